def matmul_kernel(
    a_ptr,
    b_ptr,
    c_ptr,
    M,
    N,
    K,
    stride_am,
    stride_ak,
    stride_bk,
    stride_bn,
    stride_cm,
    stride_cn,
    BLOCK_M: tl.constexpr,
    BLOCK_N: tl.constexpr,
    BLOCK_K: tl.constexpr,
    GROUP_M: tl.constexpr,
):
    pid = tl.program_id(axis=0)
    num_pid_m = tl.cdiv(M, BLOCK_M)
    num_pid_n = tl.cdiv(N, BLOCK_N)
    num_pid_in_group = GROUP_M * num_pid_n
    group_id = pid // num_pid_in_group
    first_pid_m = group_id * GROUP_M
    group_size_m = min(num_pid_m - first_pid_m, GROUP_M)
    pid_m = first_pid_m + ((pid % num_pid_in_group) % group_size_m)
    pid_n = (pid % num_pid_in_group) // group_size_m

    offs_am = (pid_m * BLOCK_M + tl.arange(0, BLOCK_M)) % M
    offs_bn = (pid_n * BLOCK_N + tl.arange(0, BLOCK_N)) % N
    offs_k = tl.arange(0, BLOCK_K)
    a_ptrs = a_ptr + offs_am[:, None] * stride_am + offs_k[None, :] * stride_ak
    b_ptrs = b_ptr + offs_k[:, None] * stride_bk + offs_bn[None, :] * stride_bn

    acc = tl.zeros((BLOCK_M, BLOCK_N), dtype=tl.float32)
    for kk in range(0, tl.cdiv(K, BLOCK_K)):
        a = tl.load(a_ptrs, mask=offs_k[None, :] < K - kk * BLOCK_K, other=0.0)
        b = tl.load(b_ptrs, mask=offs_k[:, None] < K - kk * BLOCK_K, other=0.0)
        acc = tl.dot(a, b, acc)
        a_ptrs += BLOCK_K * stride_ak
        b_ptrs += BLOCK_K * stride_bk

    c = acc.to(c_ptr.dtype.element_ty)
    offs_cm = pid_m * BLOCK_M + tl.arange(0, BLOCK_M)
    offs_cn = pid_n * BLOCK_N + tl.arange(0, BLOCK_N)
    c_ptrs = c_ptr + offs_cm[:, None] * stride_cm + offs_cn[None, :] * stride_cn
    mask = (offs_cm[:, None] < M) & (offs_cn[None, :] < N)
    tl.store(c_ptrs, c, mask=mask)

# config = {"BLOCK_K": 64, "BLOCK_M": 256, "BLOCK_N": 128, "GROUP_M": 8, "arch": "sm_100", "dtype": "fp32", "num_ctas": 1, "num_stages": 6, "num_warps": 4}
# arch = sm_100


// ===== COMPILED SASS (sm_100a) =====

	.target	sm_100a

	.elftype	@"ET_EXEC"


//--------------------- .note.nv.tkinfo           --------------------------
	.section	.note.nv.tkinfo,"",@"SHT_NOTE"
	.sectionflags	@"SHF_NOTE_NV_TKINFO"
	.tkinfo
        /*0018*/ 	.word	0x00000081
        /*0030*/ 	.string	""
        /*0030*/ 	.string	"ptxas-blackwell"
        /*0030*/ 	.string	"Cuda compilation tools, release 12.9, V12.9.86"
        /*0030*/ 	.string	"Build cuda_12.9.r12.9/compiler.36037853_0"
        /*0030*/ 	.string	"-v  -suppress-debug-info  -lineinfo  -arch sm_100a "



//--------------------- .note.nv.cuver            --------------------------
	.section	.note.nv.cuver,"",@"SHT_NOTE"
	.sectionflags	@"SHF_NOTE_NV_CUVER"
        /*0018*/ 	.short	0x0001
        /*001a*/ 	.short	0x0064
        /*001c*/ 	.short	0x0001
        /*001e*/ 	.short	0x0000
        /*0020*/ 	.short	0x0001
        /*0022*/ 	.short	0x0000


//--------------------- .nv.info                  --------------------------
	.section	.nv.info,"",@"SHT_CUDA_INFO"
	.align	4


	//----- nvinfo : EIATTR_REGCOUNT
	.align		4
        /*0000*/ 	.byte	0x04, 0x2f
        /*0002*/ 	.short	(.L_4 - .L_3)
	.align		4
.L_3:
        /*0004*/ 	.word	index@(matmul_kernel)
        /*0008*/ 	.word	0x000000ff


	//----- nvinfo : EIATTR_FRAME_SIZE
	.align		4
.L_4:
        /*000c*/ 	.byte	0x04, 0x11
        /*000e*/ 	.short	(.L_6 - .L_5)
	.align		4
.L_5:
        /*0010*/ 	.word	index@($__internal_2_$__cuda_sm10x_tcgen05_guardrail_trap_unallocated_columns_being_dealloced)
        /*0014*/ 	.word	0x00000788


	//----- nvinfo : EIATTR_FRAME_SIZE
	.align		4
.L_6:
        /*0018*/ 	.byte	0x04, 0x11
        /*001a*/ 	.short	(.L_8 - .L_7)
	.align		4
.L_7:
        /*001c*/ 	.word	index@($__internal_1_$__cuda_sm10x_tcgen05_guardrail_trap_phase_invalid_during_alloc)
        /*0020*/ 	.word	0x00000788


	//----- nvinfo : EIATTR_FRAME_SIZE
	.align		4
.L_8:
        /*0024*/ 	.byte	0x04, 0x11
        /*0026*/ 	.short	(.L_10 - .L_9)
	.align		4
.L_9:
        /*0028*/ 	.word	index@($__internal_0_$__cuda_sm10x_tcgen05_guardrail_trap_col_being_dealloced_not_returned_by_alloc)
        /*002c*/ 	.word	0x00000788


	//----- nvinfo : EIATTR_FRAME_SIZE
	.align		4
.L_10:
        /*0030*/ 	.byte	0x04, 0x11
        /*0032*/ 	.short	(.L_12 - .L_11)
	.align		4
.L_11:
        /*0034*/ 	.word	index@(matmul_kernel)
        /*0038*/ 	.word	0x00000788


	//----- nvinfo : EIATTR_MIN_STACK_SIZE
	.align		4
.L_12:
        /*003c*/ 	.byte	0x04, 0x12
        /*003e*/ 	.short	(.L_14 - .L_13)
	.align		4
.L_13:
        /*0040*/ 	.word	index@(matmul_kernel)
        /*0044*/ 	.word	0x00000788
.L_14:


//--------------------- .nv.info.matmul_kernel    --------------------------
	.section	.nv.info.matmul_kernel,"",@"SHT_CUDA_INFO"
	.sectionflags	@""
	.align	4


	//----- nvinfo : EIATTR_CUDA_API_VERSION
	.align		4
        /*0000*/ 	.byte	0x04, 0x37
        /*0002*/ 	.short	(.L_16 - .L_15)
.L_15:
        /*0004*/ 	.word	0x00000081


	//----- nvinfo : EIATTR_KPARAM_INFO
	.align		4
.L_16:
        /*0008*/ 	.byte	0x04, 0x17
        /*000a*/ 	.short	(.L_18 - .L_17)
.L_17:
        /*000c*/ 	.word	0x00000000
        /*0010*/ 	.short	0x000d
        /*0012*/ 	.short	0x0048
        /*0014*/ 	.byte	0x00, 0xf4, 0x21, 0x00


	//----- nvinfo : EIATTR_KPARAM_INFO
	.align		4
.L_18:
        /*0018*/ 	.byte	0x04, 0x17
        /*001a*/ 	.short	(.L_20 - .L_19)
.L_19:
        /*001c*/ 	.word	0x00000000
        /*0020*/ 	.short	0x000c
        /*0022*/ 	.short	0x0040
        /*0024*/ 	.byte	0x00, 0xf4, 0x21, 0x00


	//----- nvinfo : EIATTR_KPARAM_INFO
	.align		4
.L_20:
        /*0028*/ 	.byte	0x04, 0x17
        /*002a*/ 	.short	(.L_22 - .L_21)
.L_21:
        /*002c*/ 	.word	0x00000000
        /*0030*/ 	.short	0x000b
        /*0032*/ 	.short	0x0038
        /*0034*/ 	.byte	0x00, 0xf0, 0x11, 0x00


	//----- nvinfo : EIATTR_KPARAM_INFO
	.align		4
.L_22:
        /*0038*/ 	.byte	0x04, 0x17
        /*003a*/ 	.short	(.L_24 - .L_23)
.L_23:
        /*003c*/ 	.word	0x00000000
        /*0040*/ 	.short	0x000a
        /*0042*/ 	.short	0x0034
        /*0044*/ 	.byte	0x00, 0xf0, 0x11, 0x00


	//----- nvinfo : EIATTR_KPARAM_INFO
	.align		4
.L_24:
        /*0048*/ 	.byte	0x04, 0x17
        /*004a*/ 	.short	(.L_26 - .L_25)
.L_25:
        /*004c*/ 	.word	0x00000000
        /*0050*/ 	.short	0x0009
        /*0052*/ 	.short	0x0030
        /*0054*/ 	.byte	0x00, 0xf0, 0x11, 0x00


	//----- nvinfo : EIATTR_KPARAM_INFO
	.align		4
.L_26:
        /*0058*/ 	.byte	0x04, 0x17
        /*005a*/ 	.short	(.L_28 - .L_27)
.L_27:
        /*005c*/ 	.word	0x00000000
        /*0060*/ 	.short	0x0008
        /*0062*/ 	.short	0x002c
        /*0064*/ 	.byte	0x00, 0xf0, 0x11, 0x00


	//----- nvinfo : EIATTR_KPARAM_INFO
	.align		4
.L_28:
        /*0068*/ 	.byte	0x04, 0x17
        /*006a*/ 	.short	(.L_30 - .L_29)
.L_29:
        /*006c*/ 	.word	0x00000000
        /*0070*/ 	.short	0x0007
        /*0072*/ 	.short	0x0028
        /*0074*/ 	.byte	0x00, 0xf0, 0x11, 0x00


	//----- nvinfo : EIATTR_KPARAM_INFO
	.align		4
.L_30:
        /*0078*/ 	.byte	0x04, 0x17
        /*007a*/ 	.short	(.L_32 - .L_31)
.L_31:
        /*007c*/ 	.word	0x00000000
        /*0080*/ 	.short	0x0006
        /*0082*/ 	.short	0x0024
        /*0084*/ 	.byte	0x00, 0xf0, 0x11, 0x00


	//----- nvinfo : EIATTR_KPARAM_INFO
	.align		4
.L_32:
        /*0088*/ 	.byte	0x04, 0x17
        /*008a*/ 	.short	(.L_34 - .L_33)
.L_33:
        /*008c*/ 	.word	0x00000000
        /*0090*/ 	.short	0x0005
        /*0092*/ 	.short	0x0020
        /*0094*/ 	.byte	0x00, 0xf0, 0x11, 0x00


	//----- nvinfo : EIATTR_KPARAM_INFO
	.align		4
.L_34:
        /*0098*/ 	.byte	0x04, 0x17
        /*009a*/ 	.short	(.L_36 - .L_35)
.L_35:
        /*009c*/ 	.word	0x00000000
        /*00a0*/ 	.short	0x0004
        /*00a2*/ 	.short	0x001c
        /*00a4*/ 	.byte	0x00, 0xf0, 0x11, 0x00


	//----- nvinfo : EIATTR_KPARAM_INFO
	.align		4
.L_36:
        /*00a8*/ 	.byte	0x04, 0x17
        /*00aa*/ 	.short	(.L_38 - .L_37)
.L_37:
        /*00ac*/ 	.word	0x00000000
        /*00b0*/ 	.short	0x0003
        /*00b2*/ 	.short	0x0018
        /*00b4*/ 	.byte	0x00, 0xf0, 0x11, 0x00


	//----- nvinfo : EIATTR_KPARAM_INFO
	.align		4
.L_38:
        /*00b8*/ 	.byte	0x04, 0x17
        /*00ba*/ 	.short	(.L_40 - .L_39)
.L_39:
        /*00bc*/ 	.word	0x00000000
        /*00c0*/ 	.short	0x0002
        /*00c2*/ 	.short	0x0010
        /*00c4*/ 	.byte	0x00, 0xf4, 0x21, 0x00


	//----- nvinfo : EIATTR_KPARAM_INFO
	.align		4
.L_40:
        /*00c8*/ 	.byte	0x04, 0x17
        /*00ca*/ 	.short	(.L_42 - .L_41)
.L_41:
        /*00cc*/ 	.word	0x00000000
        /*00d0*/ 	.short	0x0001
        /*00d2*/ 	.short	0x0008
        /*00d4*/ 	.byte	0x00, 0xf4, 0x21, 0x00


	//----- nvinfo : EIATTR_KPARAM_INFO
	.align		4
.L_42:
        /*00d8*/ 	.byte	0x04, 0x17
        /*00da*/ 	.short	(.L_44 - .L_43)
.L_43:
        /*00dc*/ 	.word	0x00000000
        /*00e0*/ 	.short	0x0000
        /*00e2*/ 	.short	0x0000
        /*00e4*/ 	.byte	0x00, 0xf4, 0x21, 0x00


	//----- nvinfo : EIATTR_AT_ENTRY_FRAGMENTS
	.align		4
.L_44:
        /*00e8*/ 	.byte	0x04, 0x4f
        /*00ea*/ 	.short	(.L_46 - .L_45)


	//   ....[0]....
.L_45:
        /*00ec*/ 	.word	0x00000004


	//----- nvinfo : EIATTR_RESERVED_SMEM_USED
	.align		4
.L_46:
        /*00f0*/ 	.byte	0x01, 0x41
	.zero		2


	//----- nvinfo : EIATTR_SPARSE_MMA_MASK
	.align		4
        /*00f4*/ 	.byte	0x03, 0x50
        /*00f6*/ 	.short	0x0000


	//----- nvinfo : EIATTR_TCGEN05_1CTA_USED
	.align		4
        /*00f8*/ 	.byte	0x01, 0x51
	.zero		2


	//----- nvinfo : EIATTR_MAXREG_COUNT
	.align		4
        /*00fc*/ 	.byte	0x03, 0x1b
        /*00fe*/ 	.short	0x00ff


	//----- nvinfo : EIATTR_NUM_BARRIERS
	.align		4
        /*0100*/ 	.byte	0x02, 0x4c
        /*0102*/ 	.byte	0x01
	.zero		1


	//----- nvinfo : EIATTR_ANNOTATIONS
	.align		4
        /*0104*/ 	.byte	0x04, 0x55
        /*0106*/ 	.short	(.L_48 - .L_47)


	//   ....[0]....
.L_47:
        /*0108*/ 	.word	0x00000001
        /*010c*/ 	.byte	0x50, 0x4b, 0x00, 0x00, 0x01, 0x00, 0x00, 0x00, 0x50, 0x4d, 0x00, 0x00, 0x01, 0x00, 0x00, 0x00
        /* <DEDUP_REMOVED lines=1145> */
        /*48ac*/ 	.byte	0x70, 0x65, 0x02, 0x00


	//----- nvinfo : EIATTR_INT_WARP_WIDE_INSTR_OFFSETS
	.align		4
.L_48:
        /*48b0*/ 	.byte	0x04, 0x31
        /*48b2*/ 	.short	(.L_50 - .L_49)


	//   ....[0]....
.L_49:
        /*48b4*/ 	.word	0x00004c20


	//   ....[1]....
        /*48b8*/ 	.word	0x00004c60


	//   ....[2]....
        /*48bc*/ 	.word	0x00004d30


	//   ....[3]....
        /*48c0*/ 	.word	0x0002bb20


	//   ....[4]....
        /*48c4*/ 	.word	0x0002bb70


	//----- nvinfo : EIATTR_COOP_GROUP_MASK_REGIDS
	.align		4
.L_50:
        /*48c8*/ 	.byte	0x04, 0x29
        /*48ca*/ 	.short	(.L_52 - .L_51)


	//   ....[0]....
.L_51:
        /*48cc*/ 	.word	0xffffffff


	//   ....[1]....
        /*48d0*/ 	.word	0xffffffff


	//   ....[2]....
        /*48d4*/ 	.word	0xffffffff


	//   ....[3]....
        /*48d8*/ 	.word	0xffffffff


	//----- nvinfo : EIATTR_COOP_GROUP_INSTR_OFFSETS
	.align		4
.L_52:
        /*48dc*/ 	.byte	0x04, 0x28
        /*48de*/ 	.short	(.L_54 - .L_53)


	//   ....[0]....
.L_53:
        /*48e0*/ 	.word	0x00000070


	//   ....[1]....
        /*48e4*/ 	.word	0x00000330


	//   ....[2]....
        /*48e8*/ 	.word	0x0002b9b0


	//   ....[3]....
        /*48ec*/ 	.word	0x0002bc20


	//----- nvinfo : EIATTR_VRC_CTA_INIT_COUNT
	.align		4
.L_54:
        /*48f0*/ 	.byte	0x02, 0x4a
        /*48f2*/ 	.byte	0x80
	.zero		1


	//----- nvinfo : EIATTR_MBARRIER_INSTR_OFFSETS
	.align		4
        /*48f4*/ 	.byte	0x04, 0x39
        /*48f6*/ 	.short	(.L_56 - .L_55)


	//   ....[0]....
.L_55:
        /*48f8*/ 	.word	0x00004e20
        /*48fc*/ 	.word	0x000000ff
        /*4900*/ 	.word	0x00000000
        /*4904*/ 	.short	0x0100
        /*4906*/ 	.byte	0x04
	.zero		1


	//   ....[1]....
        /*4908*/ 	.word	0x00004ee0
        /*490c*/ 	.word	0x000000ff
        /*4910*/ 	.word	0x00080008
        /*4914*/ 	.short	0x0100
        /*4916*/ 	.byte	0x09
	.zero		1


	//   ....[2]....
        /*4918*/ 	.word	0x0001d370
        /*491c*/ 	.word	0x000000ff
        /*4920*/ 	.word	0x00000000
        /*4924*/ 	.short	0x010a
        /*4926*/ 	.byte	0x04
	.zero		1


	//   ....[3]....
        /*4928*/ 	.word	0x00025540
        /*492c*/ 	.word	0x000000ff
        /*4930*/ 	.word	0x00000000
        /*4934*/ 	.short	0x010a
        /*4936*/ 	.byte	0x04
	.zero		1


	//   ....[4]....
        /*4938*/ 	.word	0x00025600
        /*493c*/ 	.word	0x000000ff
        /*4940*/ 	.word	0x00080000
        /*4944*/ 	.short	0x0108
        /*4946*/ 	.byte	0x09
	.zero		1


	//   ....[5]....
        /*4948*/ 	.word	0x000256d0
        /*494c*/ 	.word	0x000000ff
        /*4950*/ 	.word	0x00080008
        /*4954*/ 	.short	0x0108
        /*4956*/ 	.byte	0x09
	.zero		1


	//   ....[6]....
        /*4958*/ 	.word	0x0002bc40
        /*495c*/ 	.word	0x000000ff
        /*4960*/ 	.word	0x00000000
        /*4964*/ 	.short	0x010a
        /*4966*/ 	.byte	0x04
	.zero		1


	//   ....[7]....
        /*4968*/ 	.word	0x0002bc70
        /*496c*/ 	.word	0x000000ff
        /*4970*/ 	.word	0x00000000
        /*4974*/ 	.short	0x010a
        /*4976*/ 	.byte	0x04
	.zero		1


	//----- nvinfo : EIATTR_NUM_MBARRIERS
	.align		4
.L_56:
        /*4978*/ 	.byte	0x03, 0x38
        /*497a*/ 	.short	0x0002


	//----- nvinfo : EIATTR_EXIT_INSTR_OFFSETS
	.align		4
        /*497c*/ 	.byte	0x04, 0x1c
        /*497e*/ 	.short	(.L_58 - .L_57)


	//   ....[0]....
.L_57:
        /*4980*/ 	.word	0x0002bc30


	//----- nvinfo : EIATTR_REQNTID
	.align		4
.L_58:
        /*4984*/ 	.byte	0x04, 0x10
        /*4986*/ 	.short	(.L_60 - .L_59)
.L_59:
        /*4988*/ 	.word	0x00000080
        /*498c*/ 	.word	0x00000001
        /*4990*/ 	.word	0x00000001


	//----- nvinfo : EIATTR_CRS_STACK_SIZE
	.align		4
.L_60:
        /*4994*/ 	.byte	0x04, 0x1e
        /*4996*/ 	.short	(.L_62 - .L_61)
.L_61:
        /*4998*/ 	.word	0x00000000


	//----- nvinfo : EIATTR_CBANK_PARAM_SIZE
	.align		4
.L_62:
        /*499c*/ 	.byte	0x03, 0x19
        /*499e*/ 	.short	0x0050


	//----- nvinfo : EIATTR_PARAM_CBANK
	.align		4
        /*49a0*/ 	.byte	0x04, 0x0a
        /*49a2*/ 	.short	(.L_64 - .L_63)
	.align		4
.L_63:
        /*49a4*/ 	.word	index@(.nv.constant0.matmul_kernel)
        /*49a8*/ 	.short	0x0380
        /*49aa*/ 	.short	0x0050


	//----- nvinfo : EIATTR_SW_WAR
	.align		4
.L_64:
        /*49ac*/ 	.byte	0x04, 0x36
        /*49ae*/ 	.short	(.L_66 - .L_65)
.L_65:
        /*49b0*/ 	.word	0x00000008
.L_66:


//--------------------- .nv.compat                --------------------------
	.section	.nv.compat,"",@"SHT_CUDA_COMPAT_INFO"
	.align	4
        /*0000*/ 	.byte	0x02, 0x02, 0x02, 0x00, 0x02, 0x05, 0x05, 0x00, 0x02, 0x03, 0x00, 0x00, 0x02, 0x06, 0x01, 0x00


//--------------------- .nv.callgraph             --------------------------
	.section	.nv.callgraph,"",@"SHT_CUDA_CALLGRAPH"
	.align	4
	.sectionentsize	8
	.align		4
        /*0000*/ 	.word	0x00000000
	.align		4
        /*0004*/ 	.word	0xffffffff
	.align		4
        /*0008*/ 	.word	0x00000000
	.align		4
        /*000c*/ 	.word	0xfffffffe
	.align		4
        /*0010*/ 	.word	0x00000000
	.align		4
        /*0014*/ 	.word	0xfffffffd
	.align		4
        /*0018*/ 	.word	0x00000000
	.align		4
        /*001c*/ 	.word	0xfffffffc


//--------------------- .text.matmul_kernel       --------------------------
	.section	.text.matmul_kernel,"ax",@progbits
	.align	128
        .global         matmul_kernel
        .type           matmul_kernel,@function
        .size           matmul_kernel,(.L_x_21 - matmul_kernel)
        .other          matmul_kernel,@"STO_CUDA_ENTRY STV_DEFAULT"
matmul_kernel:
.text.matmul_kernel:
[----:B------:R-:W1:Y:S01]  /*0000*/  LDC R1, c[0x0][0x37c] ;  /* 0x0000df00ff017b82 */ /* 0x000e620000000800 */
[----:B------:R-:W2:Y:S01]  /*0010*/  S2R R0, SR_TID.X ;  /* 0x0000000000007919 */ /* 0x000ea20000002100 */
[----:B-1----:R-:W-:Y:S01]  /*0020*/  VIADD R1, R1, 0xfffff878 ;  /* 0xfffff87801017836 */ /* 0x002fe20000000000 */
[----:B--2---:R-:W-:-:S13]  /*0030*/  ISETP.GE.U32.AND P0, PT, R0, 0x20, PT ;  /* 0x000000200000780c */ /* 0x004fda0003f06070 */
[----:B------:R-:W-:Y:S02]  /*0040*/  VOTEU.ANY UP0, P0 ;  /* 0x0000000000ff7886 */ /* 0x000fe40000000100 */
[----:B------:R-:W-:Y:S05]  /*0050*/  BRA.U UP0, `(.L_x_0) ;  /* 0x0000000100b87547 */ /* 0x000fea000b800000 */
[----:B------:R-:W1:Y:S01]  /*0060*/  S2UR UR6, SR_CgaCtaId ;  /* 0x00000000000679c3 */ /* 0x000e620000008800 */
[----:B------:R-:W-:Y:S01]  /*0070*/  NOP ;  /* 0x0000000000007918 */ /* 0x000fe20000000000 */
[----:B------:R-:W-:Y:S02]  /*0080*/  UMOV UR4, 0x40 ;  /* 0x0000004000047882 */ /* 0x000fe40000000000 */
[----:B-1----:R-:W-:-:S09]  /*0090*/  ULEA UR4, UR6, UR4, 0x18 ;  /* 0x0000000406047291 */ /* 0x002fd2000f8ec0ff */
[----:B------:R-:W1:Y:S01]  /*00a0*/  LDS.U8 R0, [UR4] ;  /* 0x00000004ff007984 */ /* 0x000e620008000000 */
[----:B------:R-:W-:Y:S02]  /*00b0*/  UMOV UR4, 0x400 ;  /* 0x0000040000047882 */ /* 0x000fe40000000000 */
[----:B------:R-:W-:Y:S01]  /*00c0*/  ULEA UR4, UR6, UR4, 0x18 ;  /* 0x0000000406047291 */ /* 0x000fe2000f8ec0ff */
[----:B-1----:R-:W-:-:S13]  /*00d0*/  ISETP.NE.AND P0, PT, R0, RZ, PT ;  /* 0x000000ff0000720c */ /* 0x002fda0003f05270 */
[----:B------:R-:W-:Y:S05]  /*00e0*/  @P0 BRA `(.L_x_1) ;  /* 0x00000000007c0947 */ /* 0x000fea0003800000 */
[----:B------:R-:W-:-:S13]  /*00f0*/  ELECT P0, URZ, PT ;  /* 0x0000000000ff782f */ /* 0x000fda0003800000 */
[----:B------:R-:W-:Y:S05]  /*0100*/  @!P0 BRA `(.L_x_2) ;  /* 0x0000000000848947 */ /* 0x000fea0003800000 */
[----:B------:R-:W-:Y:S01]  /*0110*/  UMOV UR5, 0x10 ;  /* 0x0000001000057882 */ /* 0x000fe20000000000 */
[----:B------:R-:W-:Y:S02]  /*0120*/  IMAD.MOV.U32 R4, RZ, RZ, 0x1 ;  /* 0x00000001ff047424 */ /* 0x000fe400078e00ff */
[----:B------:R-:W-:Y:S02]  /*0130*/  IMAD.MOV.U32 R5, RZ, RZ, 0xffff ;  /* 0x0000ffffff057424 */ /* 0x000fe400078e00ff */
[----:B------:R-:W-:Y:S04]  /*0140*/  DEPBAR.LE SB1, 0x36 ;  /* 0x00009d800000791a */ /* 0x000fe80000000000 */
[----:B------:R-:W1:Y:S02]  /*0150*/  UTCATOMSWS.FIND_AND_SET.ALIGN UP1, UR5, UR5 ;  /* 0x00000005000575e3 */ /* 0x000e640008020800 */
[----:B-1----:R-:W-:-:S04]  /*0160*/  PLOP3.LUT P0, PT, PT, PT, UP1, 0x80, 0x8 ;  /* 0x000000000008781c */ /* 0x002fc80003f0f018 */
[----:B------:R-:W-:-:S04]  /*0170*/  SEL R0, RZ, 0xffffffff, !P0 ;  /* 0xffffffffff007807 */ /* 0x000fc80004000000 */
[----:B------:R-:W-:Y:S01]  /*0180*/  ISETP.NE.AND P0, PT, R0, RZ, PT ;  /* 0x000000ff0000720c */ /* 0x000fe20003f05270 */
[----:B------:R-:W-:-:S12]  /*0190*/  IMAD.U32 R0, RZ, RZ, UR5 ;  /* 0x00000005ff007e24 */ /* 0x000fd8000f8e00ff */
[----:B------:R-:W-:Y:S05]  /*01a0*/  @P0 BRA `(.L_x_3) ;  /* 0x0000000000240947 */ /* 0x000fea0003800000 */
.L_x_4:
[----:B------:R-:W-:Y:S05]  /*01b0*/  NANOSLEEP 0x64 ;  /* 0x000000640000795d */ /* 0x000fea0003800000 */
[----:B------:R-:W-:-:S05]  /*01c0*/  UMOV UR5, 0x10 ;  /* 0x0000001000057882 */ /* 0x000fca0000000000 */
[----:B------:R-:W-:Y:S04]  /*01d0*/  DEPBAR.LE SB1, 0x36 ;  /* 0x00009d800000791a */ /* 0x000fe80000000000 */
[----:B------:R-:W1:Y:S02]  /*01e0*/  UTCATOMSWS.FIND_AND_SET.ALIGN UP1, UR5, UR5 ;  /* 0x00000005000575e3 */ /* 0x000e640008020800 */
[----:B-1----:R-:W-:-:S04]  /*01f0*/  PLOP3.LUT P0, PT, PT, PT, UP1, 0x80, 0x8 ;  /* 0x000000000008781c */ /* 0x002fc80003f0f018 */
[----:B------:R-:W-:-:S04]  /*0200*/  SEL R0, RZ, 0xffffffff, !P0 ;  /* 0xffffffffff007807 */ /* 0x000fc80004000000 */
[----:B------:R-:W-:Y:S02]  /*0210*/  ISETP.NE.AND P0, PT, R0, RZ, PT ;  /* 0x000000ff0000720c */ /* 0x000fe40003f05270 */
[----:B------:R-:W-:-:S11]  /*0220*/  MOV R0, UR5 ;  /* 0x0000000500007c02 */ /* 0x000fd60008000f00 */
[----:B------:R-:W-:Y:S05]  /*0230*/  @!P0 BRA `(.L_x_4) ;  /* 0xfffffffc00dc8947 */ /* 0x000fea000383ffff */
.L_x_3:
[C---:B------:R-:W-:Y:S01]  /*0240*/  VIADD R3, R0.reuse, 0x10 ;  /* 0x0000001000037836 */ /* 0x040fe20000000000 */
[----:B------:R-:W-:Y:S01]  /*0250*/  UMOV UR5, 0x50 ;  /* 0x0000005000057882 */ /* 0x000fe20000000000 */
[----:B------:R-:W-:Y:S01]  /*0260*/  SHF.L.U32 R2, R5, R0, RZ ;  /* 0x0000000005027219 */ /* 0x000fe200000006ff */
[----:B------:R-:W-:Y:S01]  /*0270*/  ULEA UR5, UR6, UR5, 0x18 ;  /* 0x0000000506057291 */ /* 0x000fe2000f8ec0ff */
[----:B------:R-:W-:Y:S01]  /*0280*/  IMAD.SHL.U32 R0, R0, 0x20, RZ ;  /* 0x0000002000007824 */ /* 0x000fe200078e00ff */
[----:B------:R-:W-:-:S04]  /*0290*/  SHF.L.U32 R3, R4, R3, RZ ;  /* 0x0000000304037219 */ /* 0x000fc800000006ff */
[----:B------:R-:W-:-:S05]  /*02a0*/  LOP3.LUT R2, R3, R2, RZ, 0xfc, !PT ;  /* 0x0000000203027212 */ /* 0x000fca00078efcff */
[----:B------:R1:W-:Y:S04]  /*02b0*/  ATOMS.OR RZ, [UR5], R2 ;  /* 0x00000002ffff798c */ /* 0x0003e8000b000005 */
[----:B------:R1:W-:Y:S01]  /*02c0*/  STS [UR4], R0 ;  /* 0x00000000ff007988 */ /* 0x0003e20008000804 */
[----:B------:R-:W-:Y:S05]  /*02d0*/  BRA `(.L_x_2) ;  /* 0x0000000000107947 */ /* 0x000fea0003800000 */
.L_x_1:
[----:B------:R-:W-:Y:S01]  /*02e0*/  IMAD.MOV.U32 R0, RZ, RZ, -0x1 ;  /* 0xffffffffff007424 */ /* 0x000fe200078e00ff */
[----:B------:R-:W-:-:S04]  /*02f0*/  MOV R2, 0x320 ;  /* 0x0000032000027802 */ /* 0x000fc80000000f00 */
[----:B------:R1:W-:Y:S03]  /*0300*/  STS [UR4], R0 ;  /* 0x00000000ff007988 */ /* 0x0003e60008000804 */
[----:B-1----:R-:W-:Y:S05]  /*0310*/  CALL.REL.NOINC `($__internal_1_$__cuda_sm10x_tcgen05_guardrail_trap_phase_invalid_during_alloc) ;  /* 0x000002b8006c7944 */ /* 0x002fea0003c00000 */
.L_x_2:
[----:B------:R-:W-:Y:S05]  /*0320*/  WARPSYNC.ALL ;  /* 0x0000000000007948 */ /* 0x000fea0003800000 */
[----:B------:R-:W-:Y:S01]  /*0330*/  NOP ;  /* 0x0000000000007918 */ /* 0x000fe20000000000 */
.L_x_0:
[----:B------:R-:W2:Y:S01]  /*0340*/  LDC.64 R4, c[0x0][0x398] ;  /* 0x0000e600ff047b82 */ /* 0x000ea20000000a00 */
[----:B------:R-:W3:Y:S01]  /*0350*/  S2R R7, SR_CTAID.X ;  /* 0x0000000000077919 */ /* 0x000ee20000002500 */
[----:B------:R-:W-:Y:S01]  /*0360*/  UMOV UR9, 0x400 ;  /* 0x0000040000097882 */ /* 0x000fe20000000000 */
[----:B------:R-:W4:Y:S01]  /*0370*/  LDCU UR4, c[0x0][0x3a4] ;  /* 0x00007480ff0477ac */ /* 0x000f220008000800 */
[----:B------:R-:W5:Y:S01]  /*0380*/  S2R R201, SR_TID.X ;  /* 0x0000000000c97919 */ /* 0x000f620000002100 */
[----:B------:R-:W1:Y:S03]  /*0390*/  LDCU.64 UR6, c[0x0][0x3a8] ;  /* 0x00007500ff0677ac */ /* 0x000e660008000a00 */
[----:B------:R-:W1:Y:S01]  /*03a0*/  S2UR UR8, SR_CgaCtaId ;  /* 0x00000000000879c3 */ /* 0x000e620000008800 */
[----:B------:R-:W1:Y:S01]  /*03b0*/  LDCU.128 UR12, c[0x0][0x380] ;  /* 0x00007000ff0c77ac */ /* 0x000e620008000c00 */
[----:B------:R-:W1:Y:S06]  /*03c0*/  LDCU UR11, c[0x0][0x3b0] ;  /* 0x00007600ff0b77ac */ /* 0x000e6c0008000800 */
[----:B------:R-:W4:Y:S01]  /*03d0*/  LDC R132, c[0x0][0x3a0] ;  /* 0x0000e800ff847b82 */ /* 0x000f220000000800 */
[----:B------:R-:W1:Y:S02]  /*03e0*/  LDCU.64 UR28, c[0x0][0x358] ;  /* 0x00006b00ff1c77ac */ /* 0x000e640008000a00 */
[----:B-12---:R-:W-:-:S05]  /*03f0*/  VIADD R0, R5, 0x7f ;  /* 0x0000007f05007836 */ /* 0x006fca0000000000 */
[----:B------:R-:W-:Y:S01]  /*0400*/  SHF.R.S32.HI R3, RZ, 0x1f, R0 ;  /* 0x0000001fff037819 */ /* 0x000fe20000011400 */
[----:B------:R-:W-:-:S03]  /*0410*/  ULEA UR9, UR8, UR9, 0x18 ;  /* 0x0000000908097291 */ /* 0x000fc6000f8ec0ff */
[----:B------:R-:W-:Y:S01]  /*0420*/  LEA.HI R3, R3, R0, RZ, 0x7 ;  /* 0x0000000003037211 */ /* 0x000fe200078f38ff */
[----:B------:R-:W-:Y:S01]  /*0430*/  BAR.SYNC.DEFER_BLOCKING 0x0 ;  /* 0x0000000000007b1d */ /* 0x000fe20000010000 */
[----:B---3--:R-:W-:Y:S02]  /*0440*/  IABS R10, R7 ;  /* 0x00000007000a7213 */ /* 0x008fe40000000000 */
[----:B------:R-:W-:Y:S01]  /*0450*/  SHF.R.S32.HI R3, RZ, 0x7, R3 ;  /* 0x00000007ff037819 */ /* 0x000fe20000011403 */
[C---:B-----5:R-:W-:Y:S01]  /*0460*/  IMAD.SHL.U32 R139, R201.reuse, 0x4, RZ ;  /* 0x00000004c98b7824 */ /* 0x060fe200078e00ff */
[C---:B------:R-:W-:Y:S01]  /*0470*/  LOP3.LUT R78, R201.reuse, 0x3f, RZ, 0xc0, !PT ;  /* 0x0000003fc94e7812 */ /* 0x040fe200078ec0ff */
[----:B------:R-:W-:Y:S01]  /*0480*/  IMAD.SHL.U32 R133, R201, 0x200, RZ ;  /* 0x00000200c9857824 */ /* 0x000fe200078e00ff */
[----:B------:R-:W-:Y:S02]  /*0490*/  SHF.L.U32 R6, R3, 0x3, RZ ;  /* 0x0000000303067819 */ /* 0x000fe400000006ff */
[----:B------:R-:W-:-:S02]  /*04a0*/  SHF.R.S32.HI R123, RZ, 0x6, R201 ;  /* 0x00000006ff7b7819 */ /* 0x000fc400000114c9 */
[-C--:B------:R-:W-:Y:S02]  /*04b0*/  IABS R9, R6.reuse ;  /* 0x0000000600097213 */ /* 0x080fe40000000000 */
[----:B------:R-:W-:Y:S02]  /*04c0*/  IABS R12, R6 ;  /* 0x00000006000c7213 */ /* 0x000fe40000000000 */
[----:B------:R-:W1:Y:S01]  /*04d0*/  I2F.RP R0, R9 ;  /* 0x0000000900007306 */ /* 0x000e620000209400 */
[----:B------:R-:W-:-:S04]  /*04e0*/  SGXT R123, R123, 0x1 ;  /* 0x000000017b7b781a */ /* 0x000fc80000000200 */
[----:B------:R-:W-:Y:S01]  /*04f0*/  LOP3.LUT R123, R123, 0x90, RZ, 0xc0, !PT ;  /* 0x000000907b7b7812 */ /* 0x000fe200078ec0ff */
[----:B------:R-:W2:Y:S02]  /*0500*/  LDS R76, [UR9] ;  /* 0x00000009ff4c7984 */ /* 0x000ea40008000800 */
[----:B-1----:R-:W1:Y:S02]  /*0510*/  MUFU.RCP R0, R0 ;  /* 0x0000000000007308 */ /* 0x002e640000001000 */
[----:B-1----:R-:W-:Y:S01]  /*0520*/  VIADD R2, R0, 0xffffffe ;  /* 0x0ffffffe00027836 */ /* 0x002fe20000000000 */
[----:B------:R-:W-:-:S05]  /*0530*/  IADD3 R0, PT, PT, RZ, -R12, RZ ;  /* 0x8000000cff007210 */ /* 0x000fca0007ffe0ff */
[----:B------:R1:W3:Y:S02]  /*0540*/  F2I.FTZ.U32.TRUNC.NTZ R3, R2 ;  /* 0x0000000200037305 */ /* 0x0002e4000021f000 */
[----:B-1----:R-:W-:Y:S01]  /*0550*/  IMAD.MOV.U32 R2, RZ, RZ, RZ ;  /* 0x000000ffff027224 */ /* 0x002fe200078e00ff */
[----:B--2---:R-:W-:Y:S01]  /*0560*/  R2UR UR10, R76 ;  /* 0x000000004c0a72ca */ /* 0x004fe200000e0000 */
[----:B---3--:R-:W-:-:S04]  /*0570*/  IMAD.MOV R8, RZ, RZ, -R3 ;  /* 0x000000ffff087224 */ /* 0x008fc800078e0a03 */
[----:B------:R-:W-:Y:S02]  /*0580*/  IMAD R11, R8, R9, RZ ;  /* 0x00000009080b7224 */ /* 0x000fe400078e02ff */
[----:B------:R-:W-:Y:S02]  /*0590*/  IMAD.MOV.U32 R8, RZ, RZ, R10 ;  /* 0x000000ffff087224 */ /* 0x000fe400078e000a */
[----:B------:R-:W-:Y:S01]  /*05a0*/  IMAD.HI.U32 R3, R3, R11, R2 ;  /* 0x0000000b03037227 */ /* 0x000fe200078e0002 */
[----:B------:R-:W-:-:S04]  /*05b0*/  SHF.R.U32.HI R11, RZ, 0x6, R201 ;  /* 0x00000006ff0b7819 */ /* 0x000fc800000116c9 */
[----:B------:R-:W-:Y:S01]  /*05c0*/  SGXT.U32 R11, R11, 0x1 ;  /* 0x000000010b0b781a */ /* 0x000fe20000000000 */
[----:B------:R-:W-:-:S04]  /*05d0*/  IMAD.HI.U32 R3, R3, R8, RZ ;  /* 0x0000000803037227 */ /* 0x000fc800078e00ff */
[----:B------:R-:W-:Y:S01]  /*05e0*/  IMAD R0, R3, R0, R8 ;  /* 0x0000000003007224 */ /* 0x000fe200078e0208 */
[----:B------:R-:W-:Y:S04]  /*05f0*/  BAR.SYNC.DEFER_BLOCKING 0x0 ;  /* 0x0000000000007b1d */ /* 0x000fe80000010000 */
[----:B------:R-:W-:-:S13]  /*0600*/  ISETP.GT.U32.AND P1, PT, R9, R0, PT ;  /* 0x000000000900720c */ /* 0x000fda0003f24070 */
[----:B------:R-:W-:Y:S02]  /*0610*/  @!P1 IMAD.IADD R0, R0, 0x1, -R9 ;  /* 0x0000000100009824 */ /* 0x000fe400078e0a09 */
[----:B------:R-:W-:Y:S01]  /*0620*/  @!P1 VIADD R3, R3, 0x1 ;  /* 0x0000000103039836 */ /* 0x000fe20000000000 */
[----:B------:R-:W-:Y:S02]  /*0630*/  ISETP.NE.AND P1, PT, R6, RZ, PT ;  /* 0x000000ff0600720c */ /* 0x000fe40003f25270 */
[----:B------:R-:W-:Y:S02]  /*0640*/  ISETP.GE.U32.AND P0, PT, R0, R9, PT ;  /* 0x000000090000720c */ /* 0x000fe40003f06070 */
[----:B------:R-:W-:-:S04]  /*0650*/  LOP3.LUT R0, R7, R6, RZ, 0x3c, !PT ;  /* 0x0000000607007212 */ /* 0x000fc800078e3cff */
[----:B------:R-:W-:Y:S02]  /*0660*/  ISETP.GE.AND P2, PT, R0, RZ, PT ;  /* 0x000000ff0000720c */ /* 0x000fe40003f46270 */
[----:B------:R-:W-:-:S05]  /*0670*/  IADD3 R0, PT, PT, R4, 0xff, RZ ;  /* 0x000000ff04007810 */ /* 0x000fca0007ffe0ff */
[----:B------:R-:W-:-:S04]  /*0680*/  @P0 VIADD R3, R3, 0x1 ;  /* 0x0000000103030836 */ /* 0x000fc80000000000 */
[----:B------:R-:W-:Y:S01]  /*0690*/  IMAD.MOV.U32 R2, RZ, RZ, R3 ;  /* 0x000000ffff027224 */ /* 0x000fe200078e0003 */
[----:B------:R-:W-:-:S03]  /*06a0*/  SHF.R.S32.HI R3, RZ, 0x1f, R0 ;  /* 0x0000001fff037819 */ /* 0x000fc60000011400 */
[----:B------:R-:W-:Y:S01]  /*06b0*/  @!P2 IMAD.MOV R2, RZ, RZ, -R2 ;  /* 0x000000ffff02a224 */ /* 0x000fe200078e0a02 */
[----:B------:R-:W-:Y:S02]  /*06c0*/  @!P1 LOP3.LUT R2, RZ, R6, RZ, 0x33, !PT ;  /* 0x00000006ff029212 */ /* 0x000fe400078e33ff */
[----:B------:R-:W-:-:S03]  /*06d0*/  LEA.HI R3, R3, R0, RZ, 0x8 ;  /* 0x0000000003037211 */ /* 0x000fc600078f40ff */
[----:B------:R-:W-:Y:S02]  /*06e0*/  IMAD.SHL.U32 R12, R2, 0x8, RZ ;  /* 0x00000008020c7824 */ /* 0x000fe400078e00ff */
[----:B------:R-:W-:-:S03]  /*06f0*/  IMAD.MOV R2, RZ, RZ, -R2 ;  /* 0x000000ffff027224 */ /* 0x000fc600078e0a02 */
[----:B------:R-:W-:Y:S01]  /*0700*/  LEA.HI.SX32 R3, R3, -R12, 0x18 ;  /* 0x8000000c03037211 */ /* 0x000fe200078fc2ff */
[----:B------:R-:W-:Y:S02]  /*0710*/  IMAD R15, R6, R2, R7 ;  /* 0x00000002060f7224 */ /* 0x000fe400078e0207 */
[----:B------:R-:W-:Y:S01]  /*0720*/  IMAD.MOV.U32 R2, RZ, RZ, RZ ;  /* 0x000000ffff027224 */ /* 0x000fe200078e00ff */
[----:B------:R-:W-:Y:S02]  /*0730*/  VIMNMX R14, PT, PT, R3, 0x8, PT ;  /* 0x00000008030e7848 */ /* 0x000fe40003fe0100 */
[----:B------:R-:W-:Y:S02]  /*0740*/  IABS R6, R15 ;  /* 0x0000000f00067213 */ /* 0x000fe40000000000 */
[----:B------:R-:W-:-:S04]  /*0750*/  IABS R9, R14 ;  /* 0x0000000e00097213 */ /* 0x000fc80000000000 */
[----:B------:R-:W1:Y:S08]  /*0760*/  I2F.RP R0, R9 ;  /* 0x0000000900007306 */ /* 0x000e700000209400 */
[----:B-1----:R-:W1:Y:S02]  /*0770*/  MUFU.RCP R0, R0 ;  /* 0x0000000000007308 */ /* 0x002e640000001000 */
[----:B-1----:R-:W-:Y:S01]  /*0780*/  VIADD R3, R0, 0xffffffe ;  /* 0x0ffffffe00037836 */ /* 0x002fe20000000000 */
[----:B------:R-:W-:-:S05]  /*0790*/  IABS R0, R5 ;  /* 0x0000000500007213 */ /* 0x000fca0000000000 */
[----:B------:R-:W1:Y:S08]  /*07a0*/  I2F.RP R10, R0 ;  /* 0x00000000000a7306 */ /* 0x000e700000209400 */
[----:B------:R-:W2:Y:S08]  /*07b0*/  F2I.FTZ.U32.TRUNC.NTZ R3, R3 ;  /* 0x0000000300037305 */ /* 0x000eb0000021f000 */
[----:B-1----:R-:W1:Y:S01]  /*07c0*/  MUFU.RCP R10, R10 ;  /* 0x0000000a000a7308 */ /* 0x002e620000001000 */
[----:B--2---:R-:W-:-:S05]  /*07d0*/  IADD3 R8, PT, PT, RZ, -R3, RZ ;  /* 0x80000003ff087210 */ /* 0x004fca0007ffe0ff */
[----:B------:R-:W-:Y:S01]  /*07e0*/  IMAD R7, R8, R9, RZ ;  /* 0x0000000908077224 */ /* 0x000fe200078e02ff */
[----:B------:R-:W-:-:S03]  /*07f0*/  IABS R8, R14 ;  /* 0x0000000e00087213 */ /* 0x000fc60000000000 */
[----:B------:R-:W-:Y:S01]  /*0800*/  IMAD.HI.U32 R2, R3, R7, R2 ;  /* 0x0000000703027227 */ /* 0x000fe200078e0002 */
[----:B------:R-:W-:-:S03]  /*0810*/  IABS R3, R4 ;  /* 0x0000000400037213 */ /* 0x000fc60000000000 */
[----:B------:R-:W-:Y:S02]  /*0820*/  IMAD.MOV.U32 R7, RZ, RZ, R6 ;  /* 0x000000ffff077224 */ /* 0x000fe400078e0006 */
[----:B------:R-:W-:Y:S01]  /*0830*/  IMAD.MOV R6, RZ, RZ, -R8 ;  /* 0x000000ffff067224 */ /* 0x000fe200078e0a08 */
[----:B-1----:R-:W-:Y:S01]  /*0840*/  IADD3 R8, PT, PT, R10, 0xffffffe, RZ ;  /* 0x0ffffffe0a087810 */ /* 0x002fe20007ffe0ff */
[----:B------:R-:W-:-:S04]  /*0850*/  IMAD.HI.U32 R2, R2, R7, RZ ;  /* 0x0000000702027227 */ /* 0x000fc800078e00ff */
[----:B------:R-:W-:Y:S02]  /*0860*/  IMAD R6, R2, R6, R7 ;  /* 0x0000000602067224 */ /* 0x000fe400078e0207 */
[----:B------:R-:W1:Y:S03]  /*0870*/  I2F.RP R7, R3 ;  /* 0x0000000300077306 */ /* 0x000e660000209400 */
[----:B------:R-:W-:-:S05]  /*0880*/  ISETP.GT.U32.AND P1, PT, R9, R6, PT ;  /* 0x000000060900720c */ /* 0x000fca0003f24070 */
[----:B-1----:R-:W1:Y:S08]  /*0890*/  MUFU.RCP R7, R7 ;  /* 0x0000000700077308 */ /* 0x002e700000001000 */
[----:B------:R-:W-:Y:S02]  /*08a0*/  @!P1 IMAD.IADD R6, R6, 0x1, -R9 ;  /* 0x0000000106069824 */ /* 0x000fe400078e0a09 */
[----:B------:R-:W-:Y:S01]  /*08b0*/  @!P1 VIADD R2, R2, 0x1 ;  /* 0x0000000102029836 */ /* 0x000fe20000000000 */
[----:B------:R-:W-:-:S02]  /*08c0*/  ISETP.NE.AND P1, PT, R14, RZ, PT ;  /* 0x000000ff0e00720c */ /* 0x000fc40003f25270 */
[----:B------:R-:W-:Y:S02]  /*08d0*/  ISETP.GE.U32.AND P0, PT, R6, R9, PT ;  /* 0x000000090600720c */ /* 0x000fe40003f06070 */
[----:B------:R-:W-:Y:S01]  /*08e0*/  LOP3.LUT R6, R15, R14, RZ, 0x3c, !PT ;  /* 0x0000000e0f067212 */ /* 0x000fe200078e3cff */
[----:B------:R2:W3:Y:S03]  /*08f0*/  F2I.FTZ.U32.TRUNC.NTZ R9, R8 ;  /* 0x0000000800097305 */ /* 0x0004e6000021f000 */
[----:B------:R-:W-:Y:S01]  /*0900*/  ISETP.GE.AND P2, PT, R6, RZ, PT ;  /* 0x000000ff0600720c */ /* 0x000fe20003f46270 */
[----:B-1----:R-:W-:-:S06]  /*0910*/  VIADD R7, R7, 0xffffffe ;  /* 0x0ffffffe07077836 */ /* 0x002fcc0000000000 */
[----:B------:R-:W-:Y:S02]  /*0920*/  @P0 VIADD R2, R2, 0x1 ;  /* 0x0000000102020836 */ /* 0x000fe40000000000 */
[----:B--2---:R-:W-:Y:S02]  /*0930*/  IMAD.MOV.U32 R8, RZ, RZ, RZ ;  /* 0x000000ffff087224 */ /* 0x004fe400078e00ff */
[----:B------:R-:W-:Y:S01]  /*0940*/  IMAD.MOV.U32 R199, RZ, RZ, R2 ;  /* 0x000000ffffc77224 */ /* 0x000fe200078e0002 */
[----:B---3--:R-:W-:Y:S01]  /*0950*/  IADD3 R13, PT, PT, RZ, -R9, RZ ;  /* 0x80000009ff0d7210 */ /* 0x008fe20007ffe0ff */
[----:B------:R-:W1:Y:S02]  /*0960*/  F2I.FTZ.U32.TRUNC.NTZ R7, R7 ;  /* 0x0000000700077305 */ /* 0x000e64000021f000 */
[----:B------:R-:W-:Y:S01]  /*0970*/  @!P2 IMAD.MOV R199, RZ, RZ, -R199 ;  /* 0x000000ffffc7a224 */ /* 0x000fe200078e0ac7 */
[----:B------:R-:W-:-:S05]  /*0980*/  @!P1 LOP3.LUT R199, RZ, R14, RZ, 0x33, !PT ;  /* 0x0000000effc79212 */ /* 0x000fca00078e33ff */
[----:B------:R-:W-:Y:S02]  /*0990*/  IMAD.SHL.U32 R198, R199, 0x80, RZ ;  /* 0x00000080c7c67824 */ /* 0x000fe400078e00ff */
[----:B------:R-:W-:-:S03]  /*09a0*/  IMAD.MOV R199, RZ, RZ, -R199 ;  /* 0x000000ffffc77224 */ /* 0x000fc600078e0ac7 */
[----:B------:R-:W-:Y:S01]  /*09b0*/  LOP3.LUT R10, R198, R11, RZ, 0xfc, !PT ;  /* 0x0000000bc60a7212 */ /* 0x000fe200078efcff */
[----:B------:R-:W-:Y:S02]  /*09c0*/  IMAD R11, R13, R0, RZ ;  /* 0x000000000d0b7224 */ /* 0x000fe400078e02ff */
[----:B------:R-:W-:Y:S01]  /*09d0*/  IMAD R199, R14, R199, R15 ;  /* 0x000000c70ec77224 */ /* 0x000fe200078e020f */
[----:B------:R-:W-:Y:S01]  /*09e0*/  IABS R13, R10 ;  /* 0x0000000a000d7213 */ /* 0x000fe20000000000 */
[----:B------:R-:W-:Y:S01]  /*09f0*/  IMAD.HI.U32 R11, R9, R11, R8 ;  /* 0x0000000b090b7227 */ /* 0x000fe200078e0008 */
[C---:B------:R-:W-:Y:S02]  /*0a00*/  LOP3.LUT R16, R10.reuse, 0x7e, RZ, 0xfc, !PT ;  /* 0x0000007e0a107812 */ /* 0x040fe400078efcff */
[----:B------:R-:W-:Y:S01]  /*0a10*/  SHF.R.U32.HI R9, RZ, 0x5, R201 ;  /* 0x00000005ff097819 */ /* 0x000fe200000116c9 */
[----:B-1----:R-:W-:Y:S01]  /*0a20*/  IMAD.MOV R8, RZ, RZ, -R7 ;  /* 0x000000ffff087224 */ /* 0x002fe200078e0a07 */
[----:B------:R-:W-:Y:S01]  /*0a30*/  IABS R17, R16 ;  /* 0x0000001000117213 */ /* 0x000fe20000000000 */
[----:B------:R-:W-:Y:S01]  /*0a40*/  IMAD.HI.U32 R2, R11, R13, RZ ;  /* 0x0000000d0b027227 */ /* 0x000fe200078e00ff */
[----:B------:R-:W-:-:S02]  /*0a50*/  LOP3.LUT R18, R10, 0x2, RZ, 0xfc, !PT ;  /* 0x000000020a127812 */ /* 0x000fc400078efcff */
[----:B------:R-:W-:Y:S01]  /*0a60*/  R2UR UR16, R9 ;  /* 0x00000000091072ca */ /* 0x000fe200000e0000 */
[----:B------:R-:W-:Y:S01]  /*0a70*/  IMAD R9, R8, R3, RZ ;  /* 0x0000000308097224 */ /* 0x000fe200078e02ff */
[----:B------:R-:W-:Y:S01]  /*0a80*/  IADD3 R6, PT, PT, -R2, RZ, RZ ;  /* 0x000000ff02067210 */ /* 0x000fe20007ffe1ff */
[----:B------:R-:W-:Y:S01]  /*0a90*/  IMAD.HI.U32 R2, R11, R17, RZ ;  /* 0x000000110b027227 */ /* 0x000fe200078e00ff */
[----:B------:R-:W-:Y:S02]  /*0aa0*/  IABS R8, R18 ;  /* 0x0000001200087213 */ /* 0x000fe40000000000 */
[----:B------:R-:W-:Y:S01]  /*0ab0*/  LOP3.LUT R19, R10, 0x6, RZ, 0xfc, !PT ;  /* 0x000000060a137812 */ /* 0x000fe200078efcff */
[----:B------:R-:W-:Y:S01]  /*0ac0*/  IMAD R13, R0, R6, R13 ;  /* 0x00000006000d7224 */ /* 0x000fe200078e020d */
[----:B------:R-:W-:Y:S01]  /*0ad0*/  ISETP.GE.AND P5, PT, R18, RZ, PT ;  /* 0x000000ff1200720c */ /* 0x000fe20003fa6270 */
[----:B------:R-:W-:Y:S01]  /*0ae0*/  IMAD.MOV R2, RZ, RZ, -R2 ;  /* 0x000000ffff027224 */ /* 0x000fe200078e0a02 */
[----:B------:R-:W-:Y:S01]  /*0af0*/  IABS R15, R19 ;  /* 0x00000013000f7213 */ /* 0x000fe20000000000 */
[----:B------:R-:W-:Y:S01]  /*0b00*/  IMAD.MOV.U32 R6, RZ, RZ, RZ ;  /* 0x000000ffff067224 */ /* 0x000fe200078e00ff */
[C---:B------:R-:W-:Y:S01]  /*0b10*/  ISETP.GT.U32.AND P0, PT, R0.reuse, R13, PT ;  /* 0x0000000d0000720c */ /* 0x040fe20003f04070 */
[----:B------:R-:W-:Y:S01]  /*0b20*/  IMAD R17, R0, R2, R17 ;  /* 0x0000000200117224 */ /* 0x000fe200078e0211 */
[C---:B------:R-:W-:Y:S01]  /*0b30*/  LOP3.LUT R18, R10.reuse, 0x8, RZ, 0xfc, !PT ;  /* 0x000000080a127812 */ /* 0x040fe200078efcff */
[----:B------:R-:W-:Y:S01]  /*0b40*/  IMAD.HI.U32 R9, R7, R9, R6 ;  /* 0x0000000907097227 */ /* 0x000fe200078e0006 */
[----:B------:R-:W-:Y:S01]  /*0b50*/  LOP3.LUT R6, R10, 0x4, RZ, 0xfc, !PT ;  /* 0x000000040a067812 */ /* 0x000fe200078efcff */
[----:B------:R-:W-:Y:S01]  /*0b60*/  USHF.L.U32 UR5, UR16, 0x15, URZ ;  /* 0x0000001510057899 */ /* 0x000fe200080006ff */
[----:B------:R-:W-:Y:S01]  /*0b70*/  ISETP.GT.U32.AND P2, PT, R0, R17, PT ;  /* 0x000000110000720c */ /* 0x000fe20003f44070 */
[----:B------:R-:W-:Y:S01]  /*0b80*/  IMAD.HI.U32 R2, R11, R8, RZ ;  /* 0x000000080b027227 */ /* 0x000fe200078e00ff */
[----:B------:R-:W-:Y:S01]  /*0b90*/  ISETP.GE.AND P1, PT, R6, RZ, PT ;  /* 0x000000ff0600720c */ /* 0x000fe20003f26270 */
[----:B------:R-:W-:Y:S01]  /*0ba0*/  ULOP3.LUT UR5, UR5, 0x600000, URZ, 0xc0, !UPT ;  /* 0x0060000005057892 */ /* 0x000fe2000f8ec0ff */
[----:B------:R-:W-:Y:S01]  /*0bb0*/  IABS R14, R18 ;  /* 0x00000012000e7213 */ /* 0x000fe20000000000 */
[----:B------:R-:W-:Y:S01]  /*0bc0*/  IMAD.IADD R199, R12, 0x1, R199 ;  /* 0x000000010cc77824 */ /* 0x000fe200078e02c7 */
[----:B------:R-:W-:Y:S01]  /*0bd0*/  IABS R12, R6 ;  /* 0x00000006000c7213 */ /* 0x000fe20000000000 */
[----:B------:R-:W-:Y:S01]  /*0be0*/  @!P0 IMAD.IADD R13, R13, 0x1, -R0 ;  /* 0x000000010d0d8824 */ /* 0x000fe200078e0a00 */
[----:B------:R-:W-:Y:S01]  /*0bf0*/  IADD3 R7, PT, PT, -R2, RZ, RZ ;  /* 0x000000ff02077210 */ /* 0x000fe20007ffe1ff */
[----:B------:R-:W-:Y:S01]  /*0c00*/  IMAD.HI.U32 R6, R11, R15, RZ ;  /* 0x0000000f0b067227 */ /* 0x000fe200078e00ff */
[----:B------:R-:W-:-:S02]  /*0c10*/  LOP3.LUT R22, R10, 0xa, RZ, 0xfc, !PT ;  /* 0x0000000a0a167812 */ /* 0x000fc400078efcff */
[----:B------:R-:W-:Y:S01]  /*0c20*/  ISETP.GT.U32.AND P3, PT, R0, R13, PT ;  /* 0x0000000d0000720c */ /* 0x000fe20003f64070 */
[----:B------:R-:W-:Y:S01]  /*0c30*/  @!P2 IMAD.IADD R17, R17, 0x1, -R0 ;  /* 0x000000011111a824 */ /* 0x000fe200078e0a00 */
[----:B------:R-:W-:Y:S01]  /*0c40*/  ISETP.GE.AND P4, PT, R16, RZ, PT ;  /* 0x000000ff1000720c */ /* 0x000fe20003f86270 */
[----:B------:R-:W-:Y:S01]  /*0c50*/  IMAD.HI.U32 R2, R11, R12, RZ ;  /* 0x0000000c0b027227 */ /* 0x000fe200078e00ff */
[----:B------:R-:W-:Y:S02]  /*0c60*/  IABS R16, R22 ;  /* 0x0000001600107213 */ /* 0x000fe40000000000 */
[C---:B------:R-:W-:Y:S01]  /*0c70*/  ISETP.GT.U32.AND P6, PT, R0.reuse, R17, PT ;  /* 0x000000110000720c */ /* 0x040fe20003fc4070 */
[----:B------:R-:W-:Y:S01]  /*0c80*/  IMAD R8, R0, R7, R8 ;  /* 0x0000000700087224 */ /* 0x000fe200078e0208 */
[C---:B------:R-:W-:Y:S01]  /*0c90*/  ISETP.GE.AND P0, PT, R10.reuse, RZ, PT ;  /* 0x000000ff0a00720c */ /* 0x040fe20003f06270 */
[----:B------:R-:W-:Y:S01]  /*0ca0*/  IMAD.MOV R7, RZ, RZ, -R2 ;  /* 0x000000ffff077224 */ /* 0x000fe200078e0a02 */
[----:B------:R-:W-:Y:S01]  /*0cb0*/  LOP3.LUT R23, R10, 0xe, RZ, 0xfc, !PT ;  /* 0x0000000e0a177812 */ /* 0x000fe200078efcff */
[----:B------:R-:W-:Y:S01]  /*0cc0*/  IMAD.MOV R6, RZ, RZ, -R6 ;  /* 0x000000ffff067224 */ /* 0x000fe200078e0a06 */
[C---:B------:R-:W-:Y:S01]  /*0cd0*/  ISETP.GT.U32.AND P2, PT, R0.reuse, R8, PT ;  /* 0x000000080000720c */ /* 0x040fe20003f44070 */
[C---:B------:R-:W-:Y:S01]  /*0ce0*/  IMAD R12, R0.reuse, R7, R12 ;  /* 0x00000007000c7224 */ /* 0x040fe200078e020c */
[----:B------:R-:W-:Y:S01]  /*0cf0*/  @!P3 IADD3 R13, PT, PT, R13, -R0, RZ ;  /* 0x800000000d0db210 */ /* 0x000fe20007ffe0ff */
[----:B------:R-:W-:Y:S01]  /*0d00*/  IMAD R15, R0, R6, R15 ;  /* 0x00000006000f7224 */ /* 0x000fe200078e020f */
[----:B------:R-:W-:Y:S01]  /*0d10*/  LOP3.LUT R24, R10, 0x10, RZ, 0xfc, !PT ;  /* 0x000000100a187812 */ /* 0x000fe200078efcff */
[----:B------:R-:W-:Y:S01]  /*0d20*/  IMAD.HI.U32 R2, R11, R14, RZ ;  /* 0x0000000e0b027227 */ /* 0x000fe200078e00ff */
[----:B------:R-:W-:-:S02]  /*0d30*/  ISETP.GT.U32.AND P3, PT, R0, R12, PT ;  /* 0x0000000c0000720c */ /* 0x000fc40003f64070 */
[----:B------:R-:W-:Y:S01]  /*0d40*/  IABS R20, R23 ;  /* 0x0000001700147213 */ /* 0x000fe20000000000 */
[--C-:B------:R-:W-:Y:S01]  /*0d50*/  @!P6 IMAD.IADD R17, R17, 0x1, -R0.reuse ;  /* 0x000000011111e824 */ /* 0x100fe200078e0a00 */
[----:B------:R-:W-:Y:S01]  /*0d60*/  ISETP.GT.U32.AND P6, PT, R0, R15, PT ;  /* 0x0000000f0000720c */ /* 0x000fe20003fc4070 */
[----:B------:R-:W-:Y:S01]  /*0d70*/  IMAD.MOV.U32 R7, RZ, RZ, R13 ;  /* 0x000000ffff077224 */ /* 0x000fe200078e000d */
[----:B------:R-:W-:Y:S01]  /*0d80*/  IADD3 R13, PT, PT, -R2, RZ, RZ ;  /* 0x000000ff020d7210 */ /* 0x000fe20007ffe1ff */
[--C-:B------:R-:W-:Y:S01]  /*0d90*/  @!P2 IMAD.IADD R8, R8, 0x1, -R0.reuse ;  /* 0x000000010808a824 */ /* 0x100fe200078e0a00 */
[----:B------:R-:W-:Y:S01]  /*0da0*/  ISETP.GE.AND P2, PT, R18, RZ, PT ;  /* 0x000000ff1200720c */ /* 0x000fe20003f46270 */
[----:B------:R-:W-:Y:S01]  /*0db0*/  IMAD.HI.U32 R2, R11, R16, RZ ;  /* 0x000000100b027227 */ /* 0x000fe200078e00ff */
[----:B------:R-:W-:Y:S02]  /*0dc0*/  LOP3.LUT R18, R10, 0xc, RZ, 0xfc, !PT ;  /* 0x0000000c0a127812 */ /* 0x000fe400078efcff */
[----:B------:R-:W-:Y:S01]  /*0dd0*/  IABS R21, R24 ;  /* 0x0000001800157213 */ /* 0x000fe20000000000 */
[--C-:B------:R-:W-:Y:S01]  /*0de0*/  @!P3 IMAD.IADD R12, R12, 0x1, -R0.reuse ;  /* 0x000000010c0cb824 */ /* 0x100fe200078e0a00 */
[----:B------:R-:W-:Y:S01]  /*0df0*/  ISETP.GT.U32.AND P3, PT, R0, R8, PT ;  /* 0x000000080000720c */ /* 0x000fe20003f64070 */
[----:B------:R-:W-:Y:S01]  /*0e00*/  IMAD.MOV.U32 R6, RZ, RZ, R17 ;  /* 0x000000ffff067224 */ /* 0x000fe200078e0011 */
[----:B------:R-:W-:Y:S01]  /*0e10*/  IADD3 R17, PT, PT, -R2, RZ, RZ ;  /* 0x000000ff02117210 */ /* 0x000fe20007ffe1ff */
[----:B------:R-:W-:Y:S01]  /*0e20*/  @!P6 IMAD.IADD R15, R15, 0x1, -R0 ;  /* 0x000000010f0fe824 */ /* 0x000fe200078e0a00 */
[C---:B------:R-:W-:Y:S01]  /*0e30*/  ISETP.GT.U32.AND P6, PT, R0.reuse, R12, PT ;  /* 0x0000000c0000720c */ /* 0x040fe20003fc4070 */
[C---:B------:R-:W-:Y:S01]  /*0e40*/  IMAD R14, R0.reuse, R13, R14 ;  /* 0x0000000d000e7224 */ /* 0x040fe200078e020e */
[----:B------:R-:W-:Y:S01]  /*0e50*/  IABS R2, R18 ;  /* 0x0000001200027213 */ /* 0x000fe20000000000 */
[----:B------:R-:W-:Y:S01]  /*0e60*/  IMAD R17, R0, R17, R16 ;  /* 0x0000001100117224 */ /* 0x000fe200078e0210 */
[----:B------:R-:W-:Y:S01]  /*0e70*/  LOP3.LUT R25, R10, 0x12, RZ, 0xfc, !PT ;  /* 0x000000120a197812 */ /* 0x000fe200078efcff */
[----:B------:R-:W-:Y:S01]  /*0e80*/  @!P4 IMAD.MOV R6, RZ, RZ, -R6 ;  /* 0x000000ffff06c224 */ /* 0x000fe200078e0a06 */
[----:B------:R-:W-:Y:S01]  /*0e90*/  ISETP.GT.U32.AND P4, PT, R0, R15, PT ;  /* 0x0000000f0000720c */ /* 0x000fe20003f84070 */
[----:B------:R-:W-:Y:S01]  /*0ea0*/  IMAD.MOV.U32 R16, RZ, RZ, R2 ;  /* 0x000000ffff107224 */ /* 0x000fe200078e0002 */
[----:B------:R-:W-:Y:S01]  /*0eb0*/  LOP3.LUT R26, R10, 0x14, RZ, 0xfc, !PT ;  /* 0x000000140a1a7812 */ /* 0x000fe200078efcff */
[--C-:B------:R-:W-:Y:S01]  /*0ec0*/  @!P3 IMAD.IADD R8, R8, 0x1, -R0.reuse ;  /* 0x000000010808b824 */ /* 0x100fe200078e0a00 */
[----:B------:R-:W-:Y:S01]  /*0ed0*/  ISETP.GT.U32.AND P3, PT, R0, R14, PT ;  /* 0x0000000e0000720c */ /* 0x000fe20003f64070 */
[----:B------:R-:W-:Y:S01]  /*0ee0*/  @!P0 IMAD.MOV R7, RZ, RZ, -R7 ;  /* 0x000000ffff078224 */ /* 0x000fe200078e0a07 */
[----:B------:R-:W-:Y:S01]  /*0ef0*/  ISETP.GE.AND P0, PT, R19, RZ, PT ;  /* 0x000000ff1300720c */ /* 0x000fe20003f06270 */
[----:B------:R-:W-:Y:S01]  /*0f00*/  @!P6 IMAD.IADD R12, R12, 0x1, -R0 ;  /* 0x000000010c0ce824 */ /* 0x000fe200078e0a00 */
[----:B------:R-:W-:Y:S01]  /*0f10*/  ISETP.GT.U32.AND P6, PT, R0, R17, PT ;  /* 0x000000110000720c */ /* 0x000fe20003fc4070 */
[----:B------:R-:W-:Y:S01]  /*0f20*/  IMAD.HI.U32 R2, R11, R16, RZ ;  /* 0x000000100b027227 */ /* 0x000fe200078e00ff */
[----:B------:R-:W-:-:S02]  /*0f30*/  LOP3.LUT R27, R10, 0x16, RZ, 0xfc, !PT ;  /* 0x000000160a1b7812 */ /* 0x000fc400078efcff */
[C---:B------:R-:W-:Y:S01]  /*0f40*/  LOP3.LUT R28, R10.reuse, 0x18, RZ, 0xfc, !PT ;  /* 0x000000180a1c7812 */ /* 0x040fe200078efcff */
[----:B------:R-:W-:Y:S01]  /*0f50*/  IMAD.HI.U32 R13, R11, R20, RZ ;  /* 0x000000140b0d7227 */ /* 0x000fe200078e00ff */
[C---:B------:R-:W-:Y:S02]  /*0f60*/  LOP3.LUT R29, R10.reuse, 0x1a, RZ, 0xfc, !PT ;  /* 0x0000001a0a1d7812 */ /* 0x040fe400078efcff */
[----:B------:R-:W-:Y:S01]  /*0f70*/  LOP3.LUT R30, R10, 0x22, RZ, 0xfc, !PT ;  /* 0x000000220a1e7812 */ /* 0x000fe200078efcff */
[----:B------:R-:W-:Y:S01]  /*0f80*/  IMAD.MOV R19, RZ, RZ, -R2 ;  /* 0x000000ffff137224 */ /* 0x000fe200078e0a02 */
[----:B------:R-:W-:Y:S01]  /*0f90*/  @!P3 IADD3 R14, PT, PT, R14, -R0, RZ ;  /* 0x800000000e0eb210 */ /* 0x000fe20007ffe0ff */
[----:B------:R-:W-:Y:S01]  /*0fa0*/  IMAD.MOV R13, RZ, RZ, -R13 ;  /* 0x000000ffff0d7224 */ /* 0x000fe200078e0a0d */
[----:B------:R-:W-:Y:S01]  /*0fb0*/  ISETP.GE.AND P3, PT, R18, RZ, PT ;  /* 0x000000ff1200720c */ /* 0x000fe20003f66270 */
[----:B------:R-:W-:Y:S01]  /*0fc0*/  @!P6 IMAD.IADD R17, R17, 0x1, -R0 ;  /* 0x000000011111e824 */ /* 0x000fe200078e0a00 */
[C---:B------:R-:W-:Y:S01]  /*0fd0*/  LOP3.LUT R34, R10.reuse, 0x26, RZ, 0xfc, !PT ;  /* 0x000000260a227812 */ /* 0x040fe200078efcff */
[----:B------:R-:W-:Y:S01]  /*0fe0*/  IMAD.HI.U32 R18, R11, R21, RZ ;  /* 0x000000150b127227 */ /* 0x000fe200078e00ff */
[----:B------:R-:W-:-:S02]  /*0ff0*/  LOP3.LUT R35, R10, 0x28, RZ, 0xfc, !PT ;  /* 0x000000280a237812 */ /* 0x000fc400078efcff */
[----:B------:R-:W-:Y:S01]  /*1000*/  ISETP.GT.U32.AND P6, PT, R0, R17, PT ;  /* 0x000000110000720c */ /* 0x000fe20003fc4070 */
[----:B------:R-:W-:Y:S01]  /*1010*/  @!P4 IMAD.IADD R15, R15, 0x1, -R0 ;  /* 0x000000010f0fc824 */ /* 0x000fe200078e0a00 */
[----:B------:R-:W-:Y:S01]  /*1020*/  IADD3 R18, PT, PT, -R18, RZ, RZ ;  /* 0x000000ff12127210 */ /* 0x000fe20007ffe1ff */
[----:B------:R-:W-:Y:S01]  /*1030*/  IMAD R16, R0, R19, R16 ;  /* 0x0000001300107224 */ /* 0x000fe200078e0210 */
[----:B------:R-:W-:Y:S01]  /*1040*/  ISETP.GE.AND P4, PT, R22, RZ, PT ;  /* 0x000000ff1600720c */ /* 0x000fe20003f86270 */
[C---:B------:R-:W-:Y:S01]  /*1050*/  IMAD R19, R0.reuse, R13, R20 ;  /* 0x0000000d00137224 */ /* 0x040fe200078e0214 */
[----:B------:R-:W-:Y:S01]  /*1060*/  IABS R20, R26 ;  /* 0x0000001a00147213 */ /* 0x000fe20000000000 */
[----:B------:R-:W-:Y:S01]  /*1070*/  IMAD.MOV.U32 R13, RZ, RZ, R15 ;  /* 0x000000ffff0d7224 */ /* 0x000fe200078e000f */
[----:B------:R-:W-:Y:S01]  /*1080*/  IABS R22, R28 ;  /* 0x0000001c00167213 */ /* 0x000fe20000000000 */
[C---:B------:R-:W-:Y:S01]  /*1090*/  IMAD R18, R0.reuse, R18, R21 ;  /* 0x0000001200127224 */ /* 0x040fe200078e0215 */
[----:B------:R-:W-:Y:S01]  /*10a0*/  IABS R21, R25 ;  /* 0x0000001900157213 */ /* 0x000fe20000000000 */
[----:B------:R-:W-:Y:S01]  /*10b0*/  @!P0 IMAD.MOV R13, RZ, RZ, -R13 ;  /* 0x000000ffff0d8224 */ /* 0x000fe200078e0a0d */
[C---:B------:R-:W-:Y:S01]  /*10c0*/  ISETP.GT.U32.AND P0, PT, R0.reuse, R19, PT ;  /* 0x000000130000720c */ /* 0x040fe20003f04070 */
[----:B------:R-:W-:Y:S01]  /*10d0*/  @!P1 IMAD.MOV R12, RZ, RZ, -R12 ;  /* 0x000000ffff0c9224 */ /* 0x000fe200078e0a0c */
[----:B------:R-:W-:Y:S01]  /*10e0*/  @!P6 IADD3 R17, PT, PT, R17, -R0, RZ ;  /* 0x800000001111e210 */ /* 0x000fe20007ffe0ff */
[----:B------:R-:W-:Y:S01]  /*10f0*/  IMAD.HI.U32 R2, R11, R21, RZ ;  /* 0x000000150b027227 */ /* 0x000fe200078e00ff */
[----:B------:R-:W-:-:S02]  /*1100*/  ISETP.GT.U32.AND P6, PT, R0, R18, PT ;  /* 0x000000120000720c */ /* 0x000fc40003fc4070 */
[----:B------:R-:W-:Y:S01]  /*1110*/  ISETP.GT.U32.AND P1, PT, R0, R16, PT ;  /* 0x000000100000720c */ /* 0x000fe20003f24070 */
[----:B------:R-:W-:Y:S01]  /*1120*/  IMAD.MOV R15, RZ, RZ, -R2 ;  /* 0x000000ffff0f7224 */ /* 0x000fe200078e0a02 */
[----:B------:R-:W-:Y:S01]  /*1130*/  IABS R32, R34 ;  /* 0x0000002200207213 */ /* 0x000fe20000000000 */
[----:B------:R-:W-:Y:S01]  /*1140*/  IMAD.HI.U32 R2, R11, R20, RZ ;  /* 0x000000140b027227 */ /* 0x000fe200078e00ff */
[----:B------:R-:W-:Y:S02]  /*1150*/  IABS R33, R35 ;  /* 0x0000002300217213 */ /* 0x000fe40000000000 */
[C---:B------:R-:W-:Y:S01]  /*1160*/  LOP3.LUT R36, R10.reuse, 0x2c, RZ, 0xfc, !PT ;  /* 0x0000002c0a247812 */ /* 0x040fe200078efcff */
[----:B------:R-:W-:Y:S01]  /*1170*/  @!P0 IMAD.IADD R19, R19, 0x1, -R0 ;  /* 0x0000000113138824 */ /* 0x000fe200078e0a00 */
[----:B------:R-:W-:Y:S01]  /*1180*/  LOP3.LUT R37, R10, 0x2e, RZ, 0xfc, !PT ;  /* 0x0000002e0a257812 */ /* 0x000fe200078efcff */
[----:B------:R-:W-:Y:S01]  /*1190*/  @!P5 IMAD.MOV R8, RZ, RZ, -R8 ;  /* 0x000000ffff08d224 */ /* 0x000fe200078e0a08 */
[----:B------:R-:W-:Y:S01]  /*11a0*/  ISETP.GT.U32.AND P5, PT, R0, R14, PT ;  /* 0x0000000e0000720c */ /* 0x000fe20003fa4070 */
[----:B------:R-:W-:Y:S01]  /*11b0*/  @!P6 IMAD.IADD R18, R18, 0x1, -R0 ;  /* 0x000000011212e824 */ /* 0x000fe200078e0a00 */
[C---:B------:R-:W-:Y:S01]  /*11c0*/  ISETP.GT.U32.AND P6, PT, R0.reuse, R19, PT ;  /* 0x000000130000720c */ /* 0x040fe20003fc4070 */
[----:B------:R-:W-:Y:S01]  /*11d0*/  IMAD R21, R0, R15, R21 ;  /* 0x0000000f00157224 */ /* 0x000fe200078e0215 */
[C---:B------:R-:W-:Y:S01]  /*11e0*/  LOP3.LUT R38, R10.reuse, 0x30, RZ, 0xfc, !PT ;  /* 0x000000300a267812 */ /* 0x040fe200078efcff */
[----:B------:R-:W-:Y:S01]  /*11f0*/  IMAD.MOV R15, RZ, RZ, -R2 ;  /* 0x000000ffff0f7224 */ /* 0x000fe200078e0a02 */
[----:B------:R-:W-:Y:S01]  /*1200*/  LOP3.LUT R39, R10, 0x32, RZ, 0xfc, !PT ;  /* 0x000000320a277812 */ /* 0x000fe200078efcff */
[----:B------:R-:W-:Y:S01]  /*1210*/  @!P1 IMAD.IADD R16, R16, 0x1, -R0 ;  /* 0x0000000110109824 */ /* 0x000fe200078e0a00 */
[----:B------:R-:W-:Y:S01]  /*1220*/  ISETP.GE.AND P1, PT, R24, RZ, PT ;  /* 0x000000ff1800720c */ /* 0x000fe20003f26270 */
[----:B------:R-:W-:Y:S01]  /*1230*/  IMAD R20, R0, R15, R20 ;  /* 0x0000000f00147224 */ /* 0x000fe200078e0214 */
[----:B------:R-:W-:-:S02]  /*1240*/  IABS R24, R29 ;  /* 0x0000001d00187213 */ /* 0x000fc40000000000 */
[----:B------:R-:W-:Y:S01]  /*1250*/  ISETP.GT.U32.AND P0, PT, R0, R16, PT ;  /* 0x000000100000720c */ /* 0x000fe20003f04070 */
[--C-:B------:R-:W-:Y:S01]  /*1260*/  @!P5 IMAD.IADD R14, R14, 0x1, -R0.reuse ;  /* 0x000000010e0ed824 */ /* 0x100fe200078e0a00 */
[----:B------:R-:W-:Y:S01]  /*1270*/  ISETP.GE.AND P5, PT, R23, RZ, PT ;  /* 0x000000ff1700720c */ /* 0x000fe20003fa6270 */
[----:B------:R-:W-:Y:S01]  /*1280*/  @!P6 IMAD.IADD R19, R19, 0x1, -R0 ;  /* 0x000000011313e824 */ /* 0x000fe200078e0a00 */
[----:B------:R-:W-:Y:S02]  /*1290*/  ISETP.GT.U32.AND P6, PT, R0, R20, PT ;  /* 0x000000140000720c */ /* 0x000fe40003fc4070 */
[----:B------:R-:W-:Y:S02]  /*12a0*/  @!P2 IADD3 R14, PT, PT, -R14, RZ, RZ ;  /* 0x000000ff0e0ea210 */ /* 0x000fe40007ffe1ff */
[----:B------:R-:W-:Y:S02]  /*12b0*/  IABS R23, R27 ;  /* 0x0000001b00177213 */ /* 0x000fe40000000000 */
[----:B------:R-:W-:-:S02]  /*12c0*/  ISETP.GT.U32.AND P2, PT, R0, R18, PT ;  /* 0x000000120000720c */ /* 0x000fc40003f44070 */
[C---:B------:R-:W-:Y:S01]  /*12d0*/  LOP3.LUT R41, R10.reuse, 0x34, RZ, 0xfc, !PT ;  /* 0x000000340a297812 */ /* 0x040fe200078efcff */
[C---:B------:R-:W-:Y:S01]  /*12e0*/  IMAD.HI.U32 R2, R11.reuse, R23, RZ ;  /* 0x000000170b027227 */ /* 0x040fe200078e00ff */
[C---:B------:R-:W-:Y:S02]  /*12f0*/  LOP3.LUT R42, R10.reuse, 0x36, RZ, 0xfc, !PT ;  /* 0x000000360a2a7812 */ /* 0x040fe400078efcff */
[----:B------:R-:W-:Y:S01]  /*1300*/  LOP3.LUT R43, R10, 0x3a, RZ, 0xfc, !PT ;  /* 0x0000003a0a2b7812 */ /* 0x000fe200078efcff */
[--C-:B------:R-:W-:Y:S01]  /*1310*/  @!P6 IMAD.IADD R20, R20, 0x1, -R0.reuse ;  /* 0x000000011414e824 */ /* 0x100fe200078e0a00 */
[----:B------:R-:W-:Y:S01]  /*1320*/  IADD3 R15, PT, PT, -R2, RZ, RZ ;  /* 0x000000ff020f7210 */ /* 0x000fe20007ffe1ff */
[----:B------:R-:W-:Y:S01]  /*1330*/  @!P0 IMAD.IADD R16, R16, 0x1, -R0 ;  /* 0x0000000110108824 */ /* 0x000fe200078e0a00 */
[C---:B------:R-:W-:Y:S01]  /*1340*/  ISETP.GT.U32.AND P0, PT, R0.reuse, R21, PT ;  /* 0x000000150000720c */ /* 0x040fe20003f04070 */
[----:B------:R-:W-:Y:S01]  /*1350*/  IMAD.HI.U32 R2, R11, R22, RZ ;  /* 0x000000160b027227 */ /* 0x000fe200078e00ff */
[----:B------:R-:W-:-:S02]  /*1360*/  ISETP.GT.U32.AND P6, PT, R0, R20, PT ;  /* 0x000000140000720c */ /* 0x000fc40003fc4070 */
[----:B------:R-:W-:Y:S01]  /*1370*/  IABS R40, R42 ;  /* 0x0000002a00287213 */ /* 0x000fe20000000000 */
[----:B------:R-:W-:Y:S01]  /*1380*/  @!P2 IMAD.IADD R18, R18, 0x1, -R0 ;  /* 0x000000011212a824 */ /* 0x000fe200078e0a00 */
[----:B------:R-:W-:Y:S01]  /*1390*/  ISETP.GE.AND P2, PT, R25, RZ, PT ;  /* 0x000000ff1900720c */ /* 0x000fe20003f46270 */
[----:B------:R-:W-:Y:S01]  /*13a0*/  IMAD.MOV R25, RZ, RZ, -R2 ;  /* 0x000000ffff197224 */ /* 0x000fe200078e0a02 */
[----:B------:R-:W-:Y:S01]  /*13b0*/  LOP3.LUT R44, R10, 0x3c, RZ, 0xfc, !PT ;  /* 0x0000003c0a2c7812 */ /* 0x000fe200078efcff */
[----:B------:R-:W-:Y:S01]  /*13c0*/  IMAD R23, R0, R15, R23 ;  /* 0x0000000f00177224 */ /* 0x000fe200078e0217 */
[----:B------:R-:W-:Y:S01]  /*13d0*/  LOP3.LUT R46, R10, 0x3e, RZ, 0xfc, !PT ;  /* 0x0000003e0a2e7812 */ /* 0x000fe200078efcff */
[----:B------:R-:W-:Y:S01]  /*13e0*/  IMAD R22, R0, R25, R22 ;  /* 0x0000001900167224 */ /* 0x000fe200078e0216 */
[C---:B------:R-:W-:Y:S01]  /*13f0*/  LOP3.LUT R47, R10.reuse, 0x40, RZ, 0xfc, !PT ;  /* 0x000000400a2f7812 */ /* 0x040fe200078efcff */
[----:B------:R-:W-:Y:S01]  /*1400*/  IMAD.MOV.U32 R15, RZ, RZ, R17 ;  /* 0x000000ffff0f7224 */ /* 0x000fe200078e0011 */
[----:B------:R-:W-:Y:S01]  /*1410*/  LOP3.LUT R48, R10, 0x42, RZ, 0xfc, !PT ;  /* 0x000000420a307812 */ /* 0x000fe200078efcff */
[--C-:B------:R-:W-:Y:S01]  /*1420*/  @!P0 IMAD.IADD R21, R21, 0x1, -R0.reuse ;  /* 0x0000000115158824 */ /* 0x100fe200078e0a00 */
[----:B------:R-:W-:Y:S01]  /*1430*/  ISETP.GE.AND P0, PT, R26, RZ, PT ;  /* 0x000000ff1a00720c */ /* 0x000fe20003f06270 */
[----:B------:R-:W-:Y:S01]  /*1440*/  @!P6 IMAD.IADD R20, R20, 0x1, -R0 ;  /* 0x000000011414e824 */ /* 0x000fe200078e0a00 */
[----:B------:R-:W-:Y:S01]  /*1450*/  ISETP.GT.U32.AND P6, PT, R0, R22, PT ;  /* 0x000000160000720c */ /* 0x000fe20003fc4070 */
[----:B------:R-:W-:Y:S01]  /*1460*/  IMAD.HI.U32 R2, R11, R24, RZ ;  /* 0x000000180b027227 */ /* 0x000fe200078e00ff */
[----:B------:R-:W-:-:S02]  /*1470*/  @!P4 IADD3 R15, PT, PT, -R15, RZ, RZ ;  /* 0x000000ff0f0fc210 */ /* 0x000fc40007ffe1ff */
[C---:B------:R-:W-:Y:S01]  /*1480*/  ISETP.GT.U32.AND P4, PT, R0.reuse, R21, PT ;  /* 0x000000150000720c */ /* 0x040fe20003f84070 */
[----:B------:R-:W-:Y:S01]  /*1490*/  @!P3 IMAD.MOV R16, RZ, RZ, -R16 ;  /* 0x000000ffff10b224 */ /* 0x000fe200078e0a10 */
[----:B------:R-:W-:Y:S01]  /*14a0*/  ISETP.GT.U32.AND P3, PT, R0, R23, PT ;  /* 0x000000170000720c */ /* 0x000fe20003f64070 */
[----:B------:R-:W-:Y:S01]  /*14b0*/  IMAD.MOV R25, RZ, RZ, -R2 ;  /* 0x000000ffff197224 */ /* 0x000fe200078e0a02 */
[----:B------:R-:W-:Y:S01]  /*14c0*/  LOP3.LUT R26, R10, 0x1c, RZ, 0xfc, !PT ;  /* 0x0000001c0a1a7812 */ /* 0x000fe200078efcff */
[----:B------:R-:W-:Y:S01]  /*14d0*/  IMAD.MOV.U32 R17, RZ, RZ, R19 ;  /* 0x000000ffff117224 */ /* 0x000fe200078e0013 */
[----:B------:R-:W-:Y:S01]  /*14e0*/  IABS R45, R48 ;  /* 0x00000030002d7213 */ /* 0x000fe20000000000 */
[----:B------:R-:W-:Y:S01]  /*14f0*/  IMAD R25, R0, R25, R24 ;  /* 0x0000001900197224 */ /* 0x000fe200078e0218 */
[----:B------:R-:W-:Y:S01]  /*1500*/  IABS R2, R26 ;  /* 0x0000001a00027213 */ /* 0x000fe20000000000 */
[----:B------:R-:W-:Y:S01]  /*1510*/  @!P0 IMAD.MOV R20, RZ, RZ, -R20 ;  /* 0x000000ffff148224 */ /* 0x000fe200078e0a14 */
[----:B------:R-:W-:Y:S01]  /*1520*/  LOP3.LUT R49, R10, 0x44, RZ, 0xfc, !PT ;  /* 0x000000440a317812 */ /* 0x000fe200078efcff */
[--C-:B------:R-:W-:Y:S01]  /*1530*/  @!P6 IMAD.IADD R22, R22, 0x1, -R0.reuse ;  /* 0x000000011616e824 */ /* 0x100fe200078e0a00 */
[----:B------:R-:W-:Y:S01]  /*1540*/  MOV R24, R2 ;  /* 0x0000000200187202 */ /* 0x000fe20000000f00 */
[----:B------:R-:W-:Y:S01]  /*1550*/  @!P5 IMAD.MOV R17, RZ, RZ, -R17 ;  /* 0x000000ffff11d224 */ /* 0x000fe200078e0a11 */
[C---:B------:R-:W-:Y:S01]  /*1560*/  ISETP.GT.U32.AND P0, PT, R0.reuse, R25, PT ;  /* 0x000000190000720c */ /* 0x040fe20003f04070 */
[----:B------:R-:W-:Y:S01]  /*1570*/  @!P3 IMAD.IADD R23, R23, 0x1, -R0 ;  /* 0x000000011717b824 */ /* 0x000fe200078e0a00 */
[----:B------:R-:W-:Y:S01]  /*1580*/  @!P4 IADD3 R21, PT, PT, R21, -R0, RZ ;  /* 0x800000001515c210 */ /* 0x000fe20007ffe0ff */
[----:B------:R-:W-:Y:S01]  /*1590*/  IMAD.HI.U32 R2, R11, R24, RZ ;  /* 0x000000180b027227 */ /* 0x000fe200078e00ff */
[----:B------:R-:W-:-:S02]  /*15a0*/  ISETP.GT.U32.AND P6, PT, R0, R22, PT ;  /* 0x000000160000720c */ /* 0x000fc40003fc4070 */
[----:B------:R-:W-:Y:S01]  /*15b0*/  ISETP.GT.U32.AND P3, PT, R0, R23, PT ;  /* 0x000000170000720c */ /* 0x000fe20003f64070 */
[----:B------:R-:W-:Y:S01]  /*15c0*/  IMAD.MOV.U32 R19, RZ, RZ, R21 ;  /* 0x000000ffff137224 */ /* 0x000fe200078e0015 */
[----:B------:R-:W-:Y:S01]  /*15d0*/  ISETP.GE.AND P5, PT, R27, RZ, PT ;  /* 0x000000ff1b00720c */ /* 0x000fe20003fa6270 */
[----:B------:R-:W-:Y:S01]  /*15e0*/  IMAD.MOV R21, RZ, RZ, -R2 ;  /* 0x000000ffff157224 */ /* 0x000fe200078e0a02 */
[----:B------:R-:W-:Y:S01]  /*15f0*/  ISETP.GE.AND P4, PT, R29, RZ, PT ;  /* 0x000000ff1d00720c */ /* 0x000fe20003f86270 */
[----:B------:R-:W-:Y:S01]  /*1600*/  @!P2 IMAD.MOV R19, RZ, RZ, -R19 ;  /* 0x000000ffff13a224 */ /* 0x000fe200078e0a13 */
[----:B------:R-:W-:Y:S01]  /*1610*/  ISETP.GE.AND P2, PT, R26, RZ, PT ;  /* 0x000000ff1a00720c */ /* 0x000fe20003f46270 */
[----:B------:R-:W-:Y:S01]  /*1620*/  IMAD R24, R0, R21, R24 ;  /* 0x0000001500187224 */ /* 0x000fe200078e0218 */
[----:B------:R-:W-:Y:S01]  /*1630*/  LOP3.LUT R26, R10, 0x1e, RZ, 0xfc, !PT ;  /* 0x0000001e0a1a7812 */ /* 0x000fe200078efcff */
[----:B------:R-:W-:Y:S01]  /*1640*/  @!P0 IMAD.IADD R25, R25, 0x1, -R0 ;  /* 0x0000000119198824 */ /* 0x000fe200078e0a00 */
[----:B------:R-:W-:Y:S01]  /*1650*/  IABS R29, R30 ;  /* 0x0000001e001d7213 */ /* 0x000fe20000000000 */
[----:B------:R-:W-:Y:S01]  /*1660*/  @!P1 IMAD.MOV R18, RZ, RZ, -R18 ;  /* 0x000000ffff129224 */ /* 0x000fe200078e0a12 */
[----:B------:R-:W-:Y:S01]  /*1670*/  ISETP.GE.AND P1, PT, R28, RZ, PT ;  /* 0x000000ff1c00720c */ /* 0x000fe20003f26270 */
[----:B------:R-:W-:Y:S01]  /*1680*/  @!P6 IMAD.IADD R22, R22, 0x1, -R0 ;  /* 0x000000011616e824 */ /* 0x000fe200078e0a00 */
[----:B------:R-:W-:-:S02]  /*1690*/  IABS R27, R26 ;  /* 0x0000001a001b7213 */ /* 0x000fc40000000000 */
[----:B------:R-:W-:Y:S02]  /*16a0*/  LOP3.LUT R28, R10, 0x20, RZ, 0xfc, !PT ;  /* 0x000000200a1c7812 */ /* 0x000fe400078efcff */
[C---:B------:R-:W-:Y:S01]  /*16b0*/  ISETP.GT.U32.AND P0, PT, R0.reuse, R25, PT ;  /* 0x000000190000720c */ /* 0x040fe20003f04070 */
[----:B------:R-:W-:Y:S01]  /*16c0*/  IMAD.HI.U32 R2, R11, R27, RZ ;  /* 0x0000001b0b027227 */ /* 0x000fe200078e00ff */
[----:B------:R-:W-:Y:S02]  /*16d0*/  ISETP.GT.U32.AND P6, PT, R0, R24, PT ;  /* 0x000000180000720c */ /* 0x000fe40003fc4070 */
[----:B------:R-:W-:Y:S02]  /*16e0*/  @!P3 IADD3 R23, PT, PT, R23, -R0, RZ ;  /* 0x800000001717b210 */ /* 0x000fe40007ffe0ff */
[----:B------:R-:W-:Y:S01]  /*16f0*/  ISETP.GE.AND P3, PT, R26, RZ, PT ;  /* 0x000000ff1a00720c */ /* 0x000fe20003f66270 */
[----:B------:R-:W-:Y:S01]  /*1700*/  @!P1 IMAD.MOV R22, RZ, RZ, -R22 ;  /* 0x000000ffff169224 */ /* 0x000fe200078e0a16 */
[----:B------:R-:W-:Y:S01]  /*1710*/  IABS R26, R28 ;  /* 0x0000001c001a7213 */ /* 0x000fe20000000000 */
[----:B------:R-:W-:Y:S01]  /*1720*/  IMAD.MOV.U32 R21, RZ, RZ, R23 ;  /* 0x000000ffff157224 */ /* 0x000fe200078e0017 */
[----:B------:R-:W-:-:S02]  /*1730*/  IADD3 R2, PT, PT, -R2, RZ, RZ ;  /* 0x000000ff02027210 */ /* 0x000fc40007ffe1ff */
[----:B------:R-:W-:Y:S01]  /*1740*/  ISETP.GE.AND P1, PT, R30, RZ, PT ;  /* 0x000000ff1e00720c */ /* 0x000fe20003f26270 */
[----:B------:R-:W-:Y:S01]  /*1750*/  IMAD.HI.U32 R23, R11, R26, RZ ;  /* 0x0000001a0b177227 */ /* 0x000fe200078e00ff */
[C---:B------:R-:W-:Y:S02]  /*1760*/  LOP3.LUT R50, R10.reuse, 0x48, RZ, 0xfc, !PT ;  /* 0x000000480a327812 */ /* 0x040fe400078efcff */
[C---:B------:R-:W-:Y:S01]  /*1770*/  LOP3.LUT R51, R10.reuse, 0x4a, RZ, 0xfc, !PT ;  /* 0x0000004a0a337812 */ /* 0x040fe200078efcff */
[----:B------:R-:W-:Y:S01]  /*1780*/  IMAD.MOV R23, RZ, RZ, -R23 ;  /* 0x000000ffff177224 */ /* 0x000fe200078e0a17 */
[C---:B------:R-:W-:Y:S01]  /*1790*/  LOP3.LUT R52, R10.reuse, 0x4e, RZ, 0xfc, !PT ;  /* 0x0000004e0a347812 */ /* 0x040fe200078efcff */
[--C-:B------:R-:W-:Y:S01]  /*17a0*/  @!P0 IMAD.IADD R25, R25, 0x1, -R0.reuse ;  /* 0x0000000119198824 */ /* 0x100fe200078e0a00 */
[----:B------:R-:W-:Y:S01]  /*17b0*/  LOP3.LUT R54, R10, 0x52, RZ, 0xfc, !PT ;  /* 0x000000520a367812 */ /* 0x000fe200078efcff */
[----:B------:R-:W-:Y:S01]  /*17c0*/  @!P6 IMAD.IADD R24, R24, 0x1, -R0 ;  /* 0x000000011818e824 */ /* 0x000fe200078e0a00 */
[----:B------:R-:W-:Y:S01]  /*17d0*/  LOP3.LUT R56, R10, 0x56, RZ, 0xfc, !PT ;  /* 0x000000560a387812 */ /* 0x000fe200078efcff */
[C---:B------:R-:W-:Y:S01]  /*17e0*/  IMAD R27, R0.reuse, R2, R27 ;  /* 0x00000002001b7224 */ /* 0x040fe200078e021b */
[----:B------:R-:W-:Y:S01]  /*17f0*/  IABS R55, R54 ;  /* 0x0000003600377213 */ /* 0x000fe20000000000 */
[C---:B------:R-:W-:Y:S01]  /*1800*/  IMAD R26, R0.reuse, R23, R26 ;  /* 0x00000017001a7224 */ /* 0x040fe200078e021a */
[----:B------:R-:W-:Y:S01]  /*1810*/  MOV R23, R25 ;  /* 0x0000001900177202 */ /* 0x000fe20000000f00 */
[----:B------:R-:W-:Y:S01]  /*1820*/  IMAD.HI.U32 R2, R11, R29, RZ ;  /* 0x0000001d0b027227 */ /* 0x000fe200078e00ff */
[----:B------:R-:W-:-:S02]  /*1830*/  ISETP.GT.U32.AND P6, PT, R0, R24, PT ;  /* 0x000000180000720c */ /* 0x000fc40003fc4070 */
[C---:B------:R-:W-:Y:S01]  /*1840*/  ISETP.GT.U32.AND P0, PT, R0.reuse, R27, PT ;  /* 0x0000001b0000720c */ /* 0x040fe20003f04070 */
[----:B------:R-:W-:Y:S01]  /*1850*/  IMAD.MOV R2, RZ, RZ, -R2 ;  /* 0x000000ffff027224 */ /* 0x000fe200078e0a02 */
[----:B------:R-:W-:Y:S01]  /*1860*/  IABS R59, R56 ;  /* 0x00000038003b7213 */ /* 0x000fe20000000000 */
[----:B------:R-:W-:Y:S01]  /*1870*/  @!P4 IMAD.MOV R23, RZ, RZ, -R23 ;  /* 0x000000ffff17c224 */ /* 0x000fe200078e0a17 */
[C---:B------:R-:W-:Y:S01]  /*1880*/  ISETP.GT.U32.AND P4, PT, R0.reuse, R26, PT ;  /* 0x0000001a0000720c */ /* 0x040fe20003f84070 */
[----:B------:R-:W-:Y:S01]  /*1890*/  IMAD R29, R0, R2, R29 ;  /* 0x00000002001d7224 */ /* 0x000fe200078e021d */
[----:B------:R-:W-:Y:S01]  /*18a0*/  LOP3.LUT R58, R10, 0x5c, RZ, 0xfc, !PT ;  /* 0x0000005c0a3a7812 */ /* 0x000fe200078efcff */
[----:B------:R-:W-:Y:S01]  /*18b0*/  @!P5 IMAD.MOV R21, RZ, RZ, -R21 ;  /* 0x000000ffff15d224 */ /* 0x000fe200078e0a15 */
[----:B------:R-:W-:Y:S01]  /*18c0*/  ISETP.GE.AND P5, PT, R28, RZ, PT ;  /* 0x000000ff1c00720c */ /* 0x000fe20003fa6270 */
[----:B------:R-:W-:Y:S01]  /*18d0*/  IMAD.HI.U32 R25, R11, R32, RZ ;  /* 0x000000200b197227 */ /* 0x000fe200078e00ff */
[----:B------:R-:W-:-:S02]  /*18e0*/  LOP3.LUT R28, R10, 0x24, RZ, 0xfc, !PT ;  /* 0x000000240a1c7812 */ /* 0x000fc400078efcff */
[----:B------:R-:W-:Y:S01]  /*18f0*/  IABS R63, R58 ;  /* 0x0000003a003f7213 */ /* 0x000fe20000000000 */
[--C-:B------:R-:W-:Y:S01]  /*1900*/  @!P6 IMAD.IADD R24, R24, 0x1, -R0.reuse ;  /* 0x000000011818e824 */ /* 0x100fe200078e0a00 */
[----:B------:R-:W-:Y:S01]  /*1910*/  ISETP.GT.U32.AND P6, PT, R0, R29, PT ;  /* 0x0000001d0000720c */ /* 0x000fe20003fc4070 */
[----:B------:R-:W-:Y:S01]  /*1920*/  @!P0 IMAD.IADD R27, R27, 0x1, -R0 ;  /* 0x000000011b1b8824 */ /* 0x000fe200078e0a00 */
[----:B------:R-:W-:Y:S01]  /*1930*/  IABS R30, R28 ;  /* 0x0000001c001e7213 */ /* 0x000fe20000000000 */
[----:B------:R-:W-:Y:S01]  /*1940*/  @!P2 IMAD.MOV R24, RZ, RZ, -R24 ;  /* 0x000000ffff18a224 */ /* 0x000fe200078e0a18 */
[----:B------:R-:W-:Y:S01]  /*1950*/  @!P4 IADD3 R26, PT, PT, R26, -R0, RZ ;  /* 0x800000001a1ac210 */ /* 0x000fe20007ffe0ff */
[----:B------:R-:W-:Y:S01]  /*1960*/  IMAD.MOV R25, RZ, RZ, -R25 ;  /* 0x000000ffff197224 */ /* 0x000fe200078e0a19 */
[C---:B------:R-:W-:Y:S01]  /*1970*/  ISETP.GT.U32.AND P0, PT, R0.reuse, R27, PT ;  /* 0x0000001b0000720c */ /* 0x040fe20003f04070 */
[----:B------:R-:W-:Y:S01]  /*1980*/  IMAD.HI.U32 R2, R11, R30, RZ ;  /* 0x0000001e0b027227 */ /* 0x000fe200078e00ff */
[----:B------:R-:W-:-:S02]  /*1990*/  ISETP.GT.U32.AND P4, PT, R0, R26, PT ;  /* 0x0000001a0000720c */ /* 0x000fc40003f84070 */
[----:B------:R-:W-:Y:S01]  /*19a0*/  ISETP.GE.AND P2, PT, R28, RZ, PT ;  /* 0x000000ff1c00720c */ /* 0x000fe20003f46270 */
[----:B------:R-:W-:Y:S01]  /*19b0*/  IMAD.HI.U32 R28, R11, R33, RZ ;  /* 0x000000210b1c7227 */ /* 0x000fe200078e00ff */
[----:B------:R-:W-:Y:S02]  /*19c0*/  LOP3.LUT R60, R10, 0x6c, RZ, 0xfc, !PT ;  /* 0x0000006c0a3c7812 */ /* 0x000fe400078efcff */
[----:B------:R-:W-:Y:S01]  /*19d0*/  @!P6 IADD3 R29, PT, PT, R29, -R0, RZ ;  /* 0x800000001d1de210 */ /* 0x000fe20007ffe0ff */
[----:B------:R-:W-:Y:S01]  /*19e0*/  IMAD.MOV R31, RZ, RZ, -R2 ;  /* 0x000000ffff1f7224 */ /* 0x000fe200078e0a02 */
[----:B------:R-:W-:Y:S01]  /*19f0*/  IABS R79, R60 ;  /* 0x0000003c004f7213 */ /* 0x000fe20000000000 */
[----:B------:R-:W-:Y:S01]  /*1a00*/  IMAD.MOV R2, RZ, RZ, -R28 ;  /* 0x000000ffff027224 */ /* 0x000fe200078e0a1c */
[----:B------:R-:W-:Y:S01]  /*1a10*/  ISETP.GT.U32.AND P6, PT, R0, R29, PT ;  /* 0x0000001d0000720c */ /* 0x000fe20003fc4070 */
[----:B------:R-:W-:Y:S01]  /*1a20*/  @!P0 IMAD.IADD R27, R27, 0x1, -R0 ;  /* 0x000000011b1b8824 */ /* 0x000fe200078e0a00 */
[----:B------:R-:W-:Y:S01]  /*1a30*/  ISETP.GE.AND P0, PT, R34, RZ, PT ;  /* 0x000000ff2200720c */ /* 0x000fe20003f06270 */
[C---:B------:R-:W-:Y:S01]  /*1a40*/  IMAD R28, R0.reuse, R31, R30 ;  /* 0x0000001f001c7224 */ /* 0x040fe200078e021e */
[----:B------:R-:W-:Y:S01]  /*1a50*/  IABS R34, R38 ;  /* 0x0000002600227213 */ /* 0x000fe20000000000 */
[----:B------:R-:W-:Y:S01]  /*1a60*/  IMAD R31, R0, R25, R32 ;  /* 0x00000019001f7224 */ /* 0x000fe200078e0220 */
[----:B------:R-:W-:Y:S01]  /*1a70*/  IABS R32, R36 ;  /* 0x0000002400207213 */ /* 0x000fe20000000000 */
[--C-:B------:R-:W-:Y:S01]  /*1a80*/  @!P4 IMAD.IADD R26, R26, 0x1, -R0.reuse ;  /* 0x000000011a1ac824 */ /* 0x100fe200078e0a00 */
[----:B------:R-:W-:Y:S01]  /*1a90*/  ISETP.GT.U32.AND P4, PT, R0, R28, PT ;  /* 0x0000001c0000720c */ /* 0x000fe20003f84070 */
[----:B------:R-:W-:Y:S01]  /*1aa0*/  IMAD.MOV.U32 R25, RZ, RZ, R27 ;  /* 0x000000ffff197224 */ /* 0x000fe200078e001b */
[----:B------:R-:W-:Y:S01]  /*1ab0*/  LOP3.LUT R62, R10, 0x6e, RZ, 0xfc, !PT ;  /* 0x0000006e0a3e7812 */ /* 0x000fe200078efcff */
[----:B------:R-:W-:Y:S01]  /*1ac0*/  IMAD R30, R0, R2, R33 ;  /* 0x00000002001e7224 */ /* 0x000fe200078e0221 */
[----:B------:R-:W-:Y:S01]  /*1ad0*/  LOP3.LUT R2, R10, 0x2a, RZ, 0xfc, !PT ;  /* 0x0000002a0a027812 */ /* 0x000fe200078efcff */
[----:B------:R-:W-:Y:S01]  /*1ae0*/  @!P3 IMAD.MOV R25, RZ, RZ, -R25 ;  /* 0x000000ffff19b224 */ /* 0x000fe200078e0a19 */
[C---:B------:R-:W-:Y:S01]  /*1af0*/  ISETP.GT.U32.AND P3, PT, R0.reuse, R31, PT ;  /* 0x0000001f0000720c */ /* 0x040fe20003f64070 */
[----:B------:R-:W-:Y:S01]  /*1b00*/  @!P6 IMAD.IADD R29, R29, 0x1, -R0 ;  /* 0x000000011d1de824 */ /* 0x000fe200078e0a00 */
[----:B------:R-:W-:-:S02]  /*1b10*/  ISETP.GT.U32.AND P6, PT, R0, R30, PT ;  /* 0x0000001e0000720c */ /* 0x000fc40003fc4070 */
[----:B------:R-:W-:Y:S01]  /*1b20*/  IABS R33, R2 ;  /* 0x0000000200217213 */ /* 0x000fe20000000000 */
[----:B------:R-:W-:Y:S01]  /*1b30*/  IMAD.MOV.U32 R27, RZ, RZ, R29 ;  /* 0x000000ffff1b7224 */ /* 0x000fe200078e001d */
[----:B------:R-:W-:Y:S01]  /*1b40*/  @!P5 IADD3 R26, PT, PT, -R26, RZ, RZ ;  /* 0x000000ff1a1ad210 */ /* 0x000fe20007ffe1ff */
[--C-:B------:R-:W-:Y:S01]  /*1b50*/  @!P4 IMAD.IADD R28, R28, 0x1, -R0.reuse ;  /* 0x000000011c1cc824 */ /* 0x100fe200078e0a00 */
[----:B------:R-:W-:Y:S01]  /*1b60*/  ISETP.GE.AND P4, PT, R2, RZ, PT ;  /* 0x000000ff0200720c */ /* 0x000fe20003f86270 */
[----:B------:R-:W-:Y:S01]  /*1b70*/  IMAD.HI.U32 R2, R11, R33, RZ ;  /* 0x000000210b027227 */ /* 0x000fe200078e00ff */
[----:B------:R-:W-:Y:S02]  /*1b80*/  ISETP.GE.AND P5, PT, R35, RZ, PT ;  /* 0x000000ff2300720c */ /* 0x000fe40003fa6270 */
[----:B------:R-:W-:Y:S01]  /*1b90*/  IABS R35, R37 ;  /* 0x0000002500237213 */ /* 0x000fe20000000000 */
[--C-:B------:R-:W-:Y:S01]  /*1ba0*/  @!P3 IMAD.IADD R31, R31, 0x1, -R0.reuse ;  /* 0x000000011f1fb824 */ /* 0x100fe200078e0a00 */
[----:B------:R-:W-:Y:S01]  /*1bb0*/  ISETP.GT.U32.AND P3, PT, R0, R28, PT ;  /* 0x0000001c0000720c */ /* 0x000fe20003f64070 */
[----:B------:R-:W-:Y:S01]  /*1bc0*/  @!P6 IMAD.IADD R30, R30, 0x1, -R0 ;  /* 0x000000011e1ee824 */ /* 0x000fe200078e0a00 */
[----:B------:R-:W-:Y:S01]  /*1bd0*/  IADD3 R29, PT, PT, -R2, RZ, RZ ;  /* 0x000000ff021d7210 */ /* 0x000fe20007ffe1ff */
[----:B------:R-:W-:Y:S01]  /*1be0*/  IMAD.HI.U32 R2, R11, R32, RZ ;  /* 0x000000200b027227 */ /* 0x000fe200078e00ff */
[----:B------:R-:W-:-:S02]  /*1bf0*/  ISETP.GT.U32.AND P6, PT, R0, R31, PT ;  /* 0x0000001f0000720c */ /* 0x000fc40003fc4070 */
[----:B------:R-:W-:Y:S01]  /*1c00*/  IABS R81, R62 ;  /* 0x0000003e00517213 */ /* 0x000fe20000000000 */
[----:B------:R-:W-:Y:S01]  /*1c10*/  IMAD R33, R0, R29, R33 ;  /* 0x0000001d00217224 */ /* 0x000fe200078e0221 */
[C---:B------:R-:W-:Y:S01]  /*1c20*/  LOP3.LUT R64, R10.reuse, 0x70, RZ, 0xfc, !PT ;  /* 0x000000700a407812 */ /* 0x040fe200078efcff */
[----:B------:R-:W-:Y:S01]  /*1c30*/  IMAD.MOV R29, RZ, RZ, -R2 ;  /* 0x000000ffff1d7224 */ /* 0x000fe200078e0a02 */
[----:B------:R-:W-:Y:S01]  /*1c40*/  LOP3.LUT R66, R10, 0x72, RZ, 0xfc, !PT ;  /* 0x000000720a427812 */ /* 0x000fe200078efcff */
[----:B------:R-:W-:Y:S01]  /*1c50*/  IMAD.HI.U32 R2, R11, R35, RZ ;  /* 0x000000230b027227 */ /* 0x000fe200078e00ff */
[----:B------:R-:W-:Y:S02]  /*1c60*/  IABS R83, R64 ;  /* 0x0000004000537213 */ /* 0x000fe40000000000 */
[----:B------:R-:W-:Y:S01]  /*1c70*/  IABS R85, R66 ;  /* 0x0000004200557213 */ /* 0x000fe20000000000 */
[----:B------:R-:W-:Y:S01]  /*1c80*/  @!P3 IMAD.IADD R28, R28, 0x1, -R0 ;  /* 0x000000011c1cb824 */ /* 0x000fe200078e0a00 */
[C---:B------:R-:W-:Y:S01]  /*1c90*/  ISETP.GT.U32.AND P3, PT, R0.reuse, R33, PT ;  /* 0x000000210000720c */ /* 0x040fe20003f64070 */
[C---:B------:R-:W-:Y:S01]  /*1ca0*/  IMAD R32, R0.reuse, R29, R32 ;  /* 0x0000001d00207224 */ /* 0x040fe200078e0220 */
[----:B------:R-:W-:Y:S01]  /*1cb0*/  @!P6 IADD3 R31, PT, PT, R31, -R0, RZ ;  /* 0x800000001f1fe210 */ /* 0x000fe20007ffe0ff */
[----:B------:R-:W-:Y:S01]  /*1cc0*/  @!P1 IMAD.MOV R27, RZ, RZ, -R27 ;  /* 0x000000ffff1b9224 */ /* 0x000fe200078e0a1b */
[C---:B------:R-:W-:Y:S01]  /*1cd0*/  ISETP.GT.U32.AND P1, PT, R0.reuse, R30, PT ;  /* 0x0000001e0000720c */ /* 0x040fe20003f24070 */
[----:B------:R-:W-:Y:S01]  /*1ce0*/  IMAD.MOV R29, RZ, RZ, -R2 ;  /* 0x000000ffff1d7224 */ /* 0x000fe200078e0a02 */
[----:B------:R-:W-:Y:S01]  /*1cf0*/  ISETP.GT.U32.AND P6, PT, R0, R32, PT ;  /* 0x000000200000720c */ /* 0x000fe20003fc4070 */
[----:B------:R-:W-:Y:S01]  /*1d00*/  IMAD.HI.U32 R2, R11, R34, RZ ;  /* 0x000000220b027227 */ /* 0x000fe200078e00ff */
[----:B------:R-:W-:-:S02]  /*1d10*/  LOP3.LUT R68, R10, 0x74, RZ, 0xfc, !PT ;  /* 0x000000740a447812 */ /* 0x000fc400078efcff */
[----:B------:R-:W-:Y:S01]  /*1d20*/  LOP3.LUT R70, R10, 0x76, RZ, 0xfc, !PT ;  /* 0x000000760a467812 */ /* 0x000fe200078efcff */
[----:B------:R-:W-:Y:S01]  /*1d30*/  IMAD R35, R0, R29, R35 ;  /* 0x0000001d00237224 */ /* 0x000fe200078e0223 */
[----:B------:R-:W-:Y:S01]  /*1d40*/  IABS R87, R68 ;  /* 0x0000004400577213 */ /* 0x000fe20000000000 */
[----:B------:R-:W-:Y:S01]  /*1d50*/  @!P3 IMAD.IADD R33, R33, 0x1, -R0 ;  /* 0x000000012121b824 */ /* 0x000fe200078e0a00 */
[----:B------:R-:W-:Y:S01]  /*1d60*/  ISETP.GE.AND P3, PT, R37, RZ, PT ;  /* 0x000000ff2500720c */ /* 0x000fe20003f66270 */
[----:B------:R-:W-:Y:S01]  /*1d70*/  IMAD.MOV R37, RZ, RZ, -R2 ;  /* 0x000000ffff257224 */ /* 0x000fe200078e0a02 */
[----:B------:R-:W-:Y:S01]  /*1d80*/  IABS R89, R70 ;  /* 0x0000004600597213 */ /* 0x000fe20000000000 */
[----:B------:R-:W-:Y:S01]  /*1d90*/  @!P1 IMAD.IADD R30, R30, 0x1, -R0 ;  /* 0x000000011e1e9824 */ /* 0x000fe200078e0a00 */
[----:B------:R-:W-:Y:S01]  /*1da0*/  ISETP.GE.AND P1, PT, R36, RZ, PT ;  /* 0x000000ff2400720c */ /* 0x000fe20003f26270 */
[----:B------:R-:W-:Y:S01]  /*1db0*/  IMAD R34, R0, R37, R34 ;  /* 0x0000002500227224 */ /* 0x000fe200078e0222 */
[----:B------:R-:W-:Y:S01]  /*1dc0*/  @!P6 IADD3 R32, PT, PT, R32, -R0, RZ ;  /* 0x800000002020e210 */ /* 0x000fe20007ffe0ff */
[----:B------:R-:W-:Y:S01]  /*1dd0*/  IMAD.MOV.U32 R29, RZ, RZ, R31 ;  /* 0x000000ffff1d7224 */ /* 0x000fe200078e001f */
[C---:B------:R-:W-:Y:S01]  /*1de0*/  ISETP.GT.U32.AND P6, PT, R0.reuse, R33, PT ;  /* 0x000000210000720c */ /* 0x040fe20003fc4070 */
[----:B------:R-:W-:Y:S01]  /*1df0*/  @!P2 IMAD.MOV R28, RZ, RZ, -R28 ;  /* 0x000000ffff1ca224 */ /* 0x000fe200078e0a1c */
[----:B------:R-:W-:Y:S01]  /*1e00*/  IABS R36, R39 ;  /* 0x0000002700247213 */ /* 0x000fe20000000000 */
[----:B------:R-:W-:Y:S01]  /*1e10*/  @!P0 IMAD.MOV R29, RZ, RZ, -R29 ;  /* 0x000000ffff1d8224 */ /* 0x000fe200078e0a1d */
[C---:B------:R-:W-:Y:S01]  /*1e20*/  ISETP.GT.U32.AND P0, PT, R0.reuse, R35, PT ;  /* 0x000000230000720c */ /* 0x040fe20003f04070 */
[----:B------:R-:W-:Y:S01]  /*1e30*/  @!P5 IMAD.MOV R30, RZ, RZ, -R30 ;  /* 0x000000ffff1ed224 */ /* 0x000fe200078e0a1e */
[----:B------:R-:W-:Y:S01]  /*1e40*/  ISETP.GT.U32.AND P2, PT, R0, R32, PT ;  /* 0x000000200000720c */ /* 0x000fe20003f44070 */
[----:B------:R-:W-:Y:S01]  /*1e50*/  IMAD.HI.U32 R2, R11, R36, RZ ;  /* 0x000000240b027227 */ /* 0x000fe200078e00ff */
[----:B------:R-:W-:-:S02]  /*1e60*/  ISETP.GE.AND P5, PT, R38, RZ, PT ;  /* 0x000000ff2600720c */ /* 0x000fc40003fa6270 */
[----:B------:R-:W-:Y:S02]  /*1e70*/  IABS R38, R41 ;  /* 0x0000002900267213 */ /* 0x000fe40000000000 */
[----:B------:R-:W-:Y:S01]  /*1e80*/  IADD3 R37, PT, PT, -R2, RZ, RZ ;  /* 0x000000ff02257210 */ /* 0x000fe20007ffe1ff */
[----:B------:R-:W-:Y:S01]  /*1e90*/  @!P6 IMAD.IADD R33, R33, 0x1, -R0 ;  /* 0x000000012121e824 */ /* 0x000fe200078e0a00 */
[----:B------:R-:W-:Y:S01]  /*1ea0*/  ISETP.GT.U32.AND P6, PT, R0, R34, PT ;  /* 0x000000220000720c */ /* 0x000fe20003fc4070 */
[----:B------:R-:W-:Y:S01]  /*1eb0*/  IMAD.HI.U32 R2, R11, R38, RZ ;  /* 0x000000260b027227 */ /* 0x000fe200078e00ff */
[C---:B------:R-:W-:Y:S02]  /*1ec0*/  LOP3.LUT R72, R10.reuse, 0x78, RZ, 0xfc, !PT ;  /* 0x000000780a487812 */ /* 0x040fe400078efcff */
[----:B------:R-:W-:Y:S01]  /*1ed0*/  LOP3.LUT R74, R10, 0x7a, RZ, 0xfc, !PT ;  /* 0x0000007a0a4a7812 */ /* 0x000fe200078efcff */
[----:B------:R-:W-:Y:S01]  /*1ee0*/  IMAD.MOV.U32 R31, RZ, RZ, R33 ;  /* 0x000000ffff1f7224 */ /* 0x000fe200078e0021 */
[----:B------:R-:W-:Y:S01]  /*1ef0*/  IABS R91, R72 ;  /* 0x00000048005b7213 */ /* 0x000fe20000000000 */
[----:B------:R-:W-:Y:S01]  /*1f00*/  IMAD R37, R0, R37, R36 ;  /* 0x0000002500257224 */ /* 0x000fe200078e0224 */
[----:B------:R-:W-:Y:S01]  /*1f10*/  IABS R93, R74 ;  /* 0x0000004a005d7213 */ /* 0x000fe20000000000 */
[--C-:B------:R-:W-:Y:S01]  /*1f20*/  @!P0 IMAD.IADD R35, R35, 0x1, -R0.reuse ;  /* 0x0000000123238824 */ /* 0x100fe200078e0a00 */
[----:B------:R-:W-:Y:S01]  /*1f30*/  @!P4 IADD3 R31, PT, PT, -R31, RZ, RZ ;  /* 0x000000ff1f1fc210 */ /* 0x000fe20007ffe1ff */
[--C-:B------:R-:W-:Y:S01]  /*1f40*/  @!P2 IMAD.IADD R32, R32, 0x1, -R0.reuse ;  /* 0x000000012020a824 */ /* 0x100fe200078e0a00 */
[----:B------:R-:W-:Y:S01]  /*1f50*/  ISETP.GT.U32.AND P4, PT, R0, R37, PT ;  /* 0x000000250000720c */ /* 0x000fe20003f84070 */
[----:B------:R-:W-:Y:S01]  /*1f60*/  @!P6 IMAD.IADD R34, R34, 0x1, -R0 ;  /* 0x000000012222e824 */ /* 0x000fe200078e0a00 */
[----:B------:R-:W-:Y:S01]  /*1f70*/  ISETP.GE.AND P2, PT, R39, RZ, PT ;  /* 0x000000ff2700720c */ /* 0x000fe20003f46270 */
[----:B------:R-:W-:Y:S01]  /*1f80*/  IMAD.MOV R39, RZ, RZ, -R2 ;  /* 0x000000ffff277224 */ /* 0x000fe200078e0a02 */
[C---:B------:R-:W-:Y:S01]  /*1f90*/  ISETP.GT.U32.AND P0, PT, R0.reuse, R35, PT ;  /* 0x000000230000720c */ /* 0x040fe20003f04070 */
[----:B------:R-:W-:Y:S01]  /*1fa0*/  IMAD.HI.U32 R33, R11, R40, RZ ;  /* 0x000000280b217227 */ /* 0x000fe200078e00ff */
[----:B------:R-:W-:-:S03]  /*1fb0*/  ISETP.GT.U32.AND P6, PT, R0, R34, PT ;  /* 0x000000220000720c */ /* 0x000fc60003fc4070 */
[C---:B------:R-:W-:Y:S01]  /*1fc0*/  IMAD R36, R0.reuse, R39, R38 ;  /* 0x0000002700247224 */ /* 0x040fe200078e0226 */
[----:B------:R-:W-:Y:S01]  /*1fd0*/  IADD3 R33, PT, PT, -R33, RZ, RZ ;  /* 0x000000ff21217210 */ /* 0x000fe20007ffe1ff */
[----:B------:R-:W-:Y:S01]  /*1fe0*/  @!P1 IMAD.MOV R32, RZ, RZ, -R32 ;  /* 0x000000ffff209224 */ /* 0x000fe200078e0a20 */
[----:B------:R-:W-:Y:S01]  /*1ff0*/  ISETP.GE.AND P1, PT, R41, RZ, PT ;  /* 0x000000ff2900720c */ /* 0x000fe20003f26270 */
[----:B------:R-:W-:Y:S01]  /*2000*/  @!P4 IMAD.IADD R37, R37, 0x1, -R0 ;  /* 0x000000012525c824 */ /* 0x000fe200078e0a00 */
[----:B------:R-:W-:Y:S01]  /*2010*/  IABS R41, R43 ;  /* 0x0000002b00297213 */ /* 0x000fe20000000000 */
[----:B------:R-:W-:Y:S01]  /*2020*/  IMAD R38, R0, R33, R40 ;  /* 0x0000002100267224 */ /* 0x000fe200078e0228 */
[----:B------:R-:W-:Y:S01]  /*2030*/  IABS R40, R44 ;  /* 0x0000002c00287213 */ /* 0x000fe20000000000 */
[--C-:B------:R-:W-:Y:S01]  /*2040*/  @!P0 IMAD.IADD R35, R35, 0x1, -R0.reuse ;  /* 0x0000000123238824 */ /* 0x100fe200078e0a00 */
[----:B------:R-:W-:Y:S01]  /*2050*/  ISETP.GE.AND P0, PT, R42, RZ, PT ;  /* 0x000000ff2a00720c */ /* 0x000fe20003f06270 */
[----:B------:R-:W-:Y:S01]  /*2060*/  @!P6 IMAD.IADD R34, R34, 0x1, -R0 ;  /* 0x000000012222e824 */ /* 0x000fe200078e0a00 */
[----:B------:R-:W-:Y:S01]  /*2070*/  ISETP.GT.U32.AND P6, PT, R0, R36, PT ;  /* 0x000000240000720c */ /* 0x000fe20003fc4070 */
[----:B------:R-:W-:Y:S01]  /*2080*/  IMAD.MOV.U32 R33, RZ, RZ, R35 ;  /* 0x000000ffff217224 */ /* 0x000fe200078e0023 */
[----:B------:R-:W-:Y:S01]  /*2090*/  LOP3.LUT R42, R10, 0x38, RZ, 0xfc, !PT ;  /* 0x000000380a2a7812 */ /* 0x000fe200078efcff */
[----:B------:R-:W-:Y:S01]  /*20a0*/  IMAD.HI.U32 R35, R11, R41, RZ ;  /* 0x000000290b237227 */ /* 0x000fe200078e00ff */
[----:B------:R-:W-:-:S02]  /*20b0*/  ISETP.GT.U32.AND P4, PT, R0, R37, PT ;  /* 0x000000250000720c */ /* 0x000fc40003f84070 */
[----:B------:R-:W-:Y:S01]  /*20c0*/  IABS R39, R42 ;  /* 0x0000002a00277213 */ /* 0x000fe20000000000 */
[----:B------:R-:W-:Y:S01]  /*20d0*/  IMAD.MOV R35, RZ, RZ, -R35 ;  /* 0x000000ffff237224 */ /* 0x000fe200078e0a23 */
[----:B------:R-:W-:Y:S01]  /*20e0*/  @!P5 IADD3 R34, PT, PT, -R34, RZ, RZ ;  /* 0x000000ff2222d210 */ /* 0x000fe20007ffe1ff */
[----:B------:R-:W-:Y:S01]  /*20f0*/  @!P3 IMAD.MOV R33, RZ, RZ, -R33 ;  /* 0x000000ffff21b224 */ /* 0x000fe200078e0a21 */
[----:B------:R-:W-:Y:S01]  /*2100*/  ISETP.GT.U32.AND P3, PT, R0, R38, PT ;  /* 0x000000260000720c */ /* 0x000fe20003f64070 */
[----:B------:R-:W-:Y:S01]  /*2110*/  IMAD.HI.U32 R2, R11, R39, RZ ;  /* 0x000000270b027227 */ /* 0x000fe200078e00ff */
[----:B------:R-:W-:Y:S02]  /*2120*/  ISETP.GE.AND P5, PT, R42, RZ, PT ;  /* 0x000000ff2a00720c */ /* 0x000fe40003fa6270 */
[----:B------:R-:W-:Y:S01]  /*2130*/  IABS R42, R47 ;  /* 0x0000002f002a7213 */ /* 0x000fe20000000000 */
[----:B------:R-:W-:Y:S02]  /*2140*/  @!P6 IMAD.IADD R36, R36, 0x1, -R0 ;  /* 0x000000012424e824 */ /* 0x000fe400078e0a00 */
[----:B------:R-:W-:-:S02]  /*2150*/  IMAD.MOV R2, RZ, RZ, -R2 ;  /* 0x000000ffff027224 */ /* 0x000fc400078e0a02 */
[----:B------:R-:W-:Y:S01]  /*2160*/  @!P4 IMAD.IADD R37, R37, 0x1, -R0 ;  /* 0x000000012525c824 */ /* 0x000fe200078e0a00 */
[C---:B------:R-:W-:Y:S01]  /*2170*/  ISETP.GT.U32.AND P6, PT, R0.reuse, R36, PT ;  /* 0x000000240000720c */ /* 0x040fe20003fc4070 */
[C---:B------:R-:W-:Y:S01]  /*2180*/  IMAD R41, R0.reuse, R35, R41 ;  /* 0x0000002300297224 */ /* 0x040fe200078e0229 */
[----:B------:R-:W-:Y:S01]  /*2190*/  ISETP.GE.AND P4, PT, R43, RZ, PT ;  /* 0x000000ff2b00720c */ /* 0x000fe20003f86270 */
[----:B------:R-:W-:Y:S01]  /*21a0*/  IMAD R39, R0, R2, R39 ;  /* 0x0000000200277224 */ /* 0x000fe200078e0227 */
[----:B------:R-:W-:Y:S01]  /*21b0*/  IABS R43, R46 ;  /* 0x0000002e002b7213 */ /* 0x000fe20000000000 */
[----:B------:R-:W-:Y:S01]  /*21c0*/  IMAD.MOV.U32 R35, RZ, RZ, R37 ;  /* 0x000000ffff237224 */ /* 0x000fe200078e0025 */
[----:B------:R-:W-:Y:S01]  /*21d0*/  @!P3 IADD3 R38, PT, PT, R38, -R0, RZ ;  /* 0x800000002626b210 */ /* 0x000fe20007ffe0ff */
[----:B------:R-:W-:-:S03]  /*21e0*/  IMAD.HI.U32 R2, R11, R40, RZ ;  /* 0x000000280b027227 */ /* 0x000fc600078e00ff */
[C---:B------:R-:W-:Y:S01]  /*21f0*/  ISETP.GT.U32.AND P3, PT, R0.reuse, R38, PT ;  /* 0x000000260000720c */ /* 0x040fe20003f64070 */
[----:B------:R-:W-:Y:S01]  /*2200*/  @!P2 IMAD.MOV R35, RZ, RZ, -R35 ;  /* 0x000000ffff23a224 */ /* 0x000fe200078e0a23 */
[----:B------:R-:W-:Y:S01]  /*2210*/  ISETP.GT.U32.AND P2, PT, R0, R39, PT ;  /* 0x000000270000720c */ /* 0x000fe20003f44070 */
[----:B------:R-:W-:Y:S01]  /*2220*/  @!P6 IMAD.IADD R36, R36, 0x1, -R0 ;  /* 0x000000012424e824 */ /* 0x000fe200078e0a00 */
[----:B------:R-:W-:Y:S01]  /*2230*/  ISETP.GT.U32.AND P6, PT, R0, R41, PT ;  /* 0x000000290000720c */ /* 0x000fe20003fc4070 */
[----:B------:R-:W-:Y:S02]  /*2240*/  IMAD.MOV R37, RZ, RZ, -R2 ;  /* 0x000000ffff257224 */ /* 0x000fe400078e0a02 */
[----:B------:R-:W-:-:S04]  /*2250*/  IMAD.HI.U32 R2, R11, R43, RZ ;  /* 0x0000002b0b027227 */ /* 0x000fc800078e00ff */
[----:B------:R-:W-:Y:S02]  /*2260*/  IMAD R40, R0, R37, R40 ;  /* 0x0000002500287224 */ /* 0x000fe400078e0228 */
[----:B------:R-:W-:Y:S01]  /*2270*/  IMAD.MOV R2, RZ, RZ, -R2 ;  /* 0x000000ffff027224 */ /* 0x000fe200078e0a02 */
[----:B------:R-:W-:Y:S01]  /*2280*/  @!P3 IADD3 R38, PT, PT, R38, -R0, RZ ;  /* 0x800000002626b210 */ /* 0x000fe20007ffe0ff */
[--C-:B------:R-:W-:Y:S01]  /*2290*/  @!P2 IMAD.IADD R39, R39, 0x1, -R0.reuse ;  /* 0x000000012727a824 */ /* 0x100fe200078e0a00 */
[----:B------:R-:W-:Y:S01]  /*22a0*/  ISETP.GT.U32.AND P2, PT, R0, R40, PT ;  /* 0x000000280000720c */ /* 0x000fe20003f44070 */
[----:B------:R-:W-:Y:S01]  /*22b0*/  @!P6 IMAD.IADD R41, R41, 0x1, -R0 ;  /* 0x000000012929e824 */ /* 0x000fe200078e0a00 */
[----:B------:R-:W-:Y:S01]  /*22c0*/  ISETP.GE.AND P3, PT, R44, RZ, PT ;  /* 0x000000ff2c00720c */ /* 0x000fe20003f66270 */
[----:B------:R-:W-:Y:S01]  /*22d0*/  IMAD.HI.U32 R37, R11, R42, RZ ;  /* 0x0000002a0b257227 */ /* 0x000fe200078e00ff */
[C---:B------:R-:W-:Y:S02]  /*22e0*/  ISETP.GT.U32.AND P6, PT, R0.reuse, R39, PT ;  /* 0x000000270000720c */ /* 0x040fe40003fc4070 */
[----:B------:R-:W-:Y:S01]  /*22f0*/  IABS R44, R49 ;  /* 0x00000031002c7213 */ /* 0x000fe20000000000 */
[----:B------:R-:W-:-:S02]  /*2300*/  IMAD R43, R0, R2, R43 ;  /* 0x00000002002b7224 */ /* 0x000fc400078e022b */
[----:B------:R-:W-:Y:S02]  /*2310*/  IMAD.MOV R37, RZ, RZ, -R37 ;  /* 0x000000ffff257224 */ /* 0x000fe400078e0a25 */
[----:B------:R-:W-:Y:S02]  /*2320*/  @!P1 IMAD.MOV R36, RZ, RZ, -R36 ;  /* 0x000000ffff249224 */ /* 0x000fe400078e0a24 */
[----:B------:R-:W-:Y:S01]  /*2330*/  @!P2 IADD3 R40, PT, PT, R40, -R0, RZ ;  /* 0x800000002828a210 */ /* 0x000fe20007ffe0ff */
[C---:B------:R-:W-:Y:S01]  /*2340*/  IMAD R42, R0.reuse, R37, R42 ;  /* 0x00000025002a7224 */ /* 0x040fe200078e022a */
[C---:B------:R-:W-:Y:S01]  /*2350*/  ISETP.GT.U32.AND P2, PT, R0.reuse, R41, PT ;  /* 0x000000290000720c */ /* 0x040fe20003f44070 */
[----:B------:R-:W-:Y:S01]  /*2360*/  IMAD.HI.U32 R2, R11, R45, RZ ;  /* 0x0000002d0b027227 */ /* 0x000fe200078e00ff */
[----:B------:R-:W-:-:S03]  /*2370*/  ISETP.GT.U32.AND P1, PT, R0, R40, PT ;  /* 0x000000280000720c */ /* 0x000fc60003f24070 */
[----:B------:R-:W-:Y:S01]  /*2380*/  @!P6 IMAD.IADD R39, R39, 0x1, -R0 ;  /* 0x000000012727e824 */ /* 0x000fe200078e0a00 */
[----:B------:R-:W-:Y:S01]  /*2390*/  ISETP.GT.U32.AND P6, PT, R0, R43, PT ;  /* 0x0000002b0000720c */ /* 0x000fe20003fc4070 */
[----:B------:R-:W-:Y:S01]  /*23a0*/  @!P0 IMAD.MOV R38, RZ, RZ, -R38 ;  /* 0x000000ffff268224 */ /* 0x000fe200078e0a26 */
[----:B------:R-:W-:Y:S01]  /*23b0*/  IADD3 R2, PT, PT, -R2, RZ, RZ ;  /* 0x000000ff02027210 */ /* 0x000fe20007ffe1ff */
[----:B------:R-:W-:Y:S01]  /*23c0*/  IMAD.MOV.U32 R37, RZ, RZ, R39 ;  /* 0x000000ffff257224 */ /* 0x000fe200078e0027 */
[----:B------:R-:W-:Y:S01]  /*23d0*/  ISETP.GE.AND P0, PT, R46, RZ, PT ;  /* 0x000000ff2e00720c */ /* 0x000fe20003f06270 */
[----:B------:R-:W-:Y:S01]  /*23e0*/  IMAD.HI.U32 R39, R11, R44, RZ ;  /* 0x0000002c0b277227 */ /* 0x000fe200078e00ff */
[----:B------:R-:W-:-:S03]  /*23f0*/  IABS R46, R50 ;  /* 0x00000032002e7213 */ /* 0x000fc60000000000 */
[----:B------:R-:W-:Y:S01]  /*2400*/  @!P5 IMAD.MOV R37, RZ, RZ, -R37 ;  /* 0x000000ffff25d224 */ /* 0x000fe200078e0a25 */
[----:B------:R-:W-:Y:S01]  /*2410*/  ISETP.GT.U32.AND P5, PT, R0, R42, PT ;  /* 0x0000002a0000720c */ /* 0x000fe20003fa4070 */
[--C-:B------:R-:W-:Y:S01]  /*2420*/  @!P1 IMAD.IADD R40, R40, 0x1, -R0.reuse ;  /* 0x0000000128289824 */ /* 0x100fe200078e0a00 */
[----:B------:R-:W-:Y:S01]  /*2430*/  ISETP.GE.AND P1, PT, R48, RZ, PT ;  /* 0x000000ff3000720c */ /* 0x000fe20003f26270 */
[----:B------:R-:W-:Y:S01]  /*2440*/  IMAD R45, R0, R2, R45 ;  /* 0x00000002002d7224 */ /* 0x000fe200078e022d */
[----:B------:R-:W-:Y:S01]  /*2450*/  @!P6 IADD3 R43, PT, PT, R43, -R0, RZ ;  /* 0x800000002b2be210 */ /* 0x000fe20007ffe0ff */
[----:B------:R-:W-:Y:S01]  /*2460*/  @!P2 IMAD.IADD R41, R41, 0x1, -R0 ;  /* 0x000000012929a824 */ /* 0x000fe200078e0a00 */
[----:B------:R-:W-:Y:S01]  /*2470*/  LOP3.LUT R48, R10, 0x46, RZ, 0xfc, !PT ;  /* 0x000000460a307812 */ /* 0x000fe200078efcff */
[----:B------:R-:W-:Y:S01]  /*2480*/  IMAD.MOV R39, RZ, RZ, -R39 ;  /* 0x000000ffff277224 */ /* 0x000fe200078e0a27 */
[C---:B------:R-:W-:Y:S01]  /*2490*/  ISETP.GT.U32.AND P6, PT, R0.reuse, R43, PT ;  /* 0x0000002b0000720c */ /* 0x040fe20003fc4070 */
[----:B------:R-:W-:Y:S01]  /*24a0*/  @!P3 IMAD.MOV R40, RZ, RZ, -R40 ;  /* 0x000000ffff28b224 */ /* 0x000fe200078e0a28 */
[----:B------:R-:W-:Y:S01]  /*24b0*/  ISETP.GE.AND P2, PT, R47, RZ, PT ;  /* 0x000000ff2f00720c */ /* 0x000fe20003f46270 */
[----:B------:R-:W-:Y:S01]  /*24c0*/  IMAD R44, R0, R39, R44 ;  /* 0x00000027002c7224 */ /* 0x000fe200078e022c */
[----:B------:R-:W-:Y:S01]  /*24d0*/  IABS R47, R48 ;  /* 0x00000030002f7213 */ /* 0x000fe20000000000 */
[----:B------:R-:W-:Y:S01]  /*24e0*/  @!P5 IMAD.IADD R42, R42, 0x1, -R0 ;  /* 0x000000012a2ad824 */ /* 0x000fe200078e0a00 */
[C---:B------:R-:W-:Y:S01]  /*24f0*/  ISETP.GT.U32.AND P5, PT, R0.reuse, R45, PT ;  /* 0x0000002d0000720c */ /* 0x040fe20003fa4070 */
[----:B------:R-:W-:Y:S01]  /*2500*/  IMAD.MOV.U32 R39, RZ, RZ, R41 ;  /* 0x000000ffff277224 */ /* 0x000fe200078e0029 */
[----:B------:R-:W-:Y:S01]  /*2510*/  ISETP.GT.U32.AND P3, PT, R0, R44, PT ;  /* 0x0000002c0000720c */ /* 0x000fe20003f64070 */
[----:B------:R-:W-:-:S04]  /*2520*/  IMAD.HI.U32 R41, R11, R46, RZ ;  /* 0x0000002e0b297227 */ /* 0x000fc800078e00ff */
[----:B------:R-:W-:Y:S01]  /*2530*/  IMAD.HI.U32 R2, R11, R47, RZ ;  /* 0x0000002f0b027227 */ /* 0x000fe200078e00ff */
[-C--:B------:R-:W-:Y:S02]  /*2540*/  @!P6 IADD3 R43, PT, PT, R43, -R0.reuse, RZ ;  /* 0x800000002b2be210 */ /* 0x080fe40007ffe0ff */
[----:B------:R-:W-:Y:S01]  /*2550*/  ISETP.GE.AND P6, PT, R49, RZ, PT ;  /* 0x000000ff3100720c */ /* 0x000fe20003fc6270 */
[----:B------:R-:W-:Y:S01]  /*2560*/  IMAD.MOV R41, RZ, RZ, -R41 ;  /* 0x000000ffff297224 */ /* 0x000fe200078e0a29 */
[----:B------:R-:W-:Y:S01]  /*2570*/  IABS R49, R51 ;  /* 0x0000003300317213 */ /* 0x000fe20000000000 */
[----:B------:R-:W-:Y:S02]  /*2580*/  IMAD.MOV R2, RZ, RZ, -R2 ;  /* 0x000000ffff027224 */ /* 0x000fe400078e0a02 */
[----:B------:R-:W-:Y:S01]  /*2590*/  IMAD R46, R0, R41, R46 ;  /* 0x00000029002e7224 */ /* 0x000fe200078e022e */
[----:B------:R-:W-:Y:S01]  /*25a0*/  @!P3 IADD3 R44, PT, PT, R44, -R0, RZ ;  /* 0x800000002c2cb210 */ /* 0x000fe20007ffe0ff */
[----:B------:R-:W-:-:S02]  /*25b0*/  @!P5 IMAD.IADD R45, R45, 0x1, -R0 ;  /* 0x000000012d2dd824 */ /* 0x000fc400078e0a00 */
[C---:B------:R-:W-:Y:S01]  /*25c0*/  IMAD R47, R0.reuse, R2, R47 ;  /* 0x00000002002f7224 */ /* 0x040fe200078e022f */
[C---:B------:R-:W-:Y:S01]  /*25d0*/  ISETP.GT.U32.AND P3, PT, R0.reuse, R44, PT ;  /* 0x0000002c0000720c */ /* 0x040fe20003f64070 */
[----:B------:R-:W-:Y:S01]  /*25e0*/  IMAD.MOV.U32 R41, RZ, RZ, R43 ;  /* 0x000000ffff297224 */ /* 0x000fe200078e002b */
[C---:B------:R-:W-:Y:S01]  /*25f0*/  ISETP.GT.U32.AND P5, PT, R0.reuse, R45, PT ;  /* 0x0000002d0000720c */ /* 0x040fe20003fa4070 */
[----:B------:R-:W-:Y:S01]  /*2600*/  @!P4 IMAD.MOV R39, RZ, RZ, -R39 ;  /* 0x000000ffff27c224 */ /* 0x000fe200078e0a27 */
[C---:B------:R-:W-:Y:S01]  /*2610*/  ISETP.GT.U32.AND P4, PT, R0.reuse, R42, PT ;  /* 0x0000002a0000720c */ /* 0x040fe20003f84070 */
[----:B------:R-:W-:Y:S01]  /*2620*/  @!P0 IMAD.MOV R41, RZ, RZ, -R41 ;  /* 0x000000ffff298224 */ /* 0x000fe200078e0a29 */
[----:B------:R-:W-:Y:S01]  /*2630*/  ISETP.GT.U32.AND P0, PT, R0, R47, PT ;  /* 0x0000002f0000720c */ /* 0x000fe20003f04070 */
[----:B------:R-:W-:-:S04]  /*2640*/  IMAD.HI.U32 R2, R11, R49, RZ ;  /* 0x000000310b027227 */ /* 0x000fc800078e00ff */
[----:B------:R-:W-:Y:S02]  /*2650*/  IMAD.MOV R2, RZ, RZ, -R2 ;  /* 0x000000ffff027224 */ /* 0x000fe400078e0a02 */
[--C-:B------:R-:W-:Y:S01]  /*2660*/  @!P3 IMAD.IADD R44, R44, 0x1, -R0.reuse ;  /* 0x000000012c2cb824 */ /* 0x100fe200078e0a00 */
[----:B------:R-:W-:Y:S01]  /*2670*/  ISETP.GE.AND P3, PT, R51, RZ, PT ;  /* 0x000000ff3300720c */ /* 0x000fe20003f66270 */
[----:B------:R-:W-:Y:S01]  /*2680*/  IMAD R49, R0, R2, R49 ;  /* 0x0000000200317224 */ /* 0x000fe200078e0231 */
[----:B------:R-:W-:Y:S01]  /*2690*/  @!P5 IADD3 R45, PT, PT, R45, -R0, RZ ;  /* 0x800000002d2dd210 */ /* 0x000fe20007ffe0ff */
[--C-:B------:R-:W-:Y:S01]  /*26a0*/  @!P4 IMAD.IADD R42, R42, 0x1, -R0.reuse ;  /* 0x000000012a2ac824 */ /* 0x100fe200078e0a00 */
[C---:B------:R-:W-:Y:S01]  /*26b0*/  ISETP.GT.U32.AND P5, PT, R0.reuse, R46, PT ;  /* 0x0000002e0000720c */ /* 0x040fe20003fa4070 */
[----:B------:R-:W-:Y:S01]  /*26c0*/  @!P0 IMAD.IADD R47, R47, 0x1, -R0 ;  /* 0x000000012f2f8824 */ /* 0x000fe200078e0a00 */
[----:B------:R-:W-:Y:S01]  /*26d0*/  ISETP.GT.U32.AND P0, PT, R0, R49, PT ;  /* 0x000000310000720c */ /* 0x000fe20003f04070 */
[----:B------:R-:W-:Y:S01]  /*26e0*/  @!P2 IMAD.MOV R42, RZ, RZ, -R42 ;  /* 0x000000ffff2aa224 */ /* 0x000fe200078e0a2a */
[----:B------:R-:W-:Y:S01]  /*26f0*/  ISETP.GE.AND P2, PT, R50, RZ, PT ;  /* 0x000000ff3200720c */ /* 0x000fe20003f46270 */
[----:B------:R-:W-:Y:S01]  /*2700*/  IMAD.MOV.U32 R43, RZ, RZ, R45 ;  /* 0x000000ffff2b7224 */ /* 0x000fe200078e002d */
[----:B------:R-:W-:Y:S01]  /*2710*/  LOP3.LUT R50, R10, 0x4c, RZ, 0xfc, !PT ;  /* 0x0000004c0a327812 */ /* 0x000fe200078efcff */
[----:B------:R-:W-:Y:S01]  /*2720*/  @!P6 IMAD.MOV R44, RZ, RZ, -R44 ;  /* 0x000000ffff2ce224 */ /* 0x000fe200078e0a2c */
[----:B------:R-:W-:-:S02]  /*2730*/  ISETP.GE.AND P4, PT, R48, RZ, PT ;  /* 0x000000ff3000720c */ /* 0x000fc40003f86270 */
[----:B------:R-:W-:Y:S02]  /*2740*/  IABS R48, R50 ;  /* 0x0000003200307213 */ /* 0x000fe40000000000 */
[----:B------:R-:W-:Y:S01]  /*2750*/  IABS R51, R52 ;  /* 0x0000003400337213 */ /* 0x000fe20000000000 */
[--C-:B------:R-:W-:Y:S01]  /*2760*/  @!P5 IMAD.IADD R46, R46, 0x1, -R0.reuse ;  /* 0x000000012e2ed824 */ /* 0x100fe200078e0a00 */
[C---:B------:R-:W-:Y:S01]  /*2770*/  ISETP.GT.U32.AND P5, PT, R0.reuse, R47, PT ;  /* 0x0000002f0000720c */ /* 0x040fe20003fa4070 */
[----:B------:R-:W-:Y:S01]  /*2780*/  @!P0 IMAD.IADD R49, R49, 0x1, -R0 ;  /* 0x0000000131318824 */ /* 0x000fe200078e0a00 */
[----:B------:R-:W-:Y:S01]  /*2790*/  @!P1 IADD3 R43, PT, PT, -R43, RZ, RZ ;  /* 0x000000ff2b2b9210 */ /* 0x000fe20007ffe1ff */
[C---:B------:R-:W-:Y:S01]  /*27a0*/  IMAD.HI.U32 R2, R11.reuse, R48, RZ ;  /* 0x000000300b027227 */ /* 0x040fe200078e00ff */
[C---:B------:R-:W-:Y:S02]  /*27b0*/  ISETP.GT.U32.AND P1, PT, R0.reuse, R46, PT ;  /* 0x0000002e0000720c */ /* 0x040fe40003f24070 */
[----:B------:R-:W-:Y:S01]  /*27c0*/  ISETP.GT.U32.AND P0, PT, R0, R49, PT ;  /* 0x000000310000720c */ /* 0x000fe20003f04070 */
[----:B------:R-:W-:Y:S01]  /*27d0*/  IMAD.MOV R45, RZ, RZ, -R2 ;  /* 0x000000ffff2d7224 */ /* 0x000fe200078e0a02 */
[----:B------:R-:W-:Y:S01]  /*27e0*/  ISETP.GE.AND P6, PT, R50, RZ, PT ;  /* 0x000000ff3200720c */ /* 0x000fe20003fc6270 */
[----:B------:R-:W-:Y:S01]  /*27f0*/  IMAD.HI.U32 R2, R11, R51, RZ ;  /* 0x000000330b027227 */ /* 0x000fe200078e00ff */
[----:B------:R-:W-:-:S03]  /*2800*/  LOP3.LUT R50, R10, 0x50, RZ, 0xfc, !PT ;  /* 0x000000500a327812 */ /* 0x000fc600078efcff */
[----:B------:R-:W-:Y:S01]  /*2810*/  IMAD R48, R0, R45, R48 ;  /* 0x0000002d00307224 */ /* 0x000fe200078e0230 */
[----:B------:R-:W-:Y:S01]  /*2820*/  @!P5 IADD3 R47, PT, PT, R47, -R0, RZ ;  /* 0x800000002f2fd210 */ /* 0x000fe20007ffe0ff */
[----:B------:R-:W-:Y:S01]  /*2830*/  IMAD.MOV R2, RZ, RZ, -R2 ;  /* 0x000000ffff027224 */ /* 0x000fe200078e0a02 */
[----:B------:R-:W-:Y:S01]  /*2840*/  IABS R53, R50 ;  /* 0x0000003200357213 */ /* 0x000fe20000000000 */
[--C-:B------:R-:W-:Y:S01]  /*2850*/  @!P1 IMAD.IADD R46, R46, 0x1, -R0.reuse ;  /* 0x000000012e2e9824 */ /* 0x100fe200078e0a00 */
[C---:B------:R-:W-:Y:S01]  /*2860*/  ISETP.GT.U32.AND P5, PT, R0.reuse, R48, PT ;  /* 0x000000300000720c */ /* 0x040fe20003fa4070 */
[----:B------:R-:W-:Y:S01]  /*2870*/  IMAD R51, R0, R2, R51 ;  /* 0x0000000200337224 */ /* 0x000fe200078e0233 */
[----:B------:R-:W-:Y:S01]  /*2880*/  ISETP.GE.AND P1, PT, R52, RZ, PT ;  /* 0x000000ff3400720c */ /* 0x000fe20003f26270 */
[----:B------:R-:W-:Y:S01]  /*2890*/  @!P0 IMAD.IADD R49, R49, 0x1, -R0 ;  /* 0x0000000131318824 */ /* 0x000fe200078e0a00 */
[----:B------:R-:W-:Y:S01]  /*28a0*/  LOP3.LUT R52, R10, 0x54, RZ, 0xfc, !PT ;  /* 0x000000540a347812 */ /* 0x000fe200078efcff */
[----:B------:R-:W-:Y:S01]  /*28b0*/  IMAD.HI.U32 R2, R11, R53, RZ ;  /* 0x000000350b027227 */ /* 0x000fe200078e00ff */
[----:B------:R-:W-:-:S02]  /*28c0*/  ISETP.GT.U32.AND P0, PT, R0, R51, PT ;  /* 0x000000330000720c */ /* 0x000fc40003f04070 */
[----:B------:R-:W-:Y:S01]  /*28d0*/  IABS R57, R52 ;  /* 0x0000003400397213 */ /* 0x000fe20000000000 */
[----:B------:R-:W-:Y:S02]  /*28e0*/  IMAD.MOV R45, RZ, RZ, -R2 ;  /* 0x000000ffff2d7224 */ /* 0x000fe400078e0a02 */
[----:B------:R-:W-:-:S04]  /*28f0*/  IMAD.HI.U32 R2, R11, R55, RZ ;  /* 0x000000370b027227 */ /* 0x000fc800078e00ff */
[--C-:B------:R-:W-:Y:S01]  /*2900*/  @!P5 IMAD.IADD R48, R48, 0x1, -R0.reuse ;  /* 0x000000013030d824 */ /* 0x100fe200078e0a00 */
[----:B------:R-:W-:Y:S01]  /*2910*/  ISETP.GE.AND P5, PT, R50, RZ, PT ;  /* 0x000000ff3200720c */ /* 0x000fe20003fa6270 */
[C---:B------:R-:W-:Y:S01]  /*2920*/  IMAD R53, R0.reuse, R45, R53 ;  /* 0x0000002d00357224 */ /* 0x040fe200078e0235 */
[----:B------:R-:W-:Y:S01]  /*2930*/  MOV R45, R47 ;  /* 0x0000002f002d7202 */ /* 0x000fe20000000f00 */
[----:B------:R-:W-:Y:S01]  /*2940*/  @!P0 IMAD.IADD R51, R51, 0x1, -R0 ;  /* 0x0000000133338824 */ /* 0x000fe200078e0a00 */
[C---:B------:R-:W-:Y:S01]  /*2950*/  ISETP.GT.U32.AND P0, PT, R0.reuse, R48, PT ;  /* 0x000000300000720c */ /* 0x040fe20003f04070 */
[----:B------:R-:W-:Y:S01]  /*2960*/  @!P2 IMAD.MOV R46, RZ, RZ, -R46 ;  /* 0x000000ffff2ea224 */ /* 0x000fe200078e0a2e */
[----:B------:R-:W-:Y:S01]  /*2970*/  ISETP.GT.U32.AND P2, PT, R0, R53, PT ;  /* 0x000000350000720c */ /* 0x000fe20003f44070 */
[----:B------:R-:W-:-:S04]  /*2980*/  IMAD.HI.U32 R47, R11, R57, RZ ;  /* 0x000000390b2f7227 */ /* 0x000fc800078e00ff */
[----:B------:R-:W-:Y:S02]  /*2990*/  IMAD.MOV R2, RZ, RZ, -R2 ;  /* 0x000000ffff027224 */ /* 0x000fe400078e0a02 */
[----:B------:R-:W-:Y:S01]  /*29a0*/  @!P4 IMAD.MOV R45, RZ, RZ, -R45 ;  /* 0x000000ffff2dc224 */ /* 0x000fe200078e0a2d */
[C---:B------:R-:W-:Y:S01]  /*29b0*/  ISETP.GT.U32.AND P4, PT, R0.reuse, R51, PT ;  /* 0x000000330000720c */ /* 0x040fe20003f84070 */
[----:B------:R-:W-:Y:S01]  /*29c0*/  IMAD.MOV R50, RZ, RZ, -R47 ;  /* 0x000000ffff327224 */ /* 0x000fe200078e0a2f */
[----:B------:R-:W-:Y:S01]  /*29d0*/  MOV R47, R49 ;  /* 0x00000031002f7202 */ /* 0x000fe20000000f00 */
[C---:B------:R-:W-:Y:S02]  /*29e0*/  IMAD R55, R0.reuse, R2, R55 ;  /* 0x0000000200377224 */ /* 0x040fe400078e0237 */
[----:B------:R-:W-:Y:S02]  /*29f0*/  IMAD R57, R0, R50, R57 ;  /* 0x0000003200397224 */ /* 0x000fe400078e0239 */
[--C-:B------:R-:W-:Y:S01]  /*2a00*/  @!P0 IMAD.IADD R48, R48, 0x1, -R0.reuse ;  /* 0x0000000130308824 */ /* 0x100fe200078e0a00 */
[C---:B------:R-:W-:Y:S01]  /*2a10*/  ISETP.GT.U32.AND P0, PT, R0.reuse, R55, PT ;  /* 0x000000370000720c */ /* 0x040fe20003f04070 */
[----:B------:R-:W-:Y:S01]  /*2a20*/  @!P2 IMAD.IADD R53, R53, 0x1, -R0 ;  /* 0x000000013535a824 */ /* 0x000fe200078e0a00 */
[----:B------:R-:W-:Y:S01]  /*2a30*/  ISETP.GT.U32.AND P2, PT, R0, R57, PT ;  /* 0x000000390000720c */ /* 0x000fe20003f44070 */
[----:B------:R-:W-:-:S04]  /*2a40*/  IMAD.HI.U32 R2, R11, R59, RZ ;  /* 0x0000003b0b027227 */ /* 0x000fc800078e00ff */
[----:B------:R-:W-:Y:S01]  /*2a50*/  @!P4 IMAD.IADD R51, R51, 0x1, -R0 ;  /* 0x000000013333c824 */ /* 0x000fe200078e0a00 */
[----:B------:R-:W-:Y:S01]  /*2a60*/  ISETP.GE.AND P4, PT, R52, RZ, PT ;  /* 0x000000ff3400720c */ /* 0x000fe20003f86270 */
[----:B------:R-:W-:Y:S01]  /*2a70*/  @!P3 IMAD.MOV R47, RZ, RZ, -R47 ;  /* 0x000000ffff2fb224 */ /* 0x000fe200078e0a2f */
[----:B------:R-:W-:Y:S01]  /*2a80*/  LOP3.LUT R52, R10, 0x58, RZ, 0xfc, !PT ;  /* 0x000000580a347812 */ /* 0x000fe200078efcff */
[----:B------:R-:W-:Y:S01]  /*2a90*/  @!P6 IMAD.MOV R48, RZ, RZ, -R48 ;  /* 0x000000ffff30e224 */ /* 0x000fe200078e0a30 */
[----:B------:R-:W-:Y:S01]  /*2aa0*/  IADD3 R2, PT, PT, -R2, RZ, RZ ;  /* 0x000000ff02027210 */ /* 0x000fe20007ffe1ff */
[--C-:B------:R-:W-:Y:S01]  /*2ab0*/  @!P0 IMAD.IADD R55, R55, 0x1, -R0.reuse ;  /* 0x0000000137378824 */ /* 0x100fe200078e0a00 */
[----:B------:R-:W-:Y:S01]  /*2ac0*/  IABS R50, R52 ;  /* 0x0000003400327213 */ /* 0x000fe20000000000 */
[----:B------:R-:W-:Y:S01]  /*2ad0*/  @!P2 IMAD.IADD R57, R57, 0x1, -R0 ;  /* 0x000000013939a824 */ /* 0x000fe200078e0a00 */
[----:B------:R-:W-:Y:S01]  /*2ae0*/  MOV R49, R51 ;  /* 0x0000003300317202 */ /* 0x000fe20000000f00 */
[C---:B------:R-:W-:Y:S01]  /*2af0*/  IMAD R59, R0.reuse, R2, R59 ;  /* 0x00000002003b7224 */ /* 0x040fe200078e023b */
[C---:B------:R-:W-:Y:S01]  /*2b00*/  ISETP.GT.U32.AND P2, PT, R0.reuse, R55, PT ;  /* 0x000000370000720c */ /* 0x040fe20003f44070 */
[----:B------:R-:W-:Y:S01]  /*2b10*/  IMAD.HI.U32 R2, R11, R50, RZ ;  /* 0x000000320b027227 */ /* 0x000fe200078e00ff */
[----:B------:R-:W-:-:S02]  /*2b20*/  ISETP.GT.U32.AND P0, PT, R0, R53, PT ;  /* 0x000000350000720c */ /* 0x000fc40003f04070 */
[----:B------:R-:W-:Y:S01]  /*2b30*/  ISETP.GE.AND P3, PT, R54, RZ, PT ;  /* 0x000000ff3600720c */ /* 0x000fe20003f66270 */
[----:B------:R-:W-:Y:S01]  /*2b40*/  IMAD.MOV R51, RZ, RZ, -R2 ;  /* 0x000000ffff337224 */ /* 0x000fe200078e0a02 */
[----:B------:R-:W-:Y:S01]  /*2b50*/  LOP3.LUT R54, R10, 0x5a, RZ, 0xfc, !PT ;  /* 0x0000005a0a367812 */ /* 0x000fe200078efcff */
[----:B------:R-:W-:Y:S01]  /*2b60*/  @!P1 IMAD.MOV R49, RZ, RZ, -R49 ;  /* 0x000000ffff319224 */ /* 0x000fe200078e0a31 */
[C---:B------:R-:W-:Y:S01]  /*2b70*/  ISETP.GT.U32.AND P6, PT, R0.reuse, R57, PT ;  /* 0x000000390000720c */ /* 0x040fe20003fc4070 */
[C---:B------:R-:W-:Y:S01]  /*2b80*/  IMAD R51, R0.reuse, R51, R50 ;  /* 0x0000003300337224 */ /* 0x040fe200078e0232 */
[----:B------:R-:W-:Y:S01]  /*2b90*/  IABS R61, R54 ;  /* 0x00000036003d7213 */ /* 0x000fe20000000000 */
[----:B------:R-:W-:Y:S01]  /*2ba0*/  IMAD.HI.U32 R50, R11, R63, RZ ;  /* 0x0000003f0b327227 */ /* 0x000fe200078e00ff */
[----:B------:R-:W-:-:S03]  /*2bb0*/  ISETP.GT.U32.AND P1, PT, R0, R59, PT ;  /* 0x0000003b0000720c */ /* 0x000fc60003f24070 */
[--C-:B------:R-:W-:Y:S01]  /*2bc0*/  @!P2 IMAD.IADD R55, R55, 0x1, -R0.reuse ;  /* 0x000000013737a824 */ /* 0x100fe200078e0a00 */
[----:B------:R-:W-:Y:S01]  /*2bd0*/  ISETP.GT.U32.AND P2, PT, R0, R51, PT ;  /* 0x000000330000720c */ /* 0x000fe20003f44070 */
[----:B------:R-:W-:Y:S01]  /*2be0*/  @!P0 IMAD.IADD R53, R53, 0x1, -R0 ;  /* 0x0000000135358824 */ /* 0x000fe200078e0a00 */
[----:B------:R-:W-:Y:S01]  /*2bf0*/  ISETP.GE.AND P0, PT, R56, RZ, PT ;  /* 0x000000ff3800720c */ /* 0x000fe20003f06270 */
[----:B------:R-:W-:Y:S01]  /*2c00*/  IMAD.HI.U32 R2, R11, R61, RZ ;  /* 0x0000003d0b027227 */ /* 0x000fe200078e00ff */
[----:B------:R-:W-:Y:S02]  /*2c10*/  LOP3.LUT R56, R10, 0x5e, RZ, 0xfc, !PT ;  /* 0x0000005e0a387812 */ /* 0x000fe400078efcff */
[----:B------:R-:W-:Y:S01]  /*2c20*/  @!P6 IADD3 R57, PT, PT, R57, -R0, RZ ;  /* 0x800000003939e210 */ /* 0x000fe20007ffe0ff */
[----:B------:R-:W-:Y:S01]  /*2c30*/  IMAD.MOV R2, RZ, RZ, -R2 ;  /* 0x000000ffff027224 */ /* 0x000fe200078e0a02 */
[----:B------:R-:W-:Y:S01]  /*2c40*/  IABS R65, R56 ;  /* 0x0000003800417213 */ /* 0x000fe20000000000 */
[----:B------:R-:W-:Y:S01]  /*2c50*/  IMAD.MOV R50, RZ, RZ, -R50 ;  /* 0x000000ffff327224 */ /* 0x000fe200078e0a32 */
[----:B------:R-:W-:Y:S01]  /*2c60*/  ISETP.GE.AND P6, PT, R52, RZ, PT ;  /* 0x000000ff3400720c */ /* 0x000fe20003fc6270 */
[----:B------:R-:W-:Y:S01]  /*2c70*/  IMAD R61, R0, R2, R61 ;  /* 0x00000002003d7224 */ /* 0x000fe200078e023d */
[----:B------:R-:W-:Y:S01]  /*2c80*/  LOP3.LUT R52, R10, 0x60, RZ, 0xfc, !PT ;  /* 0x000000600a347812 */ /* 0x000fe200078efcff */
[----:B------:R-:W-:Y:S01]  /*2c90*/  @!P2 IMAD.IADD R51, R51, 0x1, -R0 ;  /* 0x000000013333a824 */ /* 0x000fe200078e0a00 */
[----:B------:R-:W-:Y:S01]  /*2ca0*/  @!P5 IADD3 R53, PT, PT, -R53, RZ, RZ ;  /* 0x000000ff3535d210 */ /* 0x000fe20007ffe1ff */
[----:B------:R-:W-:Y:S01]  /*2cb0*/  IMAD.HI.U32 R2, R11, R65, RZ ;  /* 0x000000410b027227 */ /* 0x000fe200078e00ff */
[----:B------:R-:W-:-:S02]  /*2cc0*/  IABS R67, R52 ;  /* 0x0000003400437213 */ /* 0x000fc40000000000 */
[C---:B------:R-:W-:Y:S01]  /*2cd0*/  ISETP.GT.U32.AND P2, PT, R0.reuse, R51, PT ;  /* 0x000000330000720c */ /* 0x040fe20003f44070 */
[C---:B------:R-:W-:Y:S02]  /*2ce0*/  IMAD R63, R0.reuse, R50, R63 ;  /* 0x00000032003f7224 */ /* 0x040fe400078e023f */
[----:B------:R-:W-:Y:S02]  /*2cf0*/  IMAD.MOV R2, RZ, RZ, -R2 ;  /* 0x000000ffff027224 */ /* 0x000fe400078e0a02 */
[----:B------:R-:W-:Y:S01]  /*2d00*/  @!P3 IMAD.MOV R55, RZ, RZ, -R55 ;  /* 0x000000ffff37b224 */ /* 0x000fe200078e0a37 */
[C---:B------:R-:W-:Y:S01]  /*2d10*/  ISETP.GT.U32.AND P3, PT, R0.reuse, R61, PT ;  /* 0x0000003d0000720c */ /* 0x040fe20003f64070 */
[C---:B------:R-:W-:Y:S02]  /*2d20*/  IMAD R65, R0.reuse, R2, R65 ;  /* 0x0000000200417224 */ /* 0x040fe400078e0241 */
[----:B------:R-:W-:Y:S01]  /*2d30*/  @!P4 IMAD.MOV R57, RZ, RZ, -R57 ;  /* 0x000000ffff39c224 */ /* 0x000fe200078e0a39 */
[----:B------:R-:W-:Y:S01]  /*2d40*/  ISETP.GT.U32.AND P4, PT, R0, R63, PT ;  /* 0x0000003f0000720c */ /* 0x000fe20003f84070 */
[--C-:B------:R-:W-:Y:S01]  /*2d50*/  @!P1 IMAD.IADD R59, R59, 0x1, -R0.reuse ;  /* 0x000000013b3b9824 */ /* 0x100fe200078e0a00 */
[----:B------:R-:W-:Y:S01]  /*2d60*/  ISETP.GE.AND P1, PT, R54, RZ, PT ;  /* 0x000000ff3600720c */ /* 0x000fe20003f26270 */
[----:B------:R-:W-:Y:S01]  /*2d70*/  @!P2 IMAD.IADD R51, R51, 0x1, -R0 ;  /* 0x000000013333a824 */ /* 0x000fe200078e0a00 */
[C---:B------:R-:W-:Y:S01]  /*2d80*/  ISETP.GT.U32.AND P2, PT, R0.reuse, R65, PT ;  /* 0x000000410000720c */ /* 0x040fe20003f44070 */
[----:B------:R-:W-:Y:S01]  /*2d90*/  IMAD.HI.U32 R2, R11, R67, RZ ;  /* 0x000000430b027227 */ /* 0x000fe200078e00ff */
[----:B------:R-:W-:-:S02]  /*2da0*/  ISETP.GT.U32.AND P5, PT, R0, R59, PT ;  /* 0x0000003b0000720c */ /* 0x000fc40003fa4070 */
[----:B------:R-:W-:Y:S01]  /*2db0*/  LOP3.LUT R54, R10, 0x62, RZ, 0xfc, !PT ;  /* 0x000000620a367812 */ /* 0x000fe200078efcff */
[--C-:B------:R-:W-:Y:S01]  /*2dc0*/  @!P3 IMAD.IADD R61, R61, 0x1, -R0.reuse ;  /* 0x000000013d3db824 */ /* 0x100fe200078e0a00 */
[----:B------:R-:W-:Y:S01]  /*2dd0*/  IADD3 R2, PT, PT, -R2, RZ, RZ ;  /* 0x000000ff02027210 */ /* 0x000fe20007ffe1ff */
[----:B------:R-:W-:Y:S01]  /*2de0*/  @!P6 IMAD.MOV R51, RZ, RZ, -R51 ;  /* 0x000000ffff33e224 */ /* 0x000fe200078e0a33 */
[----:B------:R-:W-:Y:S01]  /*2df0*/  IABS R69, R54 ;  /* 0x0000003600457213 */ /* 0x000fe20000000000 */
[--C-:B------:R-:W-:Y:S01]  /*2e00*/  @!P4 IMAD.IADD R63, R63, 0x1, -R0.reuse ;  /* 0x000000013f3fc824 */ /* 0x100fe200078e0a00 */
[C---:B------:R-:W-:Y:S01]  /*2e10*/  ISETP.GT.U32.AND P4, PT, R0.reuse, R61, PT ;  /* 0x0000003d0000720c */ /* 0x040fe20003f84070 */
[----:B------:R-:W-:Y:S01]  /*2e20*/  IMAD R67, R0, R2, R67 ;  /* 0x0000000200437224 */ /* 0x000fe200078e0243 */
[----:B------:R-:W-:Y:S01]  /*2e30*/  ISETP.GE.AND P6, PT, R52, RZ, PT ;  /* 0x000000ff3400720c */ /* 0x000fe20003fc6270 */
[--C-:B------:R-:W-:Y:S01]  /*2e40*/  @!P2 IMAD.IADD R65, R65, 0x1, -R0.reuse ;  /* 0x000000014141a824 */ /* 0x100fe200078e0a00 */
[----:B------:R-:W-:Y:S01]  /*2e50*/  ISETP.GT.U32.AND P2, PT, R0, R63, PT ;  /* 0x0000003f0000720c */ /* 0x000fe20003f44070 */
[----:B------:R-:W-:Y:S01]  /*2e60*/  @!P5 IMAD.IADD R59, R59, 0x1, -R0 ;  /* 0x000000013b3bd824 */ /* 0x000fe200078e0a00 */
[----:B------:R-:W-:Y:S01]  /*2e70*/  ISETP.GE.AND P5, PT, R58, RZ, PT ;  /* 0x000000ff3a00720c */ /* 0x000fe20003fa6270 */
[----:B------:R-:W-:Y:S01]  /*2e80*/  IMAD.HI.U32 R2, R11, R69, RZ ;  /* 0x000000450b027227 */ /* 0x000fe200078e00ff */
[----:B------:R-:W-:-:S02]  /*2e90*/  LOP3.LUT R58, R10, 0x64, RZ, 0xfc, !PT ;  /* 0x000000640a3a7812 */ /* 0x000fc400078efcff */
[----:B------:R-:W-:Y:S01]  /*2ea0*/  @!P0 IADD3 R59, PT, PT, -R59, RZ, RZ ;  /* 0x000000ff3b3b8210 */ /* 0x000fe20007ffe1ff */
[----:B------:R-:W-:Y:S01]  /*2eb0*/  IMAD.MOV R50, RZ, RZ, -R2 ;  /* 0x000000ffff327224 */ /* 0x000fe200078e0a02 */
[----:B------:R-:W-:Y:S01]  /*2ec0*/  IABS R71, R58 ;  /* 0x0000003a00477213 */ /* 0x000fe20000000000 */
[----:B------:R-:W-:Y:S01]  /*2ed0*/  @!P4 IMAD.IADD R61, R61, 0x1, -R0 ;  /* 0x000000013d3dc824 */ /* 0x000fe200078e0a00 */
[C---:B------:R-:W-:Y:S01]  /*2ee0*/  ISETP.GT.U32.AND P4, PT, R0.reuse, R67, PT ;  /* 0x000000430000720c */ /* 0x040fe20003f84070 */
[----:B------:R-:W-:Y:S01]  /*2ef0*/  IMAD R69, R0, R50, R69 ;  /* 0x0000003200457224 */ /* 0x000fe200078e0245 */
[----:B------:R-:W-:Y:S01]  /*2f00*/  LOP3.LUT R52, R10, 0x66, RZ, 0xfc, !PT ;  /* 0x000000660a347812 */ /* 0x000fe200078efcff */
[----:B------:R-:W-:Y:S01]  /*2f10*/  IMAD.HI.U32 R2, R11, R71, RZ ;  /* 0x000000470b027227 */ /* 0x000fe200078e00ff */
[----:B------:R-:W-:Y:S02]  /*2f20*/  @!P2 IADD3 R63, PT, PT, R63, -R0, RZ ;  /* 0x800000003f3fa210 */ /* 0x000fe40007ffe0ff */
[C---:B------:R-:W-:Y:S01]  /*2f30*/  ISETP.GT.U32.AND P2, PT, R0.reuse, R69, PT ;  /* 0x000000450000720c */ /* 0x040fe20003f44070 */
[----:B------:R-:W-:Y:S01]  /*2f40*/  IMAD.MOV R2, RZ, RZ, -R2 ;  /* 0x000000ffff027224 */ /* 0x000fe200078e0a02 */
[C---:B------:R-:W-:Y:S01]  /*2f50*/  ISETP.GT.U32.AND P0, PT, R0.reuse, R65, PT ;  /* 0x000000410000720c */ /* 0x040fe20003f04070 */
[----:B------:R-:W-:Y:S01]  /*2f60*/  @!P1 IMAD.MOV R61, RZ, RZ, -R61 ;  /* 0x000000ffff3d9224 */ /* 0x000fe200078e0a3d */
[----:B------:R-:W-:Y:S01]  /*2f70*/  IABS R73, R52 ;  /* 0x0000003400497213 */ /* 0x000fe20000000000 */
[----:B------:R-:W-:Y:S01]  /*2f80*/  IMAD R71, R0, R2, R71 ;  /* 0x0000000200477224 */ /* 0x000fe200078e0247 */
[----:B------:R-:W-:Y:S01]  /*2f90*/  ISETP.GE.AND P3, PT, R56, RZ, PT ;  /* 0x000000ff3800720c */ /* 0x000fe20003f66270 */
[----:B------:R-:W-:Y:S01]  /*2fa0*/  @!P4 IMAD.IADD R67, R67, 0x1, -R0 ;  /* 0x000000014343c824 */ /* 0x000fe200078e0a00 */
[----:B------:R-:W-:Y:S01]  /*2fb0*/  LOP3.LUT R56, R10, 0x68, RZ, 0xfc, !PT ;  /* 0x000000680a387812 */ /* 0x000fe200078efcff */
[----:B------:R-:W-:Y:S01]  /*2fc0*/  IMAD.HI.U32 R2, R11, R73, RZ ;  /* 0x000000490b027227 */ /* 0x000fe200078e00ff */
[----:B------:R-:W-:-:S02]  /*2fd0*/  ISETP.GT.U32.AND P4, PT, R0, R71, PT ;  /* 0x000000470000720c */ /* 0x000fc40003f84070 */
[----:B------:R-:W-:Y:S01]  /*2fe0*/  IABS R75, R56 ;  /* 0x00000038004b7213 */ /* 0x000fe20000000000 */
[----:B------:R-:W-:Y:S01]  /*2ff0*/  @!P2 IMAD.IADD R69, R69, 0x1, -R0 ;  /* 0x000000014545a824 */ /* 0x000fe200078e0a00 */
[----:B------:R-:W-:Y:S01]  /*3000*/  @!P5 IADD3 R63, PT, PT, -R63, RZ, RZ ;  /* 0x000000ff3f3fd210 */ /* 0x000fe20007ffe1ff */
[----:B------:R-:W-:Y:S01]  /*3010*/  IMAD.MOV R2, RZ, RZ, -R2 ;  /* 0x000000ffff027224 */ /* 0x000fe200078e0a02 */
[----:B------:R-:W-:Y:S01]  /*3020*/  ISETP.GE.AND P5, PT, R58, RZ, PT ;  /* 0x000000ff3a00720c */ /* 0x000fe20003fa6270 */
[--C-:B------:R-:W-:Y:S01]  /*3030*/  @!P0 IMAD.IADD R65, R65, 0x1, -R0.reuse ;  /* 0x0000000141418824 */ /* 0x100fe200078e0a00 */
[C---:B------:R-:W-:Y:S01]  /*3040*/  ISETP.GT.U32.AND P2, PT, R0.reuse, R69, PT ;  /* 0x000000450000720c */ /* 0x040fe20003f44070 */
[----:B------:R-:W-:Y:S01]  /*3050*/  IMAD R73, R0, R2, R73 ;  /* 0x0000000200497224 */ /* 0x000fe200078e0249 */
[----:B------:R-:W-:Y:S01]  /*3060*/  LOP3.LUT R58, R10, 0x6a, RZ, 0xfc, !PT ;  /* 0x0000006a0a3a7812 */ /* 0x000fe200078efcff */
[----:B------:R-:W-:Y:S01]  /*3070*/  @!P3 IMAD.MOV R65, RZ, RZ, -R65 ;  /* 0x000000ffff41b224 */ /* 0x000fe200078e0a41 */
[----:B------:R-:W-:Y:S01]  /*3080*/  ISETP.GE.AND P0, PT, R54, RZ, PT ;  /* 0x000000ff3600720c */ /* 0x000fe20003f06270 */
[----:B------:R-:W-:Y:S01]  /*3090*/  @!P4 IMAD.IADD R71, R71, 0x1, -R0 ;  /* 0x000000014747c824 */ /* 0x000fe200078e0a00 */
[----:B------:R-:W-:Y:S01]  /*30a0*/  IABS R77, R58 ;  /* 0x0000003a004d7213 */ /* 0x000fe20000000000 */
[----:B------:R-:W-:Y:S01]  /*30b0*/  IMAD.HI.U32 R50, R11, R75, RZ ;  /* 0x0000004b0b327227 */ /* 0x000fe200078e00ff */
[----:B------:R-:W-:-:S02]  /*30c0*/  ISETP.GE.AND P4, PT, R52, RZ, PT ;  /* 0x000000ff3400720c */ /* 0x000fc40003f86270 */
[C---:B------:R-:W-:Y:S01]  /*30d0*/  ISETP.GT.U32.AND P3, PT, R0.reuse, R71, PT ;  /* 0x000000470000720c */ /* 0x040fe20003f64070 */
[----:B------:R-:W-:Y:S01]  /*30e0*/  IMAD.MOV R50, RZ, RZ, -R50 ;  /* 0x000000ffff327224 */ /* 0x000fe200078e0a32 */
[C---:B------:R-:W-:Y:S01]  /*30f0*/  ISETP.GT.U32.AND P1, PT, R0.reuse, R67, PT ;  /* 0x000000430000720c */ /* 0x040fe20003f24070 */
[----:B------:R-:W-:Y:S01]  /*3100*/  @!P2 IMAD.IADD R69, R69, 0x1, -R0 ;  /* 0x000000014545a824 */ /* 0x000fe200078e0a00 */
[C---:B------:R-:W-:Y:S01]  /*3110*/  ISETP.GT.U32.AND P2, PT, R0.reuse, R73, PT ;  /* 0x000000490000720c */ /* 0x040fe20003f44070 */
[----:B------:R-:W-:Y:S02]  /*3120*/  IMAD R75, R0, R50, R75 ;  /* 0x00000032004b7224 */ /* 0x000fe400078e024b */
[----:B------:R-:W-:-:S04]  /*3130*/  IMAD.HI.U32 R2, R11, R77, RZ ;  /* 0x0000004d0b027227 */ /* 0x000fc800078e00ff */
[----:B------:R-:W-:Y:S02]  /*3140*/  IMAD.MOV R2, RZ, RZ, -R2 ;  /* 0x000000ffff027224 */ /* 0x000fe400078e0a02 */
[--C-:B------:R-:W-:Y:S01]  /*3150*/  @!P3 IMAD.IADD R71, R71, 0x1, -R0.reuse ;  /* 0x000000014747b824 */ /* 0x100fe200078e0a00 */
[C---:B------:R-:W-:Y:S01]  /*3160*/  ISETP.GT.U32.AND P3, PT, R0.reuse, R75, PT ;  /* 0x0000004b0000720c */ /* 0x040fe20003f64070 */
[----:B------:R-:W-:Y:S01]  /*3170*/  IMAD R77, R0, R2, R77 ;  /* 0x00000002004d7224 */ /* 0x000fe200078e024d */
[----:B------:R-:W-:Y:S01]  /*3180*/  @!P1 IADD3 R67, PT, PT, R67, -R0, RZ ;  /* 0x8000000043439210 */ /* 0x000fe20007ffe0ff */
[----:B------:R-:W-:Y:S01]  /*3190*/  @!P2 IMAD.IADD R73, R73, 0x1, -R0 ;  /* 0x000000014949a824 */ /* 0x000fe200078e0a00 */
[----:B------:R-:W-:Y:S01]  /*31a0*/  ISETP.GE.AND P1, PT, R56, RZ, PT ;  /* 0x000000ff3800720c */ /* 0x000fe20003f26270 */
[----:B------:R-:W-:Y:S01]  /*31b0*/  IMAD.HI.U32 R50, R11, R79, RZ ;  /* 0x0000004f0b327227 */ /* 0x000fe200078e00ff */
[----:B------:R-:W-:Y:S02]  /*31c0*/  LOP3.LUT R56, R10, 0x7c, RZ, 0xfc, !PT ;  /* 0x0000007c0a387812 */ /* 0x000fe400078efcff */
[----:B------:R-:W-:Y:S01]  /*31d0*/  ISETP.GT.U32.AND P2, PT, R0, R73, PT ;  /* 0x000000490000720c */ /* 0x000fe20003f44070 */
[----:B------:R-:W-:Y:S01]  /*31e0*/  IMAD.MOV R50, RZ, RZ, -R50 ;  /* 0x000000ffff327224 */ /* 0x000fe200078e0a32 */
[----:B------:R-:W-:Y:S01]  /*31f0*/  @!P5 IADD3 R71, PT, PT, -R71, RZ, RZ ;  /* 0x000000ff4747d210 */ /* 0x000fe20007ffe1ff */
[----:B------:R-:W-:-:S02]  /*3200*/  IMAD.HI.U32 R52, R11, R81, RZ ;  /* 0x000000510b347227 */ /* 0x000fc400078e00ff */
[----:B------:R-:W-:Y:S02]  /*3210*/  @!P3 IADD3 R75, PT, PT, R75, -R0, RZ ;  /* 0x800000004b4bb210 */ /* 0x000fe40007ffe0ff */
[C---:B------:R-:W-:Y:S02]  /*3220*/  IMAD R79, R0.reuse, R50, R79 ;  /* 0x00000032004f7224 */ /* 0x040fe400078e024f */
[----:B------:R-:W-:Y:S01]  /*3230*/  ISETP.GT.U32.AND P3, PT, R0, R75, PT ;  /* 0x0000004b0000720c */ /* 0x000fe20003f64070 */
[----:B------:R-:W-:Y:S02]  /*3240*/  IMAD.MOV R52, RZ, RZ, -R52 ;  /* 0x000000ffff347224 */ /* 0x000fe400078e0a34 */
[----:B------:R-:W-:-:S04]  /*3250*/  IMAD.HI.U32 R54, R11, R83, RZ ;  /* 0x000000530b367227 */ /* 0x000fc800078e00ff */
[----:B------:R-:W-:Y:S01]  /*3260*/  @!P2 IMAD.IADD R73, R73, 0x1, -R0 ;  /* 0x000000014949a824 */ /* 0x000fe200078e0a00 */
[C---:B------:R-:W-:Y:S01]  /*3270*/  ISETP.GT.U32.AND P2, PT, R0.reuse, R77, PT ;  /* 0x0000004d0000720c */ /* 0x040fe20003f44070 */
[C---:B------:R-:W-:Y:S02]  /*3280*/  IMAD R81, R0.reuse, R52, R81 ;  /* 0x0000003400517224 */ /* 0x040fe400078e0251 */
[----:B------:R-:W-:Y:S01]  /*3290*/  IMAD.MOV R54, RZ, RZ, -R54 ;  /* 0x000000ffff367224 */ /* 0x000fe200078e0a36 */
[----:B------:R-:W-:Y:S01]  /*32a0*/  @!P4 IADD3 R73, PT, PT, -R73, RZ, RZ ;  /* 0x000000ff4949c210 */ /* 0x000fe20007ffe1ff */
[----:B------:R-:W-:Y:S01]  /*32b0*/  IMAD.HI.U32 R2, R11, R85, RZ ;  /* 0x000000550b027227 */ /* 0x000fe200078e00ff */
[----:B------:R-:W-:Y:S02]  /*32c0*/  @!P3 IADD3 R75, PT, PT, R75, -R0, RZ ;  /* 0x800000004b4bb210 */ /* 0x000fe40007ffe0ff */
[C---:B------:R-:W-:Y:S01]  /*32d0*/  ISETP.GT.U32.AND P3, PT, R0.reuse, R79, PT ;  /* 0x0000004f0000720c */ /* 0x040fe20003f64070 */
[----:B------:R-:W-:Y:S01]  /*32e0*/  IMAD R83, R0, R54, R83 ;  /* 0x0000003600537224 */ /* 0x000fe200078e0253 */
[----:B------:R-:W-:Y:S01]  /*32f0*/  ISETP.GE.AND P4, PT, R62, RZ, PT ;  /* 0x000000ff3e00720c */ /* 0x000fe20003f86270 */
[----:B------:R-:W-:-:S02]  /*3300*/  IMAD.MOV R2, RZ, RZ, -R2 ;  /* 0x000000ffff027224 */ /* 0x000fc400078e0a02 */
[----:B------:R-:W-:Y:S02]  /*3310*/  @!P2 IMAD.IADD R77, R77, 0x1, -R0 ;  /* 0x000000014d4da824 */ /* 0x000fe400078e0a00 */
[C---:B------:R-:W-:Y:S01]  /*3320*/  IMAD R85, R0.reuse, R2, R85 ;  /* 0x0000000200557224 */ /* 0x040fe200078e0255 */
[----:B------:R-:W-:Y:S01]  /*3330*/  LOP3.LUT R2, R201, 0x7f, RZ, 0xc0, !PT ;  /* 0x0000007fc9027812 */ /* 0x000fe200078ec0ff */
[----:B------:R-:W-:Y:S01]  /*3340*/  IMAD.HI.U32 R50, R11, R87, RZ ;  /* 0x000000570b327227 */ /* 0x000fe200078e00ff */
[----:B------:R-:W-:-:S03]  /*3350*/  ISETP.GT.U32.AND P2, PT, R0, R77, PT ;  /* 0x0000004d0000720c */ /* 0x000fc60003f44070 */
[----:B------:R-:W-:Y:S02]  /*3360*/  @!P3 IMAD.IADD R79, R79, 0x1, -R0 ;  /* 0x000000014f4fb824 */ /* 0x000fe400078e0a00 */
[----:B------:R-:W-:-:S03]  /*3370*/  IMAD.HI.U32 R52, R11, R89, RZ ;  /* 0x000000590b347227 */ /* 0x000fc600078e00ff */
[----:B------:R-:W-:Y:S01]  /*3380*/  ISETP.GT.U32.AND P3, PT, R0, R79, PT ;  /* 0x0000004f0000720c */ /* 0x000fe20003f64070 */
[----:B------:R-:W-:Y:S01]  /*3390*/  IMAD.MOV R50, RZ, RZ, -R50 ;  /* 0x000000ffff327224 */ /* 0x000fe200078e0a32 */
[----:B------:R-:W-:Y:S01]  /*33a0*/  IADD3 R52, PT, PT, -R52, RZ, RZ ;  /* 0x000000ff34347210 */ /* 0x000fe20007ffe1ff */
[----:B------:R-:W-:-:S04]  /*33b0*/  IMAD.HI.U32 R54, R11, R91, RZ ;  /* 0x0000005b0b367227 */ /* 0x000fc800078e00ff */
[--C-:B------:R-:W-:Y:S01]  /*33c0*/  @!P2 IMAD.IADD R77, R77, 0x1, -R0.reuse ;  /* 0x000000014d4da824 */ /* 0x100fe200078e0a00 */
[C---:B------:R-:W-:Y:S01]  /*33d0*/  ISETP.GT.U32.AND P2, PT, R0.reuse, R81, PT ;  /* 0x000000510000720c */ /* 0x040fe20003f44070 */
[C---:B------:R-:W-:Y:S02]  /*33e0*/  IMAD R87, R0.reuse, R50, R87 ;  /* 0x0000003200577224 */ /* 0x040fe400078e0257 */
[C---:B------:R-:W-:Y:S02]  /*33f0*/  IMAD R89, R0.reuse, R52, R89 ;  /* 0x0000003400597224 */ /* 0x040fe400078e0259 */
[----:B------:R-:W-:Y:S01]  /*3400*/  @!P3 IMAD.IADD R79, R79, 0x1, -R0 ;  /* 0x000000014f4fb824 */ /* 0x000fe200078e0a00 */
[----:B------:R-:W-:Y:S01]  /*3410*/  ISETP.GT.U32.AND P3, PT, R0, R83, PT ;  /* 0x000000530000720c */ /* 0x000fe20003f64070 */
[----:B------:R-:W-:Y:S02]  /*3420*/  IMAD.MOV R54, RZ, RZ, -R54 ;  /* 0x000000ffff367224 */ /* 0x000fe400078e0a36 */
[----:B------:R-:W-:-:S04]  /*3430*/  IMAD.HI.U32 R50, R11, R93, RZ ;  /* 0x0000005d0b327227 */ /* 0x000fc800078e00ff */
[----:B------:R-:W-:Y:S01]  /*3440*/  @!P2 IADD3 R81, PT, PT, R81, -R0, RZ ;  /* 0x800000005151a210 */ /* 0x000fe20007ffe0ff */
[C---:B------:R-:W-:Y:S01]  /*3450*/  IMAD R91, R0.reuse, R54, R91 ;  /* 0x00000036005b7224 */ /* 0x040fe200078e025b */
[C---:B------:R-:W-:Y:S01]  /*3460*/  ISETP.GT.U32.AND P2, PT, R0.reuse, R85, PT ;  /* 0x000000550000720c */ /* 0x040fe20003f44070 */
[----:B------:R-:W-:Y:S01]  /*3470*/  IMAD.MOV R50, RZ, RZ, -R50 ;  /* 0x000000ffff327224 */ /* 0x000fe200078e0a32 */
[----:B------:R-:W-:Y:S01]  /*3480*/  IABS R54, R56 ;  /* 0x0000003800367213 */ /* 0x000fe20000000000 */
[----:B------:R-:W-:Y:S02]  /*3490*/  IMAD R199, R199, 0x100, R2 ;  /* 0x00000100c7c77824 */ /* 0x000fe400078e0202 */
[----:B------:R-:W-:Y:S01]  /*34a0*/  @!P3 IMAD.IADD R83, R83, 0x1, -R0 ;  /* 0x000000015353b824 */ /* 0x000fe200078e0a00 */
[C---:B------:R-:W-:Y:S01]  /*34b0*/  ISETP.GT.U32.AND P3, PT, R0.reuse, R87, PT ;  /* 0x000000570000720c */ /* 0x040fe20003f64070 */
[----:B------:R-:W-:Y:S01]  /*34c0*/  IMAD R93, R0, R50, R93 ;  /* 0x00000032005d7224 */ /* 0x000fe200078e025d */
[----:B------:R-:W-:Y:S01]  /*34d0*/  IABS R50, R199 ;  /* 0x000000c700327213 */ /* 0x000fe20000000000 */
[----:B------:R-:W-:-:S04]  /*34e0*/  IMAD.HI.U32 R11, R11, R54, RZ ;  /* 0x000000360b0b7227 */ /* 0x000fc800078e00ff */
[--C-:B------:R-:W-:Y:S01]  /*34f0*/  @!P2 IMAD.IADD R85, R85, 0x1, -R0.reuse ;  /* 0x000000015555a824 */ /* 0x100fe200078e0a00 */
[C---:B------:R-:W-:Y:S01]  /*3500*/  ISETP.GT.U32.AND P2, PT, R0.reuse, R89, PT ;  /* 0x000000590000720c */ /* 0x040fe20003f44070 */
[----:B------:R-:W-:Y:S01]  /*3510*/  @!P0 IMAD.MOV R69, RZ, RZ, -R69 ;  /* 0x000000ffff458224 */ /* 0x000fe200078e0a45 */
[----:B------:R-:W-:Y:S01]  /*3520*/  IADD3 R11, PT, PT, -R11, RZ, RZ ;  /* 0x000000ff0b0b7210 */ /* 0x000fe20007ffe1ff */
[----:B------:R-:W-:Y:S01]  /*3530*/  VIADD R200, R199, 0x80 ;  /* 0x00000080c7c87836 */ /* 0x000fe20000000000 */
[C---:B------:R-:W-:Y:S01]  /*3540*/  ISETP.GT.U32.AND P0, PT, R0.reuse, R85, PT ;  /* 0x000000550000720c */ /* 0x040fe20003f04070 */
[----:B------:R-:W-:Y:S01]  /*3550*/  @!P3 IMAD.IADD R87, R87, 0x1, -R0 ;  /* 0x000000015757b824 */ /* 0x000fe200078e0a00 */
[----:B------:R-:W-:Y:S01]  /*3560*/  ISETP.GT.U32.AND P3, PT, R0, R83, PT ;  /* 0x000000530000720c */ /* 0x000fe20003f64070 */
[----:B------:R-:W-:Y:S01]  /*3570*/  IMAD.HI.U32 R10, R9, R50, RZ ;  /* 0x00000032090a7227 */ /* 0x000fe200078e00ff */
[----:B------:R-:W-:-:S03]  /*3580*/  IABS R52, R200 ;  /* 0x000000c800347213 */ /* 0x000fc60000000000 */
[C---:B------:R-:W-:Y:S02]  /*3590*/  IMAD R11, R0.reuse, R11, R54 ;  /* 0x0000000b000b7224 */ /* 0x040fe400078e0236 */
[----:B------:R-:W-:Y:S01]  /*35a0*/  @!P2 IMAD.IADD R89, R89, 0x1, -R0 ;  /* 0x000000015959a824 */ /* 0x000fe200078e0a00 */
[C---:B------:R-:W-:Y:S01]  /*35b0*/  ISETP.GT.U32.AND P2, PT, R0.reuse, R87, PT ;  /* 0x000000570000720c */ /* 0x040fe20003f44070 */
[----:B------:R-:W-:Y:S02]  /*35c0*/  IMAD.MOV R10, RZ, RZ, -R10 ;  /* 0x000000ffff0a7224 */ /* 0x000fe400078e0a0a */
[----:B------:R-:W-:Y:S01]  /*35d0*/  IMAD.HI.U32 R9, R9, R52, RZ ;  /* 0x0000003409097227 */ /* 0x000fe200078e00ff */
[C---:B------:R-:W-:Y:S02]  /*35e0*/  ISETP.GT.U32.AND P5, PT, R0.reuse, R89, PT ;  /* 0x000000590000720c */ /* 0x040fe40003fa4070 */
[----:B------:R-:W-:Y:S01]  /*35f0*/  @!P0 IADD3 R85, PT, PT, R85, -R0, RZ ;  /* 0x8000000055558210 */ /* 0x000fe20007ffe0ff */
[----:B------:R-:W-:Y:S01]  /*3600*/  @!P3 IMAD.IADD R83, R83, 0x1, -R0 ;  /* 0x000000015353b824 */ /* 0x000fe200078e0a00 */
[C---:B------:R-:W-:Y:S01]  /*3610*/  ISETP.GT.U32.AND P3, PT, R0.reuse, R93, PT ;  /* 0x0000005d0000720c */ /* 0x040fe20003f64070 */
[----:B------:R-:W-:Y:S01]  /*3620*/  @!P6 IMAD.MOV R67, RZ, RZ, -R67 ;  /* 0x000000ffff43e224 */ /* 0x000fe200078e0a43 */
[C---:B------:R-:W-:Y:S01]  /*3630*/  ISETP.GT.U32.AND P6, PT, R0.reuse, R81, PT ;  /* 0x000000510000720c */ /* 0x040fe20003fc4070 */
[----:B------:R-:W-:Y:S01]  /*3640*/  IMAD R10, R3, R10, R50 ;  /* 0x0000000a030a7224 */ /* 0x000fe200078e0232 */
[----:B------:R-:W-:Y:S01]  /*3650*/  ISETP.GT.U32.AND P0, PT, R0, R11, PT ;  /* 0x0000000b0000720c */ /* 0x000fe20003f04070 */
[----:B------:R-:W-:-:S02]  /*3660*/  IMAD.MOV R9, RZ, RZ, -R9 ;  /* 0x000000ffff097224 */ /* 0x000fc400078e0a09 */
[--C-:B------:R-:W-:Y:S01]  /*3670*/  @!P2 IMAD.IADD R87, R87, 0x1, -R0.reuse ;  /* 0x000000015757a824 */ /* 0x100fe200078e0a00 */
[----:B------:R-:W-:Y:S01]  /*3680*/  ISETP.GE.AND P2, PT, R58, RZ, PT ;  /* 0x000000ff3a00720c */ /* 0x000fe20003f46270 */
[----:B------:R-:W-:Y:S01]  /*3690*/  @!P5 IMAD.IADD R89, R89, 0x1, -R0 ;  /* 0x000000015959d824 */ /* 0x000fe200078e0a00 */
[C---:B------:R-:W-:Y:S01]  /*36a0*/  ISETP.GT.U32.AND P5, PT, R3.reuse, R10, PT ;  /* 0x0000000a0300720c */ /* 0x040fe20003fa4070 */
[----:B------:R-:W-:Y:S02]  /*36b0*/  IMAD R50, R3, R9, R52 ;  /* 0x0000000903327224 */ /* 0x000fe400078e0234 */
[--C-:B------:R-:W-:Y:S02]  /*36c0*/  @!P3 IMAD.IADD R93, R93, 0x1, -R0.reuse ;  /* 0x000000015d5db824 */ /* 0x100fe400078e0a00 */
[--C-:B------:R-:W-:Y:S01]  /*36d0*/  @!P6 IMAD.IADD R81, R81, 0x1, -R0.reuse ;  /* 0x000000015151e824 */ /* 0x100fe200078e0a00 */
[----:B------:R-:W-:Y:S01]  /*36e0*/  ISETP.GT.U32.AND P3, PT, R3, R50, PT ;  /* 0x000000320300720c */ /* 0x000fe20003f64070 */
[----:B------:R-:W-:Y:S01]  /*36f0*/  @!P0 IMAD.IADD R11, R11, 0x1, -R0 ;  /* 0x000000010b0b8824 */ /* 0x000fe200078e0a00 */
[C---:B------:R-:W-:Y:S01]  /*3700*/  ISETP.GT.U32.AND P6, PT, R0.reuse, R91, PT ;  /* 0x0000005b0000720c */ /* 0x040fe20003fc4070 */
[----:B------:R-:W-:Y:S01]  /*3710*/  @!P4 IMAD.MOV R81, RZ, RZ, -R81 ;  /* 0x000000ffff51c224 */ /* 0x000fe200078e0a51 */
[----:B------:R-:W-:Y:S01]  /*3720*/  ISETP.GT.U32.AND P0, PT, R0, R93, PT ;  /* 0x0000005d0000720c */ /* 0x000fe20003f04070 */
[----:B------:R-:W-:-:S02]  /*3730*/  @!P1 IMAD.MOV R75, RZ, RZ, -R75 ;  /* 0x000000ffff4b9224 */ /* 0x000fc400078e0a4b */
[----:B------:R-:W-:Y:S01]  /*3740*/  @!P5 IMAD.IADD R10, R10, 0x1, -R3 ;  /* 0x000000010a0ad824 */ /* 0x000fe200078e0a03 */
[----:B------:R-:W-:Y:S01]  /*3750*/  ISETP.GT.U32.AND P5, PT, R0, R11, PT ;  /* 0x0000000b0000720c */ /* 0x000fe20003fa4070 */
[----:B------:R-:W-:-:S03]  /*3760*/  @!P2 IMAD.MOV R77, RZ, RZ, -R77 ;  /* 0x000000ffff4da224 */ /* 0x000fc600078e0a4d */
[----:B------:R-:W-:Y:S02]  /*3770*/  ISETP.GT.U32.AND P2, PT, R3, R10, PT ;  /* 0x0000000a0300720c */ /* 0x000fe40003f44070 */
[----:B------:R-:W-:Y:S01]  /*3780*/  @!P3 IADD3 R50, PT, PT, R50, -R3, RZ ;  /* 0x800000033232b210 */ /* 0x000fe20007ffe0ff */
[--C-:B------:R-:W-:Y:S01]  /*3790*/  @!P6 IMAD.IADD R91, R91, 0x1, -R0.reuse ;  /* 0x000000015b5be824 */ /* 0x100fe200078e0a00 */
[----:B------:R-:W-:Y:S01]  /*37a0*/  ISETP.GE.AND P6, PT, R60, RZ, PT ;  /* 0x000000ff3c00720c */ /* 0x000fe20003fc6270 */
[----:B------:R-:W-:Y:S01]  /*37b0*/  @!P0 IMAD.IADD R93, R93, 0x1, -R0 ;  /* 0x000000015d5d8824 */ /* 0x000fe200078e0a00 */
[----:B------:R-:W-:Y:S02]  /*37c0*/  ISETP.GT.U32.AND P4, PT, R3, R50, PT ;  /* 0x000000320300720c */ /* 0x000fe40003f84070 */
[----:B------:R-:W-:Y:S02]  /*37d0*/  ISETP.GT.U32.AND P1, PT, R0, R91, PT ;  /* 0x0000005b0000720c */ /* 0x000fe40003f24070 */
[----:B------:R-:W-:-:S02]  /*37e0*/  @!P5 IADD3 R11, PT, PT, R11, -R0, RZ ;  /* 0x800000000b0bd210 */ /* 0x000fc40007ffe0ff */
[----:B------:R-:W-:Y:S01]  /*37f0*/  ISETP.GE.AND P3, PT, R64, RZ, PT ;  /* 0x000000ff4000720c */ /* 0x000fe20003f66270 */
[----:B------:R-:W-:Y:S01]  /*3800*/  @!P2 IMAD.IADD R10, R10, 0x1, -R3 ;  /* 0x000000010a0aa824 */ /* 0x000fe200078e0a03 */
[----:B------:R-:W-:Y:S02]  /*3810*/  ISETP.GE.AND P5, PT, R200, RZ, PT ;  /* 0x000000ffc800720c */ /* 0x000fe40003fa6270 */
[----:B------:R-:W-:Y:S01]  /*3820*/  ISETP.GE.AND P0, PT, R199, RZ, PT ;  /* 0x000000ffc700720c */ /* 0x000fe20003f06270 */
[----:B------:R-:W-:Y:S01]  /*3830*/  @!P6 IMAD.MOV R79, RZ, RZ, -R79 ;  /* 0x000000ffff4fe224 */ /* 0x000fe200078e0a4f */
[----:B------:R-:W-:Y:S01]  /*3840*/  ISETP.GE.AND P6, PT, R66, RZ, PT ;  /* 0x000000ff4200720c */ /* 0x000fe20003fc6270 */
[----:B------:R-:W-:Y:S01]  /*3850*/  @!P4 IMAD.IADD R50, R50, 0x1, -R3 ;  /* 0x000000013232c824 */ /* 0x000fe200078e0a03 */
[----:B------:R-:W-:Y:S01]  /*3860*/  ISETP.GE.AND P2, PT, R72, RZ, PT ;  /* 0x000000ff4800720c */ /* 0x000fe20003f46270 */
[----:B------:R-:W-:Y:S01]  /*3870*/  @!P1 IMAD.IADD R91, R91, 0x1, -R0 ;  /* 0x000000015b5b9824 */ /* 0x000fe200078e0a00 */
[----:B------:R-:W-:Y:S01]  /*3880*/  ISETP.GE.AND P1, PT, R68, RZ, PT ;  /* 0x000000ff4400720c */ /* 0x000fe20003f26270 */
[----:B------:R-:W-:Y:S01]  /*3890*/  IMAD R0, R78, UR7, RZ ;  /* 0x000000074e007c24 */ /* 0x000fe2000f8e02ff */
[----:B------:R-:W-:Y:S01]  /*38a0*/  ISETP.GE.AND P4, PT, R74, RZ, PT ;  /* 0x000000ff4a00720c */ /* 0x000fe20003f86270 */
[----:B------:R-:W-:Y:S01]  /*38b0*/  @!P3 IMAD.MOV R83, RZ, RZ, -R83 ;  /* 0x000000ffff53b224 */ /* 0x000fe200078e0a53 */
[----:B------:R-:W-:-:S02]  /*38c0*/  ISETP.GE.AND P3, PT, R70, RZ, PT ;  /* 0x000000ff4600720c */ /* 0x000fc40003f66270 */
[----:B------:R-:W-:Y:S01]  /*38d0*/  @!P5 IADD3 R50, PT, PT, -R50, RZ, RZ ;  /* 0x000000ff3232d210 */ /* 0x000fe20007ffe1ff */
[----:B------:R-:W-:Y:S01]  /*38e0*/  @!P0 IMAD.MOV R10, RZ, RZ, -R10 ;  /* 0x000000ffff0a8224 */ /* 0x000fe200078e0a0a */
[----:B------:R-:W-:Y:S01]  /*38f0*/  ISETP.GE.AND P5, PT, R56, RZ, PT ;  /* 0x000000ff3800720c */ /* 0x000fe20003fa6270 */
[----:B------:R-:W-:Y:S01]  /*3900*/  @!P6 IMAD.MOV R85, RZ, RZ, -R85 ;  /* 0x000000ffff55e224 */ /* 0x000fe200078e0a55 */
[----:B------:R-:W-:Y:S01]  /*3910*/  ISETP.NE.AND P0, PT, R4, RZ, PT ;  /* 0x000000ff0400720c */ /* 0x000fe20003f05270 */
[----:B------:R-:W-:Y:S01]  /*3920*/  @!P2 IMAD.MOV R91, RZ, RZ, -R91 ;  /* 0x000000ffff5ba224 */ /* 0x000fe200078e0a5b */
[----:B------:R-:W-:Y:S01]  /*3930*/  LOP3.LUT R3, RZ, R4, RZ, 0x33, !PT ;  /* 0x00000004ff037212 */ /* 0x000fe200078e33ff */
[----:B------:R-:W-:Y:S02]  /*3940*/  @!P1 IMAD.MOV R87, RZ, RZ, -R87 ;  /* 0x000000ffff579224 */ /* 0x000fe400078e0a57 */
[----:B------:R-:W-:Y:S02]  /*3950*/  @!P4 IADD3 R93, PT, PT, -R93, RZ, RZ ;  /* 0x000000ff5d5dc210 */ /* 0x000fe40007ffe1ff */
[C---:B------:R-:W-:Y:S01]  /*3960*/  SEL R4, R3.reuse, R10, !P0 ;  /* 0x0000000a03047207 */ /* 0x040fe20004000000 */
[----:B------:R-:W-:Y:S01]  /*3970*/  @!P3 IMAD.MOV R89, RZ, RZ, -R89 ;  /* 0x000000ffff59b224 */ /* 0x000fe200078e0a59 */
[----:B------:R-:W-:-:S02]  /*3980*/  SEL R3, R3, R50, !P0 ;  /* 0x0000003203037207 */ /* 0x000fc40004000000 */
[----:B------:R-:W-:Y:S01]  /*3990*/  ISETP.NE.AND P0, PT, R5, RZ, PT ;  /* 0x000000ff0500720c */ /* 0x000fe20003f05270 */
[----:B------:R-:W-:Y:S01]  /*39a0*/  @!P5 IMAD.MOV R11, RZ, RZ, -R11 ;  /* 0x000000ffff0bd224 */ /* 0x000fe200078e0a0b */
[----:B------:R-:W-:Y:S01]  /*39b0*/  LOP3.LUT R5, RZ, R5, RZ, 0x33, !PT ;  /* 0x00000005ff057212 */ /* 0x000fe200078e33ff */
[----:B----4-:R-:W-:-:S03]  /*39c0*/  IMAD R4, R4, UR4, RZ ;  /* 0x0000000404047c24 */ /* 0x010fc6000f8e02ff */
[----:B------:R-:W-:Y:S01]  /*39d0*/  SEL R9, R5, R7, !P0 ;  /* 0x0000000705097207 */ /* 0x000fe20004000000 */
[----:B------:R-:W-:Y:S01]  /*39e0*/  IMAD R7, R3, UR4, RZ ;  /* 0x0000000403077c24 */ /* 0x000fe2000f8e02ff */
[C---:B------:R-:W-:Y:S01]  /*39f0*/  SEL R8, R5.reuse, R8, !P0 ;  /* 0x0000000805087207 */ /* 0x040fe20004000000 */
[----:B------:R-:W-:Y:S01]  /*3a00*/  UIADD3 UR4, UPT, UPT, UR9, 0x80000, URZ ;  /* 0x0008000009047890 */ /* 0x000fe2000fffe0ff */
[C---:B------:R-:W-:Y:S02]  /*3a10*/  SEL R12, R5.reuse, R12, !P0 ;  /* 0x0000000c050c7207 */ /* 0x040fe40004000000 */
[C---:B------:R-:W-:Y:S02]  /*3a20*/  SEL R13, R5.reuse, R13, !P0 ;  /* 0x0000000d050d7207 */ /* 0x040fe40004000000 */
[C---:B------:R-:W-:Y:S02]  /*3a30*/  SEL R14, R5.reuse, R14, !P0 ;  /* 0x0000000e050e7207 */ /* 0x040fe40004000000 */
[----:B------:R-:W-:-:S02]  /*3a40*/  SEL R15, R5, R15, !P0 ;  /* 0x0000000f050f7207 */ /* 0x000fc40004000000 */
[C---:B------:R-:W-:Y:S02]  /*3a50*/  SEL R16, R5.reuse, R16, !P0 ;  /* 0x0000001005107207 */ /* 0x040fe40004000000 */
[C---:B------:R-:W-:Y:S02]  /*3a60*/  SEL R17, R5.reuse, R17, !P0 ;  /* 0x0000001105117207 */ /* 0x040fe40004000000 */
[C---:B------:R-:W-:Y:S02]  /*3a70*/  SEL R18, R5.reuse, R18, !P0 ;  /* 0x0000001205127207 */ /* 0x040fe40004000000 */
[C---:B------:R-:W-:Y:S02]  /*3a80*/  SEL R19, R5.reuse, R19, !P0 ;  /* 0x0000001305137207 */ /* 0x040fe40004000000 */
[C---:B------:R-:W-:Y:S02]  /*3a90*/  SEL R20, R5.reuse, R20, !P0 ;  /* 0x0000001405147207 */ /* 0x040fe40004000000 */
[----:B------:R-:W-:Y:S01]  /*3aa0*/  SEL R10, R5, R21, !P0 ;  /* 0x00000015050a7207 */ /* 0x000fe20004000000 */
[----:B------:R-:W-:Y:S01]  /*3ab0*/  IMAD R19, R19, UR11, RZ ;  /* 0x0000000b13137c24 */ /* 0x000fe2000f8e02ff */
[C---:B------:R-:W-:Y:S01]  /*3ac0*/  SEL R22, R5.reuse, R22, !P0 ;  /* 0x0000001605167207 */ /* 0x040fe20004000000 */
[----:B------:R-:W-:Y:S01]  /*3ad0*/  IMAD R21, R20, UR11, RZ ;  /* 0x0000000b14157c24 */ /* 0x000fe2000f8e02ff */
[C---:B------:R-:W-:Y:S01]  /*3ae0*/  SEL R50, R5.reuse, R23, !P0 ;  /* 0x0000001705327207 */ /* 0x040fe20004000000 */
[----:B------:R-:W-:Y:S01]  /*3af0*/  IMAD R23, R10, UR11, RZ ;  /* 0x0000000b0a177c24 */ /* 0x000fe2000f8e02ff */
[----:B------:R-:W-:-:S02]  /*3b00*/  SEL R24, R5, R24, !P0 ;  /* 0x0000001805187207 */ /* 0x000fc40004000000 */
[C---:B------:R-:W-:Y:S01]  /*3b10*/  SEL R52, R5.reuse, R25, !P0 ;  /* 0x0000001905347207 */ /* 0x040fe20004000000 */
[----:B------:R-:W-:Y:S01]  /*3b20*/  IMAD R25, R22, UR11, RZ ;  /* 0x0000000b16197c24 */ /* 0x000fe2000f8e02ff */
[C---:B------:R-:W-:Y:S02]  /*3b30*/  SEL R26, R5.reuse, R26, !P0 ;  /* 0x0000001a051a7207 */ /* 0x040fe40004000000 */
[C---:B------:R-:W-:Y:S01]  /*3b40*/  SEL R54, R5.reuse, R27, !P0 ;  /* 0x0000001b05367207 */ /* 0x040fe20004000000 */
[----:B------:R-:W-:Y:S01]  /*3b50*/  IMAD R27, R50, UR11, RZ ;  /* 0x0000000b321b7c24 */ /* 0x000fe2000f8e02ff */
[C---:B------:R-:W-:Y:S02]  /*3b60*/  SEL R28, R5.reuse, R28, !P0 ;  /* 0x0000001c051c7207 */ /* 0x040fe40004000000 */
        /* <DEDUP_REMOVED lines=12> */
[C---:B------:R-:W-:Y:S02]  /*3c30*/  SEL R38, R5.reuse, R38, !P0 ;  /* 0x0000002605267207 */ /* 0x040fe40004000000 */
[C---:B------:R-:W-:Y:S01]  /*3c40*/  SEL R64, R5.reuse, R37, !P0 ;  /* 0x0000002505407207 */ /* 0x040fe20004000000 */
[----:B------:R-:W-:Y:S01]  /*3c50*/  IMAD R37, R28, UR11, RZ ;  /* 0x0000000b1c257c24 */ /* 0x000fe2000f8e02ff */
        /* <DEDUP_REMOVED lines=61> */
[----:B------:R-:W-:Y:S01]  /*4030*/  SEL R115, R5, R11, !P0 ;  /* 0x0000000b05737207 */ /* 0x000fe20004000000 */
[----:B------:R-:W-:Y:S01]  /*4040*/  IMAD R11, R15, UR11, RZ ;  /* 0x0000000b0f0b7c24 */ /* 0x000fe2000f8e02ff */
[----:B------:R-:W-:Y:S01]  /*4050*/  SEL R119, R5, R6, !P0 ;  /* 0x0000000605777207 */ /* 0x000fe20004000000 */
[----:B------:R-:W-:Y:S01]  /*4060*/  VIADD R5, R132, 0xffffffff ;  /* 0xffffffff84057836 */ /* 0x000fe20000000000 */
[----:B------:R-:W-:Y:S01]  /*4070*/  LEA R136, P0, R4, UR12, 0x2 ;  /* 0x0000000c04887c11 */ /* 0x000fe2000f8010ff */
[----:B------:R-:W-:Y:S01]  /*4080*/  IMAD R15, R17, UR11, RZ ;  /* 0x0000000b110f7c24 */ /* 0x000fe2000f8e02ff */
[----:B------:R-:W-:Y:S01]  /*4090*/  LEA R3, P2, R0, UR14, 0x2 ;  /* 0x0000000e00037c11 */ /* 0x000fe2000f8410ff */
[----:B------:R-:W-:Y:S01]  /*40a0*/  IMAD R17, R18, UR11, RZ ;  /* 0x0000000b12117c24 */ /* 0x000fe2000f8e02ff */
[----:B------:R-:W-:Y:S01]  /*40b0*/  LEA.HI.X.SX32 R137, R4, UR13, 0x2, P0 ;  /* 0x0000000d04897c11 */ /* 0x000fe200080f16ff */
[C---:B------:R-:W-:Y:S01]  /*40c0*/  VIADD R4, R132.reuse, 0xfffffffe ;  /* 0xfffffffe84047836 */ /* 0x040fe20000000000 */
[----:B------:R-:W-:Y:S01]  /*40d0*/  ISETP.GE.U32.AND P0, PT, R5, 0x7fffffc0, PT ;  /* 0x7fffffc00500780c */ /* 0x000fe20003f06070 */
[C---:B------:R-:W-:Y:S01]  /*40e0*/  VIADD R5, R132.reuse, 0xfffffffd ;  /* 0xfffffffd84057836 */ /* 0x040fe20000000000 */
[----:B------:R-:W-:Y:S01]  /*40f0*/  IADD3 R6, PT, PT, R132, -0x4, RZ ;  /* 0xfffffffc84067810 */ /* 0x000fe20007ffe0ff */
[----:B------:R-:W-:Y:S01]  /*4100*/  IMAD R96, R96, UR11, RZ ;  /* 0x0000000b60607c24 */ /* 0x000fe2000f8e02ff */
[----:B------:R-:W-:Y:S01]  /*4110*/  ISETP.GE.U32.AND P4, PT, R4, 0x7fffffbf, PT ;  /* 0x7fffffbf0400780c */ /* 0x000fe20003f86070 */
[----:B------:R-:W-:Y:S01]  /*4120*/  VIADD R4, R132, 0xfffffffb ;  /* 0xfffffffb84047836 */ /* 0x000fe20000000000 */
[----:B------:R-:W-:Y:S01]  /*4130*/  LEA.HI.X.SX32 R0, R0, UR15, 0x2, P2 ;  /* 0x0000000f00007c11 */ /* 0x000fe200090f16ff */
[----:B------:R-:W-:Y:S01]  /*4140*/  IMAD R97, R97, UR11, RZ ;  /* 0x0000000b61617c24 */ /* 0x000fe2000f8e02ff */
[----:B------:R-:W-:Y:S01]  /*4150*/  ISETP.GE.U32.AND P2, PT, R5, 0x7fffffbe, PT ;  /* 0x7fffffbe0500780c */ /* 0x000fe20003f46070 */
[----:B------:R-:W-:Y:S01]  /*4160*/  IMAD R5, R8, UR11, RZ ;  /* 0x0000000b08057c24 */ /* 0x000fe2000f8e02ff */
[----:B------:R-:W-:Y:S01]  /*4170*/  ISETP.GE.U32.AND P3, PT, R4, 0x7fffffbc, PT ;  /* 0x7fffffbc0400780c */ /* 0x000fe20003f66070 */
[----:B------:R-:W-:Y:S01]  /*4180*/  IMAD R4, R9, UR11, RZ ;  /* 0x0000000b09047c24 */ /* 0x000fe2000f8e02ff */
[C---:B------:R-:W-:Y:S01]  /*4190*/  LEA R130, P1, R7.reuse, UR12, 0x2 ;  /* 0x0000000c07827c11 */ /* 0x040fe2000f8210ff */
[----:B------:R-:W-:Y:S01]  /*41a0*/  IMAD R9, R14, UR11, RZ ;  /* 0x0000000b0e097c24 */ /* 0x000fe2000f8e02ff */
[----:B------:R-:W-:Y:S01]  /*41b0*/  ISETP.GE.U32.AND P6, PT, R6, 0x7fffffbd, PT ;  /* 0x7fffffbd0600780c */ /* 0x000fe20003fc6070 */
[----:B------:R-:W-:Y:S01]  /*41c0*/  IMAD R6, R12, UR11, RZ ;  /* 0x0000000b0c067c24 */ /* 0x000fe2000f8e02ff */
[-C--:B------:R-:W-:Y:S01]  /*41d0*/  LEA R124, P5, R4, R3.reuse, 0x2 ;  /* 0x00000003047c7211 */ /* 0x080fe200078a10ff */
[----:B------:R-:W-:Y:S01]  /*41e0*/  IMAD R100, R100, UR11, RZ ;  /* 0x0000000b64647c24 */ /* 0x000fe2000f8e02ff */
[----:B------:R-:W-:Y:S01]  /*41f0*/  LEA.HI.X.SX32 R131, R7, UR13, 0x2, P1 ;  /* 0x0000000d07837c11 */ /* 0x000fe200088f16ff */
[----:B------:R-:W-:Y:S01]  /*4200*/  IMAD R7, R13, UR11, RZ ;  /* 0x0000000b0d077c24 */ /* 0x000fe2000f8e02ff */
[-C--:B------:R-:W-:Y:S01]  /*4210*/  LEA R126, P1, R5, R3.reuse, 0x2 ;  /* 0x00000003057e7211 */ /* 0x080fe200078210ff */
[----:B------:R-:W-:Y:S01]  /*4220*/  IMAD R13, R16, UR11, RZ ;  /* 0x0000000b100d7c24 */ /* 0x000fe2000f8e02ff */
[-C--:B------:R-:W-:Y:S01]  /*4230*/  LEA.HI.X.SX32 R125, R4, R0.reuse, 0x2, P5 ;  /* 0x00000000047d7211 */ /* 0x080fe200028f16ff */
        /* <DEDUP_REMOVED lines=28> */
[----:B------:R-:W-:Y:S01]  /*4400*/  UIADD3 UR11, UPT, UPT, UR10, UR5, URZ ;  /* 0x000000050a0b7290 */ /* 0x000fe2000fffe0ff */
[----:B------:R-:W-:Y:S01]  /*4410*/  LEA R16, P1, R19, R3, 0x2 ;  /* 0x0000000313107211 */ /* 0x000fe200078210ff */
[----:B------:R-:W-:Y:S01]  /*4420*/  UMOV UR12, 0x1 ;  /* 0x00000001000c7882 */ /* 0x000fe20000000000 */
[----:B------:R-:W-:-:S02]  /*4430*/  LEA.HI.X.SX32 R15, R17, R0, 0x2, P5 ;  /* 0x00000000110f7211 */ /* 0x000fc400028f16ff */
[-C--:B------:R-:W-:Y:S02]  /*4440*/  LEA R18, P5, R21, R3.reuse, 0x2 ;  /* 0x0000000315127211 */ /* 0x080fe400078a10ff */
[-C--:B------:R-:W-:Y:S02]  /*4450*/  LEA.HI.X.SX32 R17, R19, R0.reuse, 0x2, P1 ;  /* 0x0000000013117211 */ /* 0x080fe400008f16ff */
[-C--:B------:R-:W-:Y:S02]  /*4460*/  LEA R20, P1, R23, R3.reuse, 0x2 ;  /* 0x0000000317147211 */ /* 0x080fe400078210ff */
[-C--:B------:R-:W-:Y:S02]  /*4470*/  LEA.HI.X.SX32 R19, R21, R0.reuse, 0x2, P5 ;  /* 0x0000000015137211 */ /* 0x080fe400028f16ff */
[----:B------:R-:W-:Y:S02]  /*4480*/  LEA R22, P5, R25, R3, 0x2 ;  /* 0x0000000319167211 */ /* 0x000fe400078a10ff */
        /* <DEDUP_REMOVED lines=69> */
[CC--:B------:R-:W-:Y:S02]  /*48e0*/  LEA R92, P1, R96.reuse, R3.reuse, 0x2 ;  /* 0x00000003605c7211 */ /* 0x0c0fe400078210ff */
[-C--:B------:R-:W-:Y:S02]  /*48f0*/  LEA.HI.X.SX32 R91, R93, R0.reuse, 0x2, P5 ;  /* 0x000000005d5b7211 */ /* 0x080fe400028f16ff */
[----:B------:R-:W-:Y:S02]  /*4900*/  LEA R94, P5, R97, R3, 0x2 ;  /* 0x00000003615e7211 */ /* 0x000fe400078a10ff */
[----:B------:R-:W-:-:S02]  /*4910*/  LEA.HI.X.SX32 R93, R96, R0, 0x2, P1 ;  /* 0x00000000605d7211 */ /* 0x000fc400008f16ff */
[CC--:B------:R-:W-:Y:S02]  /*4920*/  LEA R96, P1, R100.reuse, R3.reuse, 0x2 ;  /* 0x0000000364607211 */ /* 0x0c0fe400078210ff */
        /* <DEDUP_REMOVED lines=25> */
[----:B------:R-:W-:Y:S02]  /*4ac0*/  LEA R122, P5, R135, R3, 0x2 ;  /* 0x00000003877a7211 */ /* 0x000fe400078a10ff */
[-C--:B------:R-:W-:Y:S02]  /*4ad0*/  LEA.HI.X.SX32 R121, R134, R0.reuse, 0x2, P1 ;  /* 0x0000000086797211 */ /* 0x080fe400008f16ff */
[----:B------:R-:W-:Y:S02]  /*4ae0*/  LOP3.LUT R134, R123, 0x7c, R139, 0x78, !PT ;  /* 0x0000007c7b867812 */ /* 0x000fe400078e788b */
[----:B------:R-:W-:-:S02]  /*4af0*/  LEA.HI.X.SX32 R123, R135, R0, 0x2, P5 ;  /* 0x00000000877b7211 */ /* 0x000fc400028f16ff */
[----:B------:R-:W-:Y:S02]  /*4b00*/  LEA R222, P5, R138, R3, 0x2 ;  /* 0x000000038ade7211 */ /* 0x000fe400078a10ff */
[----:B------:R-:W-:Y:S01]  /*4b10*/  LOP3.LUT R3, R134, 0x4000, R133, 0xf8, !PT ;  /* 0x0000400086037812 */ /* 0x000fe200078ef885 */
[----:B------:R-:W-:Y:S01]  /*4b20*/  VIADD R133, R132, 0xfffffffa ;  /* 0xfffffffa84857836 */ /* 0x000fe20000000000 */
[----:B------:R-:W-:Y:S02]  /*4b30*/  LEA.HI.X.SX32 R223, R138, R0, 0x2, P5 ;  /* 0x000000008adf7211 */ /* 0x000fe400028f16ff */
[----:B------:R-:W-:-:S03]  /*4b40*/  ISETP.NE.U32.AND P1, PT, R2, RZ, PT ;  /* 0x000000ff0200720c */ /* 0x000fc60003f25070 */
[----:B------:R1:W-:Y:S01]  /*4b50*/  STL.64 [R1+0x1e0], R222 ;  /* 0x0001e0de01007387 */ /* 0x0003e20000100a00 */
[----:B------:R-:W-:Y:S09]  /*4b60*/  BRA.U UP0, `(.L_x_5) ;  /* 0x0000000100187547 */ /* 0x000ff2000b800000 */
[----:B------:R-:W-:Y:S01]  /*4b70*/  ELECT P5, URZ, PT ;  /* 0x0000000000ff782f */ /* 0x000fe200038a0000 */
[----:B------:R-:W-:Y:S01]  /*4b80*/  HFMA2 R0, -RZ, RZ, 0, 5.9604644775390625e-08 ;  /* 0x00000001ff007431 */ /* 0x000fe200000001ff */
[----:B------:R-:W-:Y:S01]  /*4b90*/  UMOV UR5, 0x40 ;  /* 0x0000004000057882 */ /* 0x000fe20000000000 */
[----:B------:R-:W-:Y:S01]  /*4ba0*/  UVIRTCOUNT.DEALLOC.SMPOOL 0x80 ;  /* 0x000000800000784c */ /* 0x000fe20000000000 */
[----:B------:R-:W-:-:S09]  /*4bb0*/  ULEA UR5, UR8, UR5, 0x18 ;  /* 0x0000000508057291 */ /* 0x000fd2000f8ec0ff */
[----:B------:R2:W-:Y:S03]  /*4bc0*/  @P5 STS.U8 [UR5], R0 ;  /* 0x00000000ff005988 */ /* 0x0005e60008000005 */
.L_x_5:
[----:B------:R-:W-:Y:S01]  /*4bd0*/  STTM.x64 tmem[UR11], RZ ;  /* 0x000000ff000079ed */ /* 0x000fe2000834000b */
[----:B------:R-:W-:Y:S01]  /*4be0*/  STTM.x64 tmem[UR11+0x40], RZ ;  /* 0x000040ff000079ed */ /* 0x000fe2000834000b */
[----:B------:R-:W-:Y:S01]  /*4bf0*/  STTM.x64 tmem[UR11+0x80], RZ ;  /* 0x000080ff000079ed */ /* 0x000fe2000834000b */
[----:B------:R-:W-:Y:S01]  /*4c00*/  STTM.x64 tmem[UR11+0xc0], RZ ;  /* 0x0000c0ff000079ed */ /* 0x000fe2000834000b */
[----:B------:R-:W3:Y:S02]  /*4c10*/  FENCE.VIEW.ASYNC.T ;  /* 0x00000000000073c6 */ /* 0x000ee40000000200 */
[----:B---3--:R-:W-:Y:S01]  /*4c20*/  VOTEU.ALL UP1, P1 ;  /* 0x0000000000ff7886 */ /* 0x008fe20000820000 */
[----:B------:R-:W-:Y:S01]  /*4c30*/  ISETP.GE.U32.AND P5, PT, R133, 0x7fffffbb, PT ;  /* 0x7fffffbb8500780c */ /* 0x000fe20003fa6070 */
[----:B------:R-:W-:Y:S02]  /*4c40*/  USHF.L.U32 UR5, UR6, 0x1, URZ ;  /* 0x0000000106057899 */ /* 0x000fe400080006ff */
[----:B------:R-:W-:Y:S01]  /*4c50*/  IMAD.U32 R133, RZ, RZ, UR6 ;  /* 0x00000006ff857e24 */ /* 0x000fe2000f8e00ff */
[----:B------:R-:W-:Y:S01]  /*4c60*/  VOTEU.ALL UP2, P1 ;  /* 0x0000000000ff7886 */ /* 0x000fe20000840000 */
[----:B------:R-:W-:-:S04]  /*4c70*/  @!UP1 UIADD3 UR14, UPT, UPT, -UR12, 0x100000, URZ ;  /* 0x001000000c0e9890 */ /* 0x000fc8000fffe1ff */
[----:B------:R-:W-:Y:S02]  /*4c80*/  @!UP1 USHF.L.U32 UR15, UR14, 0xb, URZ ;  /* 0x0000000b0e0f9899 */ /* 0x000fe400080006ff */
[----:B------:R-:W-:Y:S01]  /*4c90*/  @!UP1 USHF.L.U32 UR14, UR14, 0x1, URZ ;  /* 0x000000010e0e9899 */ /* 0x000fe200080006ff */
[----:B--2---:R-:W-:Y:S01]  /*4ca0*/  VIADD R0, R132, 0xfffffff9 ;  /* 0xfffffff984007836 */ /* 0x004fe20000000000 */
[----:B------:R-:W-:-:S04]  /*4cb0*/  @!UP1 UIADD3 UR12, UPT, UPT, -UR12, 0x100000, URZ ;  /* 0x001000000c0c9890 */ /* 0x000fc8000fffe1ff */
[----:B------:R-:W-:Y:S02]  /*4cc0*/  @!UP1 USHF.L.U32 UR13, UR12, 0xb, URZ ;  /* 0x0000000b0c0d9899 */ /* 0x000fe400080006ff */
[----:B------:R-:W-:Y:S01]  /*4cd0*/  @!UP1 USHF.L.U32 UR12, UR12, 0x1, URZ ;  /* 0x000000010c0c9899 */ /* 0x000fe200080006ff */
[----:B------:R-:W-:Y:S01]  /*4ce0*/  BAR.SYNC.DEFER_BLOCKING 0x0 ;  /* 0x0000000000007b1d */ /* 0x000fe20000010000 */
[C---:B------:R-:W-:Y:S01]  /*4cf0*/  IMAD.WIDE R226, R133.reuse, 0x4, R136 ;  /* 0x0000000485e27825 */ /* 0x040fe200078e0288 */
[----:B------:R-:W-:Y:S01]  /*4d00*/  LEA R135, R2, UR9, 0x2 ;  /* 0x0000000902877c11 */ /* 0x000fe2000f8e10ff */
[----:B------:R-:W-:Y:S02]  /*4d10*/  UIMAD UR8, UR6, 0x39, URZ ;  /* 0x00000039060878a4 */ /* 0x000fe4000f8e02ff */
[----:B------:R-:W-:Y:S01]  /*4d20*/  IMAD.WIDE R228, R133, 0x4, R130 ;  /* 0x0000000485e47825 */ /* 0x000fe200078e0282 */
[----:B------:R-:W-:Y:S02]  /*4d30*/  VOTEU.ALL UP1, P1 ;  /* 0x0000000000ff7886 */ /* 0x000fe40000820000 */
[----:B------:R-:W2:Y:S01]  /*4d40*/  LDC R134, c[0x0][0x3a0] ;  /* 0x0000e800ff867b82 */ /* 0x000ea20000000800 */
[----:B------:R3:W-:Y:S01]  /*4d50*/  STL.64 [R1+0x6b8], R198 ;  /* 0x0006b8c601007387 */ /* 0x0007e20000100a00 */
[----:B------:R-:W-:Y:S01]  /*4d60*/  IMAD.U32 R133, RZ, RZ, UR5 ;  /* 0x00000005ff857e24 */ /* 0x000fe2000f8e00ff */
[----:B------:R-:W-:Y:S01]  /*4d70*/  UIMAD UR5, UR6, 0x3, URZ ;  /* 0x00000003060578a4 */ /* 0x000fe2000f8e02ff */
[----:B------:R-:W-:Y:S01]  /*4d80*/  IMAD.U32 R216, RZ, RZ, UR8 ;  /* 0x00000008ffd87e24 */ /* 0x000fe2000f8e00ff */
[----:B------:R-:W-:Y:S01]  /*4d90*/  UIMAD UR8, UR6, 0x3d, URZ ;  /* 0x0000003d060878a4 */ /* 0x000fe2000f8e02ff */
[----:B------:R-:W-:-:S02]  /*4da0*/  IMAD.WIDE R236, R133, 0x4, R136 ;  /* 0x0000000485ec7825 */ /* 0x000fc400078e0288 */
[----:B------:R-:W4:Y:S02]  /*4db0*/  LDC R252, c[0x0][0x3a0] ;  /* 0x0000e800fffc7b82 */ /* 0x000f240000000800 */
[----:B------:R-:W-:Y:S01]  /*4dc0*/  IMAD.WIDE R238, R133, 0x4, R130 ;  /* 0x0000000485ee7825 */ /* 0x000fe200078e0282 */
[----:B---3--:R-:W-:-:S03]  /*4dd0*/  LOP3.LUT R198, R201, 0x3f, RZ, 0xc0, !PT ;  /* 0x0000003fc9c67812 */ /* 0x008fc600078ec0ff */
[----:B------:R-:W-:Y:S01]  /*4de0*/  IMAD.U32 R133, RZ, RZ, UR5 ;  /* 0x00000005ff857e24 */ /* 0x000fe2000f8e00ff */
[----:B------:R-:W-:Y:S01]  /*4df0*/  USHF.L.U32 UR5, UR6, 0x2, URZ ;  /* 0x0000000206057899 */ /* 0x000fe200080006ff */
[--C-:B------:R-:W-:Y:S01]  /*4e00*/  IMAD.WIDE R214, R216, 0x4, R136.reuse ;  /* 0x00000004d8d67825 */ /* 0x100fe200078e0288 */
[----:B------:R-:W3:Y:S02]  /*4e10*/  FENCE.VIEW.ASYNC.S ;  /* 0x00000000000073c6 */ /* 0x000ee40000000000 */
[----:B---3--:R-:W3:Y:S02]  /*4e20*/  @!UP1 SYNCS.EXCH.64 URZ, [UR4], UR14 ;  /* 0x0000000e04ff95b2 */ /* 0x008ee40008000100 */
[----:B---3--:R-:W-:Y:S01]  /*4e30*/  BAR.SYNC.DEFER_BLOCKING 0x0 ;  /* 0x0000000000007b1d */ /* 0x008fe20000010000 */
[----:B------:R-:W-:-:S04]  /*4e40*/  IMAD.WIDE R240, R133, 0x4, R136 ;  /* 0x0000000485f07825 */ /* 0x000fc800078e0288 */
[----:B------:R-:W-:-:S04]  /*4e50*/  IMAD.WIDE R138, R133, 0x4, R130 ;  /* 0x00000004858a7825 */ /* 0x000fc800078e0282 */
[----:B------:R-:W-:Y:S01]  /*4e60*/  IMAD.U32 R133, RZ, RZ, UR5 ;  /* 0x00000005ff857e24 */ /* 0x000fe2000f8e00ff */
[----:B------:R-:W-:Y:S01]  /*4e70*/  UIMAD UR5, UR6, 0x5, URZ ;  /* 0x00000005060578a4 */ /* 0x000fe2000f8e02ff */
[----:B------:R3:W-:Y:S01]  /*4e80*/  STL.64 [R1+0x210], R138 ;  /* 0x0002108a01007387 */ /* 0x0007e20000100a00 */
[----:B------:R-:W-:-:S04]  /*4e90*/  IMAD.WIDE R216, R216, 0x4, R130 ;  /* 0x00000004d8d87825 */ /* 0x000fc800078e0282 */
[----:B------:R-:W-:-:S04]  /*4ea0*/  IMAD.WIDE R232, R133, 0x4, R136 ;  /* 0x0000000485e87825 */ /* 0x000fc800078e0288 */
[----:B------:R-:W-:Y:S01]  /*4eb0*/  IMAD.WIDE R230, R133, 0x4, R130 ;  /* 0x0000000485e67825 */ /* 0x000fe200078e0282 */
[----:B------:R-:W-:Y:S01]  /*4ec0*/  MOV R133, UR5 ;  /* 0x0000000500857c02 */ /* 0x000fe20008000f00 */
[----:B------:R-:W-:Y:S01]  /*4ed0*/  UIMAD UR5, UR6, 0x6, URZ ;  /* 0x00000006060578a4 */ /* 0x000fe2000f8e02ff */
[----:B------:R1:W1:Y:S02]  /*4ee0*/  @!UP2 SYNCS.EXCH.64 URZ, [UR9+0x80008], UR12 ;  /* 0x0800080c09ffa5b2 */ /* 0x0002640008000100 */
[----:B------:R-:W-:Y:S01]  /*4ef0*/  @!PT LDS RZ, [RZ] ;  /* 0x00000000fffff984 */ /* 0x000fe20000000800 */
[----:B------:R-:W-:Y:S01]  /*4f00*/  @!PT LDS RZ, [RZ] ;  /* 0x00000000fffff984 */ /* 0x000fe20000000800 */
[----:B------:R-:W-:Y:S01]  /*4f10*/  @!PT LDS RZ, [RZ] ;  /* 0x00000000fffff984 */ /* 0x000fe20000000800 */
[----:B-1----:R-:W-:Y:S01]  /*4f20*/  LDGSTS.E [R135], desc[UR28][R136.64], !P0 ;  /* 0x0000000088877fae */ /* 0x002fe2000c1a101c */
[----:B------:R-:W-:Y:S02]  /*4f30*/  VIADD R199, R132, 0x3f ;  /* 0x0000003f84c77836 */ /* 0x000fe40000000000 */
[----:B------:R-:W-:Y:S01]  /*4f40*/  IMAD.WIDE R234, R133, 0x4, R136 ;  /* 0x0000000485ea7825 */ /* 0x000fe200078e0288 */
[----:B------:R-:W-:Y:S01]  /*4f50*/  LDGSTS.E [R135+0x200], desc[UR28][R130.64], !P0 ;  /* 0x0020000082877fae */ /* 0x000fe2000c1a101c */
[----:B------:R-:W-:-:S02]  /*4f60*/  ISETP.GE.U32.AND P0, PT, R0, 0x7fffffba, PT ;  /* 0x7fffffba0000780c */ /* 0x000fc40003f06070 */
[----:B------:R-:W-:Y:S01]  /*4f70*/  VIADD R0, R132, 0xfffffff8 ;  /* 0xfffffff884007836 */ /* 0x000fe20000000000 */
[----:B------:R-:W-:Y:S01]  /*4f80*/  LDGSTS.E [R135+0x400], desc[UR28][R226.64], !P4 ;  /* 0x00400000e2877fae */ /* 0x000fe2000e1a101c */
[----:B------:R-:W-:-:S03]  /*4f90*/  UIMAD UR12, UR6, 0x3b, URZ ;  /* 0x0000003b060c78a4 */ /* 0x000fc6000f8e02ff */
[----:B------:R-:W-:Y:S01]  /*4fa0*/  LDGSTS.E [R135+0x600], desc[UR28][R228.64], !P4 ;  /* 0x00600000e4877fae */ /* 0x000fe2000e1a101c */
[----:B------:R-:W-:Y:S02]  /*4fb0*/  ISETP.GE.U32.AND P4, PT, R0, 0x7fffffb9, PT ;  /* 0x7fffffb90000780c */ /* 0x000fe40003f86070 */
[----:B------:R-:W-:Y:S01]  /*4fc0*/  IADD3 R0, PT, PT, R132, -0x9, RZ ;  /* 0xfffffff784007810 */ /* 0x000fe20007ffe0ff */
[----:B------:R-:W-:Y:S01]  /*4fd0*/  LDGSTS.E [R135+0x800], desc[UR28][R236.64], !P2 ;  /* 0x00800000ec877fae */ /* 0x000fe2000d1a101c */
[----:B------:R-:W-:-:S03]  /*4fe0*/  IMAD.U32 R224, RZ, RZ, UR12 ;  /* 0x0000000cffe07e24 */ /* 0x000fc6000f8e00ff */
[----:B------:R-:W-:Y:S01]  /*4ff0*/  LDGSTS.E [R135+0xa00], desc[UR28][R238.64], !P2 ;  /* 0x00a00000ee877fae */ /* 0x000fe2000d1a101c */
[----:B------:R-:W-:Y:S01]  /*5000*/  ISETP.GE.U32.AND P2, PT, R0, 0x7fffffb8, PT ;  /* 0x7fffffb80000780c */ /* 0x000fe20003f46070 */
[----:B------:R-:W-:Y:S02]  /*5010*/  VIADD R0, R132, 0xfffffff6 ;  /* 0xfffffff684007836 */ /* 0x000fe40000000000 */
[----:B------:R-:W-:Y:S04]  /*5020*/  LDGSTS.E [R135+0xc00], desc[UR28][R240.64], !P6 ;  /* 0x00c00000f0877fae */ /* 0x000fe8000f1a101c */
[----:B------:R3:W-:Y:S01]  /*5030*/  LDGSTS.E [R135+0xe00], desc[UR28][R138.64], !P6 ;  /* 0x00e000008a877fae */ /* 0x0007e2000f1a101c */
[----:B------:R-:W-:Y:S01]  /*5040*/  ISETP.GE.U32.AND P6, PT, R0, 0x7fffffb7, PT ;  /* 0x7fffffb70000780c */ /* 0x000fe20003fc6070 */
[----:B------:R-:W-:-:S02]  /*5050*/  VIADD R0, R132, 0xfffffff5 ;  /* 0xfffffff584007836 */ /* 0x000fc40000000000 */
[----:B------:R-:W-:Y:S04]  /*5060*/  LDGSTS.E [R135+0x1000], desc[UR28][R232.64], !P3 ;  /* 0x01000000e8877fae */ /* 0x000fe8000d9a101c */
[----:B------:R-:W-:Y:S01]  /*5070*/  LDGSTS.E [R135+0x1200], desc[UR28][R230.64], !P3 ;  /* 0x01200000e6877fae */ /* 0x000fe2000d9a101c */
[----:B------:R-:W-:Y:S01]  /*5080*/  ISETP.GE.U32.AND P3, PT, R0, 0x7fffffb6, PT ;  /* 0x7fffffb60000780c */ /* 0x000fe20003f66070 */
[----:B------:R-:W-:Y:S02]  /*5090*/  VIADD R0, R132, 0xfffffff4 ;  /* 0xfffffff484007836 */ /* 0x000fe40000000000 */
[----:B---3--:R-:W-:Y:S01]  /*50a0*/  IMAD.WIDE R138, R133, 0x4, R130 ;  /* 0x00000004858a7825 */ /* 0x008fe200078e0282 */
[----:B------:R-:W-:Y:S03]  /*50b0*/  LDGSTS.E [R135+0x1400], desc[UR28][R234.64], !P5 ;  /* 0x01400000ea877fae */ /* 0x000fe6000e9a101c */
[----:B------:R-:W-:Y:S01]  /*50c0*/  IMAD.U32 R133, RZ, RZ, UR5 ;  /* 0x00000005ff857e24 */ /* 0x000fe2000f8e00ff */
[----:B------:R-:W-:Y:S01]  /*50d0*/  UIMAD UR5, UR6, 0x7, URZ ;  /* 0x00000007060578a4 */ /* 0x000fe2000f8e02ff */
[----:B------:R1:W-:Y:S02]  /*50e0*/  STL.64 [R1+0x1f0], R138 ;  /* 0x0001f08a01007387 */ /* 0x0003e40000100a00 */
[----:B------:R-:W-:-:S02]  /*50f0*/  IMAD.WIDE R140, R133, 0x4, R136 ;  /* 0x00000004858c7825 */ /* 0x000fc400078e0288 */
[----:B------:R1:W-:Y:S01]  /*5100*/  LDGSTS.E [R135+0x1600], desc[UR28][R138.64], !P5 ;  /* 0x016000008a877fae */ /* 0x0003e2000e9a101c */
[----:B------:R-:W-:Y:S01]  /*5110*/  ISETP.GE.U32.AND P5, PT, R0, 0x7fffffb5, PT ;  /* 0x7fffffb50000780c */ /* 0x000fe20003fa6070 */
[----:B------:R-:W-:Y:S02]  /*5120*/  VIADD R0, R132, 0xfffffff3 ;  /* 0xfffffff384007836 */ /* 0x000fe40000000000 */
[----:B------:R3:W-:Y:S04]  /*5130*/  STL.64 [R1+0x1e8], R140 ;  /* 0x0001e88c01007387 */ /* 0x0007e80000100a00 */
[----:B------:R3:W-:Y:S01]  /*5140*/  LDGSTS.E [R135+0x1800], desc[UR28][R140.64], !P0 ;  /* 0x018000008c877fae */ /* 0x0007e2000c1a101c */
[----:B-1----:R-:W-:-:S04]  /*5150*/  IMAD.WIDE R138, R133, 0x4, R130 ;  /* 0x00000004858a7825 */ /* 0x002fc800078e0282 */
[----:B------:R-:W-:Y:S01]  /*5160*/  IMAD.U32 R133, RZ, RZ, UR5 ;  /* 0x00000005ff857e24 */ /* 0x000fe2000f8e00ff */
[----:B------:R-:W-:Y:S01]  /*5170*/  USHF.L.U32 UR5, UR6, 0x3, URZ ;  /* 0x0000000306057899 */ /* 0x000fe200080006ff */
[----:B------:R1:W-:Y:S02]  /*5180*/  STL.64 [R1+0x1d8], R138 ;  /* 0x0001d88a01007387 */ /* 0x0003e40000100a00 */
[C---:B---3--:R-:W-:Y:S02]  /*5190*/  IMAD.WIDE R140, R133.reuse, 0x4, R136 ;  /* 0x00000004858c7825 */ /* 0x048fe400078e0288 */
[----:B------:R1:W-:Y:S01]  /*51a0*/  LDGSTS.E [R135+0x1a00], desc[UR28][R138.64], !P0 ;  /* 0x01a000008a877fae */ /* 0x0003e2000c1a101c */
[----:B------:R-:W-:Y:S02]  /*51b0*/  ISETP.GE.U32.AND P0, PT, R0, 0x7fffffb4, PT ;  /* 0x7fffffb40000780c */ /* 0x000fe40003f06070 */
[----:B------:R-:W-:Y:S01]  /*51c0*/  IADD3 R0, PT, PT, R132, -0xe, RZ ;  /* 0xfffffff284007810 */ /* 0x000fe20007ffe0ff */
[----:B------:R3:W-:Y:S04]  /*51d0*/  STL.64 [R1+0x1d0], R140 ;  /* 0x0001d08c01007387 */ /* 0x0007e80000100a00 */
[----:B------:R3:W-:Y:S01]  /*51e0*/  LDGSTS.E [R135+0x1c00], desc[UR28][R140.64], !P4 ;  /* 0x01c000008c877fae */ /* 0x0007e2000e1a101c */
[----:B-1----:R-:W-:-:S04]  /*51f0*/  IMAD.WIDE R138, R133, 0x4, R130 ;  /* 0x00000004858a7825 */ /* 0x002fc800078e0282 */
[----:B------:R-:W-:Y:S01]  /*5200*/  IMAD.U32 R133, RZ, RZ, UR5 ;  /* 0x00000005ff857e24 */ /* 0x000fe2000f8e00ff */
[----:B------:R-:W-:Y:S01]  /*5210*/  UIMAD UR5, UR6, 0x9, URZ ;  /* 0x00000009060578a4 */ /* 0x000fe2000f8e02ff */
[----:B------:R1:W-:Y:S02]  /*5220*/  STL.64 [R1+0x1c8], R138 ;  /* 0x0001c88a01007387 */ /* 0x0003e40000100a00 */
[C---:B---3--:R-:W-:Y:S02]  /*5230*/  IMAD.WIDE R140, R133.reuse, 0x4, R136 ;  /* 0x00000004858c7825 */ /* 0x048fe400078e0288 */
[----:B------:R1:W-:Y:S01]  /*5240*/  LDGSTS.E [R135+0x1e00], desc[UR28][R138.64], !P4 ;  /* 0x01e000008a877fae */ /* 0x0003e2000e1a101c */
[----:B------:R-:W-:Y:S01]  /*5250*/  ISETP.GE.U32.AND P4, PT, R0, 0x7fffffb3, PT ;  /* 0x7fffffb30000780c */ /* 0x000fe20003f86070 */
[----:B------:R-:W-:Y:S02]  /*5260*/  VIADD R0, R132, 0xfffffff1 ;  /* 0xfffffff184007836 */ /* 0x000fe40000000000 */
        /* <DEDUP_REMOVED lines=12> */
[----:B-1----:R-:W-:Y:S01]  /*5330*/  IMAD.WIDE R138, R133, 0x4, R130 ;  /* 0x00000004858a7825 */ /* 0x002fe200078e0282 */
[----:B------:R-:W-:Y:S01]  /*5340*/  MOV R133, UR5 ;  /* 0x0000000500857c02 */ /* 0x000fe20008000f00 */
[----:B------:R-:W-:-:S03]  /*5350*/  UIMAD UR5, UR6, 0xb, URZ ;  /* 0x0000000b060578a4 */ /* 0x000fc6000f8e02ff */
[----:B------:R1:W-:Y:S01]  /*5360*/  STL.64 [R1+0x1a8], R138 ;  /* 0x0001a88a01007387 */ /* 0x0003e20000100a00 */
[----:B---3--:R-:W-:-:S03]  /*5370*/  IMAD.WIDE R140, R133, 0x4, R136 ;  /* 0x00000004858c7825 */ /* 0x008fc600078e0288 */
        /* <DEDUP_REMOVED lines=47> */
[----:B------:R-:W-:-:S03]  /*5670*/  USHF.L.U32 UR5, UR6, 0x4, URZ ;  /* 0x0000000406057899 */ /* 0x000fc600080006ff */
        /* <DEDUP_REMOVED lines=115> */
[----:B------:R3:W-:Y:S04]  /*5db0*/  LDGSTS.E [R135+0x6800], desc[UR28][R140.64], !P2 ;  /* 0x068000008c877fae */ /* 0x0007e8000d1a101c */
[----:B------:R3:W-:Y:S01]  /*5dc0*/  STL.64 [R1+0xa0], R140 ;  /* 0x0000a08c01007387 */ /* 0x0007e20000100a00 */
[----:B-1----:R-:W-:-:S04]  /*5dd0*/  IMAD.WIDE R138, R133, 0x4, R130 ;  /* 0x00000004858a7825 */ /* 0x002fc800078e0282 */
[----:B------:R-:W-:Y:S01]  /*5de0*/  IMAD.U32 R133, RZ, RZ, UR5 ;  /* 0x00000005ff857e24 */ /* 0x000fe2000f8e00ff */
[----:B------:R-:W-:Y:S01]  /*5df0*/  UIMAD UR5, UR6, 0x1c, URZ ;  /* 0x0000001c060578a4 */ /* 0x000fe2000f8e02ff */
[----:B------:R1:W-:Y:S01]  /*5e00*/  LDGSTS.E [R135+0x6a00], desc[UR28][R138.64], !P2 ;  /* 0x06a000008a877fae */ /* 0x0003e2000d1a101c */
[----:B------:R-:W-:Y:S01]  /*5e10*/  ISETP.GE.U32.AND P2, PT, R0, 0x7fffffa0, PT ;  /* 0x7fffffa00000780c */ /* 0x000fe20003f46070 */
[C---:B---3--:R-:W-:Y:S02]  /*5e20*/  IMAD.WIDE R140, R133.reuse, 0x4, R136 ;  /* 0x00000004858c7825 */ /* 0x048fe400078e0288 */
[----:B------:R1:W-:Y:S02]  /*5e30*/  STL.64 [R1+0x98], R138 ;  /* 0x0000988a01007387 */ /* 0x0003e40000100a00 */
[----:B------:R-:W-:Y:S01]  /*5e40*/  IMAD.U32 R0, RZ, RZ, UR5 ;  /* 0x00000005ff007e24 */ /* 0x000fe2000f8e00ff */
[----:B------:R-:W-:Y:S01]  /*5e50*/  UIMAD UR5, UR6, 0x1d, URZ ;  /* 0x0000001d060578a4 */ /* 0x000fe2000f8e02ff */
[----:B------:R3:W-:Y:S04]  /*5e60*/  STL.64 [R1+0x90], R140 ;  /* 0x0000908c01007387 */ /* 0x0007e80000100a00 */
[----:B------:R3:W-:Y:S01]  /*5e70*/  LDGSTS.E [R135+0x6c00], desc[UR28][R140.64], !P6 ;  /* 0x06c000008c877fae */ /* 0x0007e2000f1a101c */
[----:B-1----:R-:W-:Y:S01]  /*5e80*/  IMAD.WIDE R138, R133, 0x4, R130 ;  /* 0x00000004858a7825 */ /* 0x002fe200078e0282 */
[----:B------:R-:W-:-:S04]  /*5e90*/  IADD3 R133, PT, PT, R132, -0x22, RZ ;  /* 0xffffffde84857810 */ /* 0x000fc80007ffe0ff */
        /* <DEDUP_REMOVED lines=11> */
[----:B---3--:R-:W-:Y:S02]  /*5f50*/  IMAD.WIDE R140, R0, 0x4, R136 ;  /* 0x00000004008c7825 */ /* 0x008fe400078e0288 */
        /* <DEDUP_REMOVED lines=19> */
[----:B---3--:R-:W-:Y:S02]  /*6090*/  IMAD.WIDE R140, R0, 0x4, R136 ;  /* 0x00000004008c7825 */ /* 0x008fe400078e0288 */
        /* <DEDUP_REMOVED lines=38> */
[----:B------:R1:W-:Y:S03]  /*6300*/  STL.64 [R1+0x18], R138 ;  /* 0x0000188a01007387 */ /* 0x0003e60000100a00 */
[----:B------:R-:W-:Y:S01]  /*6310*/  IMAD.U32 R250, RZ, RZ, UR5 ;  /* 0x00000005fffa7e24 */ /* 0x000fe2000f8e00ff */
[----:B------:R-:W-:Y:S01]  /*6320*/  UIMAD UR5, UR6, 0x25, URZ ;  /* 0x00000025060578a4 */ /* 0x000fe2000f8e02ff */
[--C-:B---3--:R-:W-:Y:S01]  /*6330*/  IMAD.WIDE R140, R0, 0x4, R136.reuse ;  /* 0x00000004008c7825 */ /* 0x108fe200078e0288 */
[----:B------:R1:W-:Y:S01]  /*6340*/  LDGSTS.E [R135+0x8a00], desc[UR28][R138.64], !P3 ;  /* 0x08a000008a877fae */ /* 0x0003e2000d9a101c */
[----:B------:R-:W-:Y:S02]  /*6350*/  ISETP.GE.U32.AND P3, PT, R133, 0x7fffff98, PT ;  /* 0x7fffff988500780c */ /* 0x000fe40003f66070 */
[----:B------:R-:W-:Y:S01]  /*6360*/  IADD3 R133, PT, PT, R132, -0x41, RZ ;  /* 0xffffffbf84857810 */ /* 0x000fe20007ffe0ff */
[----:B------:R-:W-:Y:S01]  /*6370*/  IMAD.U32 R246, RZ, RZ, UR5 ;  /* 0x00000005fff67e24 */ /* 0x000fe2000f8e00ff */
[----:B------:R-:W-:Y:S01]  /*6380*/  UIMAD UR5, UR6, 0x26, URZ ;  /* 0x00000026060578a4 */ /* 0x000fe2000f8e02ff */
[----:B------:R3:W-:Y:S02]  /*6390*/  STL.64 [R1+0x10], R140 ;  /* 0x0000108c01007387 */ /* 0x0007e40000100a00 */
[----:B------:R-:W-:-:S02]  /*63a0*/  IMAD.WIDE R248, R246, 0x4, R136 ;  /* 0x00000004f6f87825 */ /* 0x000fc400078e0288 */
[----:B------:R3:W-:Y:S02]  /*63b0*/  LDGSTS.E [R135+0x8c00], desc[UR28][R140.64], !P5 ;  /* 0x08c000008c877fae */ /* 0x0007e4000e9a101c */
[----:B------:R-:W-:Y:S01]  /*63c0*/  IMAD.U32 R242, RZ, RZ, UR5 ;  /* 0x00000005fff27e24 */ /* 0x000fe2000f8e00ff */
[----:B------:R-:W-:Y:S01]  /*63d0*/  UIMAD UR5, UR6, 0x27, URZ ;  /* 0x00000027060578a4 */ /* 0x000fe2000f8e02ff */
[----:B-1----:R-:W-:-:S04]  /*63e0*/  IMAD.WIDE R138, R0, 0x4, R130 ;  /* 0x00000004008a7825 */ /* 0x002fc800078e0282 */
[----:B------:R-:W-:Y:S01]  /*63f0*/  VIADD R0, R132, 0xffffffd6 ;  /* 0xffffffd684007836 */ /* 0x000fe20000000000 */
[----:B------:R1:W-:Y:S01]  /*6400*/  STL.64 [R1+0x8], R138 ;  /* 0x0000088a01007387 */ /* 0x0003e20000100a00 */
[----:B------:R-:W-:-:S03]  /*6410*/  IMAD.WIDE R246, R246, 0x4, R130 ;  /* 0x00000004f6f67825 */ /* 0x000fc600078e0282 */
[----:B------:R1:W-:Y:S01]  /*6420*/  LDGSTS.E [R135+0x8e00], desc[UR28][R138.64], !P5 ;  /* 0x08e000008a877fae */ /* 0x0003e2000e9a101c */
[----:B---3--:R-:W-:Y:S01]  /*6430*/  IMAD.U32 R140, RZ, RZ, UR5 ;  /* 0x00000005ff8c7e24 */ /* 0x008fe2000f8e00ff */
[----:B------:R-:W-:Y:S01]  /*6440*/  UIMAD UR5, UR6, 0x28, URZ ;  /* 0x00000028060578a4 */ /* 0x000fe2000f8e02ff */
[----:B------:R-:W-:Y:S01]  /*6450*/  ISETP.GE.U32.AND P5, PT, R0, 0x7fffff97, PT ;  /* 0x7fffff970000780c */ /* 0x000fe20003fa6070 */
[----:B------:R-:W-:Y:S02]  /*6460*/  VIADD R0, R132, 0xffffffd5 ;  /* 0xffffffd584007836 */ /* 0x000fe40000000000 */
[C---:B------:R-:W-:Y:S02]  /*6470*/  IMAD.WIDE R244, R242.reuse, 0x4, R136 ;  /* 0x00000004f2f47825 */ /* 0x040fe400078e0288 */
[----:B------:R-:W-:Y:S01]  /*6480*/  MOV R144, UR5 ;  /* 0x0000000500907c02 */ /* 0x000fe20008000f00 */
[----:B------:R-:W-:Y:S01]  /*6490*/  UIMAD UR5, UR6, 0x29, URZ ;  /* 0x00000029060578a4 */ /* 0x000fe2000f8e02ff */
[----:B------:R-:W-:-:S04]  /*64a0*/  IMAD.WIDE R242, R242, 0x4, R130 ;  /* 0x00000004f2f27825 */ /* 0x000fc800078e0282 */
[----:B-1----:R-:W-:-:S04]  /*64b0*/  IMAD.WIDE R138, R250, 0x4, R136 ;  /* 0x00000004fa8a7825 */ /* 0x002fc800078e0288 */
[----:B------:R-:W-:Y:S01]  /*64c0*/  IMAD.WIDE R250, R250, 0x4, R130 ;  /* 0x00000004fafa7825 */ /* 0x000fe200078e0282 */
[----:B------:R1:W-:Y:S03]  /*64d0*/  LDGSTS.E [R135+0x9000], desc[UR28][R138.64], !P0 ;  /* 0x090000008a877fae */ /* 0x0003e6000c1a101c */
[----:B------:R-:W-:Y:S01]  /*64e0*/  IMAD.U32 R148, RZ, RZ, UR5 ;  /* 0x00000005ff947e24 */ /* 0x000fe2000f8e00ff */
[----:B------:R-:W-:Y:S01]  /*64f0*/  UIMAD UR5, UR6, 0x2a, URZ ;  /* 0x0000002a060578a4 */ /* 0x000fe2000f8e02ff */
[----:B------:R3:W-:Y:S01]  /*6500*/  LDGSTS.E [R135+0x9200], desc[UR28][R250.64], !P0 ;  /* 0x09200000fa877fae */ /* 0x0007e2000c1a101c */
[----:B------:R-:W-:Y:S01]  /*6510*/  ISETP.GE.U32.AND P0, PT, R0, 0x7fffff96, PT ;  /* 0x7fffff960000780c */ /* 0x000fe20003f06070 */
[----:B------:R-:W-:Y:S01]  /*6520*/  IMAD.WIDE R142, R144, 0x4, R136 ;  /* 0x00000004908e7825 */ /* 0x000fe200078e0288 */
[----:B------:R-:W-:Y:S01]  /*6530*/  IADD3 R0, PT, PT, R132, -0x2c, RZ ;  /* 0xffffffd484007810 */ /* 0x000fe20007ffe0ff */
[----:B------:R1:W-:Y:S02]  /*6540*/  LDGSTS.E [R135+0x9400], desc[UR28][R248.64], !P4 ;  /* 0x09400000f8877fae */ /* 0x0003e4000e1a101c */
[----:B------:R-:W-:Y:S01]  /*6550*/  IMAD.U32 R152, RZ, RZ, UR5 ;  /* 0x00000005ff987e24 */ /* 0x000fe2000f8e00ff */
[----:B------:R-:W-:Y:S01]  /*6560*/  UIMAD UR5, UR6, 0x2b, URZ ;  /* 0x0000002b060578a4 */ /* 0x000fe2000f8e02ff */
[----:B------:R-:W-:Y:S01]  /*6570*/  LDGSTS.E [R135+0x9600], desc[UR28][R246.64], !P4 ;  /* 0x09600000f6877fae */ /* 0x000fe2000e1a101c */
[----:B------:R-:W-:Y:S01]  /*6580*/  ISETP.GE.U32.AND P4, PT, R0, 0x7fffff95, PT ;  /* 0x7fffff950000780c */ /* 0x000fe20003f86070 */
[----:B------:R-:W-:-:S02]  /*6590*/  VIADD R0, R132, 0xffffffd3 ;  /* 0xffffffd384007836 */ /* 0x000fc40000000000 */
[----:B------:R1:W-:Y:S01]  /*65a0*/  STL.64 [R1], R138 ;  /* 0x0000008a01007387 */ /* 0x0003e20000100a00 */
[----:B------:R-:W-:Y:S01]  /*65b0*/  IMAD.U32 R156, RZ, RZ, UR5 ;  /* 0x00000005ff9c7e24 */ /* 0x000fe2000f8e00ff */
[----:B------:R-:W-:Y:S01]  /*65c0*/  UIMAD UR5, UR6, 0x2c, URZ ;  /* 0x0000002c060578a4 */ /* 0x000fe2000f8e02ff */
[----:B------:R-:W-:Y:S01]  /*65d0*/  IMAD.WIDE R144, R144, 0x4, R130 ;  /* 0x0000000490907825 */ /* 0x000fe200078e0282 */
[----:B------:R-:W-:Y:S03]  /*65e0*/  LDGSTS.E [R135+0x9800], desc[UR28][R244.64], !P2 ;  /* 0x09800000f4877fae */ /* 0x000fe6000d1a101c */
[--C-:B------:R-:W-:Y:S01]  /*65f0*/  IMAD.WIDE R146, R148, 0x4, R136.reuse ;  /* 0x0000000494927825 */ /* 0x100fe200078e0288 */
[----:B------:R2:W-:Y:S01]  /*6600*/  LDGSTS.E [R135+0x9a00], desc[UR28][R242.64], !P2 ;  /* 0x09a00000f2877fae */ /* 0x0005e2000d1a101c */
[----:B------:R-:W-:Y:S02]  /*6610*/  ISETP.GE.U32.AND P2, PT, R0, 0x7fffff94, PT ;  /* 0x7fffff940000780c */ /* 0x000fe40003f46070 */
[----:B------:R-:W-:Y:S01]  /*6620*/  VIADD R0, R132, 0xffffffd2 ;  /* 0xffffffd284007836 */ /* 0x000fe20000000000 */
[----:B------:R3:W-:Y:S01]  /*6630*/  STL.64 [R1+0x738], R250 ;  /* 0x000738fa01007387 */ /* 0x0007e20000100a00 */
[----:B-1----:R-:W-:-:S03]  /*6640*/  IMAD.WIDE R138, R140, 0x4, R136 ;  /* 0x000000048c8a7825 */ /* 0x002fc600078e0288 */
[----:B------:R1:W-:Y:S01]  /*6650*/  STL.64 [R1+0x740], R248 ;  /* 0x000740f801007387 */ /* 0x0003e20000100a00 */
[----:B------:R-:W-:-:S03]  /*6660*/  IMAD.WIDE R140, R140, 0x4, R130 ;  /* 0x000000048c8c7825 */ /* 0x000fc600078e0282 */
[----:B------:R-:W-:Y:S01]  /*6670*/  LDGSTS.E [R135+0x9c00], desc[UR28][R138.64], !P6 ;  /* 0x09c000008a877fae */ /* 0x000fe2000f1a101c */
[----:B------:R-:W-:Y:S01]  /*6680*/  IMAD.U32 R160, RZ, RZ, UR5 ;  /* 0x00000005ffa07e24 */ /* 0x000fe2000f8e00ff */
[----:B------:R-:W-:Y:S01]  /*6690*/  UIMAD UR5, UR6, 0x2d, URZ ;  /* 0x0000002d060578a4 */ /* 0x000fe2000f8e02ff */
[----:B------:R-:W-:Y:S01]  /*66a0*/  IMAD.WIDE R148, R148, 0x4, R130 ;  /* 0x0000000494947825 */ /* 0x000fe200078e0282 */
[----:B------:R-:W-:Y:S01]  /*66b0*/  LDGSTS.E [R135+0x9e00], desc[UR28][R140.64], !P6 ;  /* 0x09e000008c877fae */ /* 0x000fe2000f1a101c */
[----:B------:R-:W-:Y:S02]  /*66c0*/  ISETP.GE.U32.AND P6, PT, R0, 0x7fffff93, PT ;  /* 0x7fffff930000780c */ /* 0x000fe40003fc6070 */
[----:B------:R-:W-:Y:S01]  /*66d0*/  VIADD R0, R132, 0xffffffd1 ;  /* 0xffffffd184007836 */ /* 0x000fe20000000000 */
[----:B------:R1:W-:Y:S01]  /*66e0*/  LDGSTS.E [R135+0xa000], desc[UR28][R142.64], !P3 ;  /* 0x0a0000008e877fae */ /* 0x0003e2000d9a101c */
[----:B------:R-:W-:Y:S01]  /*66f0*/  MOV R164, UR5 ;  /* 0x0000000500a47c02 */ /* 0x000fe20008000f00 */
[----:B------:R-:W-:Y:S01]  /*6700*/  UIMAD UR5, UR6, 0x2e, URZ ;  /* 0x0000002e060578a4 */ /* 0x000fe2000f8e02ff */
[----:B------:R-:W-:Y:S01]  /*6710*/  IMAD.WIDE R150, R152, 0x4, R136 ;  /* 0x0000000498967825 */ /* 0x000fe200078e0288 */
[----:B------:R1:W-:Y:S01]  /*6720*/  LDGSTS.E [R135+0xa200], desc[UR28][R144.64], !P3 ;  /* 0x0a20000090877fae */ /* 0x0003e2000d9a101c */
[----:B------:R-:W-:-:S02]  /*6730*/  ISETP.GE.U32.AND P3, PT, R0, 0x7fffff92, PT ;  /* 0x7fffff920000780c */ /* 0x000fc40003f66070 */
[----:B------:R-:W-:Y:S01]  /*6740*/  VIADD R0, R132, 0xffffffd0 ;  /* 0xffffffd084007836 */ /* 0x000fe20000000000 */
[----:B------:R2:W-:Y:S01]  /*6750*/  LDGSTS.E [R135+0xa400], desc[UR28][R146.64], !P5 ;  /* 0x0a40000092877fae */ /* 0x0005e2000e9a101c */
[----:B------:R-:W-:Y:S01]  /*6760*/  IMAD.WIDE R152, R152, 0x4, R130 ;  /* 0x0000000498987825 */ /* 0x000fe200078e0282 */
[----:B---3--:R-:W-:Y:S02]  /*6770*/  MOV R251, R223 ;  /* 0x000000df00fb7202 */ /* 0x008fe40000000f00 */
[----:B------:R3:W-:Y:S01]  /*6780*/  LDGSTS.E [R135+0xa600], desc[UR28][R148.64], !P5 ;  /* 0x0a60000094877fae */ /* 0x0007e2000e9a101c */
[----:B------:R-:W-:Y:S01]  /*6790*/  ISETP.GE.U32.AND P5, PT, R0, 0x7fffff91, PT ;  /* 0x7fffff910000780c */ /* 0x000fe20003fa6070 */
[----:B------:R-:W-:Y:S01]  /*67a0*/  IMAD.U32 R168, RZ, RZ, UR5 ;  /* 0x00000005ffa87e24 */ /* 0x000fe2000f8e00ff */
[----:B------:R-:W-:Y:S01]  /*67b0*/  IADD3 R0, PT, PT, R132, -0x31, RZ ;  /* 0xffffffcf84007810 */ /* 0x000fe20007ffe0ff */
[----:B------:R-:W-:Y:S01]  /*67c0*/  UIMAD UR5, UR6, 0x2f, URZ ;  /* 0x0000002f060578a4 */ /* 0x000fe2000f8e02ff */
[----:B------:R-:W-:Y:S01]  /*67d0*/  LDGSTS.E [R135+0xa800], desc[UR28][R150.64], !P0 ;  /* 0x0a80000096877fae */ /* 0x000fe2000c1a101c */
[----:B------:R-:W-:Y:S01]  /*67e0*/  IMAD.WIDE R154, R156, 0x4, R136 ;  /* 0x000000049c9a7825 */ /* 0x000fe200078e0288 */
[----:B-1----:R-:W-:-:S02]  /*67f0*/  MOV R248, R238 ;  /* 0x000000ee00f87202 */ /* 0x002fc40000000f00 */
[----:B------:R-:W-:Y:S01]  /*6800*/  LDGSTS.E [R135+0xaa00], desc[UR28][R152.64], !P0 ;  /* 0x0aa0000098877fae */ /* 0x000fe2000c1a101c */
[----:B------:R-:W-:Y:S01]  /*6810*/  ISETP.GE.U32.AND P0, PT, R0, 0x7fffff90, PT ;  /* 0x7fffff900000780c */ /* 0x000fe20003f06070 */
[----:B------:R-:W-:Y:S02]  /*6820*/  IMAD.WIDE R156, R156, 0x4, R130 ;  /* 0x000000049c9c7825 */ /* 0x000fe400078e0282 */
[----:B------:R-:W-:Y:S02]  /*6830*/  LDGSTS.E [R135+0xac00], desc[UR28][R154.64], !P4 ;  /* 0x0ac000009a877fae */ /* 0x000fe4000e1a101c */
[----:B------:R-:W-:Y:S02]  /*6840*/  VIADD R0, R132, 0xffffffce ;  /* 0xffffffce84007836 */ /* 0x000fe40000000000 */
[----:B------:R-:W-:Y:S01]  /*6850*/  IMAD.U32 R172, RZ, RZ, UR5 ;  /* 0x00000005ffac7e24 */ /* 0x000fe2000f8e00ff */
[----:B------:R-:W-:Y:S01]  /*6860*/  UIMAD UR5, UR6, 0x30, URZ ;  /* 0x00000030060578a4 */ /* 0x000fe2000f8e02ff */
[----:B------:R-:W-:Y:S01]  /*6870*/  LDGSTS.E [R135+0xae00], desc[UR28][R156.64], !P4 ;  /* 0x0ae000009c877fae */ /* 0x000fe2000e1a101c */
[----:B------:R-:W-:Y:S01]  /*6880*/  IMAD.WIDE R158, R160, 0x4, R136 ;  /* 0x00000004a09e7825 */ /* 0x000fe200078e0288 */
[----:B------:R-:W-:-:S02]  /*6890*/  ISETP.GE.U32.AND P4, PT, R0, 0x7fffff8f, PT ;  /* 0x7fffff8f0000780c */ /* 0x000fc40003f86070 */
[----:B------:R-:W-:Y:S01]  /*68a0*/  STL.64 [R1+0x748], R246 ;  /* 0x000748f601007387 */ /* 0x000fe20000100a00 */
[----:B------:R-:W-:-:S03]  /*68b0*/  IMAD.WIDE R160, R160, 0x4, R130 ;  /* 0x00000004a0a07825 */ /* 0x000fc600078e0282 */
[----:B------:R-:W-:Y:S01]  /*68c0*/  LDGSTS.E [R135+0xb000], desc[UR28][R158.64], !P2 ;  /* 0x0b0000009e877fae */ /* 0x000fe2000d1a101c */
[----:B------:R-:W-:Y:S02]  /*68d0*/  VIADD R0, R132, 0xffffffcd ;  /* 0xffffffcd84007836 */ /* 0x000fe40000000000 */
[----:B------:R-:W-:Y:S01]  /*68e0*/  IMAD.U32 R176, RZ, RZ, UR5 ;  /* 0x00000005ffb07e24 */ /* 0x000fe2000f8e00ff */
[----:B------:R-:W-:Y:S01]  /*68f0*/  LDGSTS.E [R135+0xb200], desc[UR28][R160.64], !P2 ;  /* 0x0b200000a0877fae */ /* 0x000fe2000d1a101c */
[----:B------:R-:W-:Y:S01]  /*6900*/  IMAD.WIDE R162, R164, 0x4, R136 ;  /* 0x00000004a4a27825 */ /* 0x000fe200078e0288 */
[----:B------:R-:W-:Y:S01]  /*6910*/  UIMAD UR5, UR6, 0x31, URZ ;  /* 0x00000031060578a4 */ /* 0x000fe2000f8e02ff */
[----:B------:R-:W-:Y:S01]  /*6920*/  ISETP.GE.U32.AND P2, PT, R0, 0x7fffff8e, PT ;  /* 0x7fffff8e0000780c */ /* 0x000fe20003f46070 */
[----:B------:R-:W-:Y:S01]  /*6930*/  STL.64 [R1+0x730], R244 ;  /* 0x000730f401007387 */ /* 0x000fe20000100a00 */
[----:B------:R-:W-:-:S03]  /*6940*/  IMAD.WIDE R164, R164, 0x4, R130 ;  /* 0x00000004a4a47825 */ /* 0x000fc600078e0282 */
[----:B------:R-:W-:Y:S01]  /*6950*/  LDGSTS.E [R135+0xb400], desc[UR28][R162.64], !P6 ;  /* 0x0b400000a2877fae */ /* 0x000fe2000f1a101c */
[----:B------:R-:W-:Y:S02]  /*6960*/  VIADD R0, R132, 0xffffffcc ;  /* 0xffffffcc84007836 */ /* 0x000fe40000000000 */
[----:B------:R-:W-:Y:S01]  /*6970*/  IMAD.WIDE R166, R168, 0x4, R136 ;  /* 0x00000004a8a67825 */ /* 0x000fe200078e0288 */
[----:B------:R-:W-:Y:S02]  /*6980*/  LDGSTS.E [R135+0xb600], desc[UR28][R164.64], !P6 ;  /* 0x0b600000a4877fae */ /* 0x000fe4000f1a101c */
[----:B------:R-:W-:Y:S01]  /*6990*/  ISETP.GE.U32.AND P6, PT, R0, 0x7fffff8d, PT ;  /* 0x7fffff8d0000780c */ /* 0x000fe20003fc6070 */
[----:B------:R-:W-:Y:S01]  /*69a0*/  IMAD.U32 R180, RZ, RZ, UR5 ;  /* 0x00000005ffb47e24 */ /* 0x000fe2000f8e00ff */
[----:B------:R-:W-:Y:S01]  /*69b0*/  UIMAD UR5, UR6, 0x32, URZ ;  /* 0x00000032060578a4 */ /* 0x000fe2000f8e02ff */
[----:B------:R-:W-:Y:S01]  /*69c0*/  IMAD.WIDE R168, R168, 0x4, R130 ;  /* 0x00000004a8a87825 */ /* 0x000fe200078e0282 */
[----:B------:R-:W-:Y:S03]  /*69d0*/  LDGSTS.E [R135+0xb800], desc[UR28][R166.64], !P3 ;  /* 0x0b800000a6877fae */ /* 0x000fe6000d9a101c */
[----:B------:R-:W-:Y:S01]  /*69e0*/  VIADD R0, R132, 0xffffffcb ;  /* 0xffffffcb84007836 */ /* 0x000fe20000000000 */
[----:B------:R-:W-:Y:S01]  /*69f0*/  LDGSTS.E [R135+0xba00], desc[UR28][R168.64], !P3 ;  /* 0x0ba00000a8877fae */ /* 0x000fe2000d9a101c */
[----:B------:R-:W-:Y:S01]  /*6a00*/  IMAD.WIDE R170, R172, 0x4, R136 ;  /* 0x00000004acaa7825 */ /* 0x000fe200078e0288 */
[----:B------:R-:W-:Y:S01]  /*6a10*/  MOV R184, UR5 ;  /* 0x0000000500b87c02 */ /* 0x000fe20008000f00 */
[----:B------:R-:W-:Y:S01]  /*6a20*/  UIMAD UR5, UR6, 0x33, URZ ;  /* 0x00000033060578a4 */ /* 0x000fe2000f8e02ff */
[----:B------:R-:W-:Y:S01]  /*6a30*/  ISETP.GE.U32.AND P3, PT, R0, 0x7fffff8c, PT ;  /* 0x7fffff8c0000780c */ /* 0x000fe20003f66070 */
[----:B------:R-:W-:Y:S01]  /*6a40*/  IMAD.WIDE R172, R172, 0x4, R130 ;  /* 0x00000004acac7825 */ /* 0x000fe200078e0282 */
[----:B------:R-:W-:Y:S01]  /*6a50*/  IADD3 R0, PT, PT, R132, -0x36, RZ ;  /* 0xffffffca84007810 */ /* 0x000fe20007ffe0ff */
[----:B------:R-:W-:Y:S02]  /*6a60*/  LDGSTS.E [R135+0xbc00], desc[UR28][R170.64], !P5 ;  /* 0x0bc00000aa877fae */ /* 0x000fe4000e9a101c */
[----:B------:R-:W-:-:S02]  /*6a70*/  IMAD.WIDE R174, R176, 0x4, R136 ;  /* 0x00000004b0ae7825 */ /* 0x000fc400078e0288 */
        /* <DEDUP_REMOVED lines=10> */
[----:B------:R2:W-:Y:S01]  /*6b20*/  STL.64 [R1+0x750], R242 ;  /* 0x000750f201007387 */ /* 0x0005e20000100a00 */
[----:B------:R-:W-:-:S03]  /*6b30*/  IMAD.WIDE R180, R180, 0x4, R130 ;  /* 0x00000004b4b47825 */ /* 0x000fc600078e0282 */
[----:B------:R-:W-:Y:S01]  /*6b40*/  LDGSTS.E [R135+0xc400], desc[UR28][R178.64], !P4 ;  /* 0x0c400000b2877fae */ /* 0x000fe2000e1a101c */
[----:B------:R-:W-:Y:S02]  /*6b50*/  VIADD R0, R132, 0xffffffc8 ;  /* 0xffffffc884007836 */ /* 0x000fe40000000000 */
[----:B------:R-:W-:Y:S01]  /*6b60*/  IMAD.U32 R192, RZ, RZ, UR5 ;  /* 0x00000005ffc07e24 */ /* 0x000fe2000f8e00ff */
[----:B------:R-:W-:Y:S01]  /*6b70*/  UIMAD UR5, UR6, 0x35, URZ ;  /* 0x00000035060578a4 */ /* 0x000fe2000f8e02ff */
[----:B------:R-:W-:Y:S01]  /*6b80*/  LDGSTS.E [R135+0xc600], desc[UR28][R180.64], !P4 ;  /* 0x0c600000b4877fae */ /* 0x000fe2000e1a101c */
[----:B------:R-:W-:Y:S01]  /*6b90*/  IMAD.WIDE R182, R184, 0x4, R136 ;  /* 0x00000004b8b67825 */ /* 0x000fe200078e0288 */
[----:B------:R-:W-:Y:S02]  /*6ba0*/  ISETP.GE.U32.AND P4, PT, R0, 0x7fffff89, PT ;  /* 0x7fffff890000780c */ /* 0x000fe40003f86070 */
[----:B------:R-:W-:Y:S01]  /*6bb0*/  STL.64 [R1+0x758], R138 ;  /* 0x0007588a01007387 */ /* 0x000fe20000100a00 */
[----:B------:R-:W-:Y:S01]  /*6bc0*/  IMAD.WIDE R184, R184, 0x4, R130 ;  /* 0x00000004b8b87825 */ /* 0x000fe200078e0282 */
[----:B--2---:R-:W-:-:S02]  /*6bd0*/  MOV R243, R235 ;  /* 0x000000eb00f37202 */ /* 0x004fc40000000f00 */
        /* <DEDUP_REMOVED lines=14> */
[----:B------:R-:W-:Y:S01]  /*6cc0*/  IMAD.WIDE R192, R192, 0x4, R130 ;  /* 0x00000004c0c07825 */ /* 0x000fe200078e0282 */
[----:B------:R-:W-:Y:S01]  /*6cd0*/  IADD3 R0, PT, PT, R132, -0x3b, RZ ;  /* 0xffffffc584007810 */ /* 0x000fe20007ffe0ff */
[----:B------:R-:W-:Y:S02]  /*6ce0*/  LDGSTS.E [R135+0xd000], desc[UR28][R190.64], !P3 ;  /* 0x0d000000be877fae */ /* 0x000fe4000d9a101c */
[----:B------:R-:W-:Y:S01]  /*6cf0*/  IMAD.U32 R204, RZ, RZ, UR5 ;  /* 0x00000005ffcc7e24 */ /* 0x000fe2000f8e00ff */
[----:B------:R-:W-:Y:S01]  /*6d00*/  UIMAD UR5, UR6, 0x37, URZ ;  /* 0x00000037060578a4 */ /* 0x000fe2000f8e02ff */
[----:B------:R-:W-:Y:S01]  /*6d10*/  LDGSTS.E [R135+0xd200], desc[UR28][R192.64], !P3 ;  /* 0x0d200000c0877fae */ /* 0x000fe2000d9a101c */
[----:B------:R-:W-:Y:S01]  /*6d20*/  IMAD.WIDE R194, R196, 0x4, R136 ;  /* 0x00000004c4c27825 */ /* 0x000fe200078e0288 */
[----:B------:R-:W-:-:S02]  /*6d30*/  ISETP.GE.U32.AND P3, PT, R0, 0x7fffff86, PT ;  /* 0x7fffff860000780c */ /* 0x000fc40003f66070 */
[----:B------:R1:W-:Y:S01]  /*6d40*/  STL.64 [R1+0x768], R142 ;  /* 0x0007688e01007387 */ /* 0x0003e20000100a00 */
[----:B------:R-:W-:Y:S01]  /*6d50*/  IMAD.WIDE R196, R196, 0x4, R130 ;  /* 0x00000004c4c47825 */ /* 0x000fe200078e0282 */
[----:B------:R-:W-:Y:S01]  /*6d60*/  MOV R208, UR5 ;  /* 0x0000000500d07c02 */ /* 0x000fe20008000f00 */
[----:B------:R-:W-:Y:S01]  /*6d70*/  UIMAD UR5, UR6, 0x38, URZ ;  /* 0x00000038060578a4 */ /* 0x000fe2000f8e02ff */
[----:B------:R-:W-:Y:S01]  /*6d80*/  LDGSTS.E [R135+0xd400], desc[UR28][R194.64], !P5 ;  /* 0x0d400000c2877fae */ /* 0x000fe2000e9a101c */
[----:B------:R-:W-:Y:S02]  /*6d90*/  VIADD R0, R132, 0xffffffc4 ;  /* 0xffffffc484007836 */ /* 0x000fe40000000000 */
[----:B------:R-:W-:Y:S01]  /*6da0*/  IMAD.WIDE R202, R204, 0x4, R136 ;  /* 0x00000004ccca7825 */ /* 0x000fe200078e0288 */
[----:B------:R-:W-:Y:S02]  /*6db0*/  LDGSTS.E [R135+0xd600], desc[UR28][R196.64], !P5 ;  /* 0x0d600000c4877fae */ /* 0x000fe4000e9a101c */
[----:B------:R-:W-:Y:S01]  /*6dc0*/  ISETP.GE.U32.AND P5, PT, R0, 0x7fffff85, PT ;  /* 0x7fffff850000780c */ /* 0x000fe20003fa6070 */
[----:B------:R-:W-:Y:S01]  /*6dd0*/  IMAD.WIDE R204, R204, 0x4, R130 ;  /* 0x00000004cccc7825 */ /* 0x000fe200078e0282 */
[----:B------:R-:W-:Y:S01]  /*6de0*/  LDGSTS.E [R135+0xd800], desc[UR28][R202.64], !P0 ;  /* 0x0d800000ca877fae */ /* 0x000fe2000c1a101c */
[----:B-1----:R-:W1:Y:S02]  /*6df0*/  LDC R143, c[0x0][0x3a0] ;  /* 0x0000e800ff8f7b82 */ /* 0x002e640000000800 */
[----:B------:R-:W-:Y:S01]  /*6e00*/  VIADD R0, R132, 0xffffffc3 ;  /* 0xffffffc384007836 */ /* 0x000fe20000000000 */
[----:B------:R-:W-:Y:S01]  /*6e10*/  LDGSTS.E [R135+0xda00], desc[UR28][R204.64], !P0 ;  /* 0x0da00000cc877fae */ /* 0x000fe2000c1a101c */
[----:B------:R-:W-:Y:S01]  /*6e20*/  IMAD.U32 R212, RZ, RZ, UR5 ;  /* 0x00000005ffd47e24 */ /* 0x000fe2000f8e00ff */
[----:B------:R-:W-:Y:S01]  /*6e30*/  UIMAD UR5, UR6, 0x3a, URZ ;  /* 0x0000003a060578a4 */ /* 0x000fe2000f8e02ff */
[----:B------:R-:W-:Y:S01]  /*6e40*/  IMAD.WIDE R206, R208, 0x4, R136 ;  /* 0x00000004d0ce7825 */ /* 0x000fe200078e0288 */
[----:B------:R-:W-:Y:S01]  /*6e50*/  ISETP.GE.U32.AND P0, PT, R0, 0x7fffff84, PT ;  /* 0x7fffff840000780c */ /* 0x000fe20003f06070 */
[----:B------:R2:W-:Y:S01]  /*6e60*/  STL.64 [R1+0x770], R144 ;  /* 0x0007709001007387 */ /* 0x0005e20000100a00 */
[----:B------:R-:W1:Y:S01]  /*6e70*/  LDC R142, c[0x0][0x3a0] ;  /* 0x0000e800ff8e7b82 */ /* 0x000e620000000800 */
[----:B------:R-:W-:Y:S01]  /*6e80*/  IMAD.WIDE R208, R208, 0x4, R130 ;  /* 0x00000004d0d07825 */ /* 0x000fe200078e0282 */
[----:B------:R-:W-:Y:S01]  /*6e90*/  MOV R220, UR5 ;  /* 0x0000000500dc7c02 */ /* 0x000fe20008000f00 */
[----:B------:R-:W-:Y:S01]  /*6ea0*/  LDGSTS.E [R135+0xdc00], desc[UR28][R206.64], !P4 ;  /* 0x0dc00000ce877fae */ /* 0x000fe2000e1a101c */
[----:B------:R-:W-:Y:S01]  /*6eb0*/  UIMAD UR5, UR6, 0x3c, URZ ;  /* 0x0000003c060578a4 */ /* 0x000fe2000f8e02ff */
[----:B------:R-:W-:-:S02]  /*6ec0*/  VIADD R0, R132, 0xffffffc2 ;  /* 0xffffffc284007836 */ /* 0x000fc40000000000 */
[----:B------:R-:W-:Y:S01]  /*6ed0*/  LDGSTS.E [R135+0xde00], desc[UR28][R208.64], !P4 ;  /* 0x0de00000d0877fae */ /* 0x000fe2000e1a101c */
[----:B------:R-:W-:Y:S02]  /*6ee0*/  IMAD.WIDE R210, R212, 0x4, R136 ;  /* 0x00000004d4d27825 */ /* 0x000fe400078e0288 */
[----:B------:R-:W-:Y:S01]  /*6ef0*/  ISETP.GE.U32.AND P4, PT, R0, 0x7fffff83, PT ;  /* 0x7fffff830000780c */ /* 0x000fe20003f86070 */
[----:B------:R3:W-:Y:S01]  /*6f00*/  STL.64 [R1+0x778], R146 ;  /* 0x0007789201007387 */ /* 0x0007e20000100a00 */
[----:B------:R-:W-:Y:S01]  /*6f10*/  IMAD.WIDE R212, R212, 0x4, R130 ;  /* 0x00000004d4d47825 */ /* 0x000fe200078e0282 */
[----:B--2---:R-:W-:Y:S02]  /*6f20*/  MOV R144, R228 ;  /* 0x000000e400907202 */ /* 0x004fe40000000f00 */
[----:B------:R-:W-:Y:S01]  /*6f30*/  LDGSTS.E [R135+0xe000], desc[UR28][R210.64], !P2 ;  /* 0x0e000000d2877fae */ /* 0x000fe2000d1a101c */
[----:B------:R-:W-:Y:S02]  /*6f40*/  VIADD R0, R132, 0xffffffc1 ;  /* 0xffffffc184007836 */ /* 0x000fe40000000000 */
[----:B------:R-:W-:Y:S01]  /*6f50*/  IMAD.WIDE R218, R220, 0x4, R136 ;  /* 0x00000004dcda7825 */ /* 0x000fe200078e0288 */
[----:B------:R-:W-:Y:S02]  /*6f60*/  LDGSTS.E [R135+0xe200], desc[UR28][R212.64], !P2 ;  /* 0x0e200000d4877fae */ /* 0x000fe4000d1a101c */
[----:B------:R-:W-:Y:S01]  /*6f70*/  ISETP.GE.U32.AND P2, PT, R0, 0x7fffff82, PT ;  /* 0x7fffff820000780c */ /* 0x000fe20003f46070 */
[----:B------:R-:W-:Y:S01]  /*6f80*/  IMAD.U32 R228, RZ, RZ, UR5 ;  /* 0x00000005ffe47e24 */ /* 0x000fe2000f8e00ff */
[----:B------:R2:W-:Y:S01]  /*6f90*/  STL.64 [R1+0x780], R148 ;  /* 0x0007809401007387 */ /* 0x0005e20000100a00 */
[----:B------:R-:W-:Y:S01]  /*6fa0*/  IMAD.WIDE R220, R220, 0x4, R130 ;  /* 0x00000004dcdc7825 */ /* 0x000fe200078e0282 */
[----:B------:R-:W-:Y:S01]  /*6fb0*/  UIMAD UR5, UR6, 0x3e, URZ ;  /* 0x0000003e060578a4 */ /* 0x000fe2000f8e02ff */
[----:B---3--:R-:W3:Y:S01]  /*6fc0*/  LDC R147, c[0x0][0x3a0] ;  /* 0x0000e800ff937b82 */ /* 0x008ee20000000800 */
[----:B------:R-:W-:Y:S01]  /*6fd0*/  LDGSTS.E [R135+0xe400], desc[UR28][R214.64], !P6 ;  /* 0x0e400000d6877fae */ /* 0x000fe2000f1a101c */
[----:B------:R-:W-:-:S02]  /*6fe0*/  IMAD.MOV.U32 R250, RZ, RZ, R222 ;  /* 0x000000fffffa7224 */ /* 0x000fc400078e00de */
[----:B------:R-:W-:Y:S01]  /*6ff0*/  IMAD.WIDE R222, R224, 0x4, R136 ;  /* 0x00000004e0de7825 */ /* 0x000fe200078e0288 */
[----:B------:R-:W-:Y:S03]  /*7000*/  LDGSTS.E [R135+0xe600], desc[UR28][R216.64], !P6 ;  /* 0x0e600000d8877fae */ /* 0x000fe6000f1a101c */
[----:B------:R-:W-:Y:S01]  /*7010*/  VIADD R0, R132, 0xffffffc0 ;  /* 0xffffffc084007836 */ /* 0x000fe20000000000 */
[----:B------:R-:W-:Y:S01]  /*7020*/  LDGSTS.E [R135+0xe800], desc[UR28][R218.64], !P3 ;  /* 0x0e800000da877fae */ /* 0x000fe2000d9a101c */
[----:B------:R-:W-:Y:S01]  /*7030*/  IMAD.MOV.U32 R138, RZ, RZ, R232 ;  /* 0x000000ffff8a7224 */ /* 0x000fe200078e00e8 */
[----:B------:R-:W1:Y:S01]  /*7040*/  LDC R146, c[0x0][0x3a0] ;  /* 0x0000e800ff927b82 */ /* 0x000e620000000800 */
[----:B--2---:R-:W-:Y:S01]  /*7050*/  IMAD.MOV.U32 R148, RZ, RZ, R226 ;  /* 0x000000ffff947224 */ /* 0x004fe200078e00e2 */
[----:B------:R-:W-:Y:S01]  /*7060*/  LDGSTS.E [R135+0xea00], desc[UR28][R220.64], !P3 ;  /* 0x0ea00000dc877fae */ /* 0x000fe2000d9a101c */
[----:B------:R-:W-:Y:S01]  /*7070*/  IMAD.MOV.U32 R149, RZ, RZ, R227 ;  /* 0x000000ffff957224 */ /* 0x000fe200078e00e3 */
[----:B------:R-:W-:Y:S01]  /*7080*/  ISETP.GE.U32.AND P6, PT, R0, 0x7fffff81, PT ;  /* 0x7fffff810000780c */ /* 0x000fe20003fc6070 */
[----:B------:R-:W-:Y:S01]  /*7090*/  IMAD.WIDE R224, R224, 0x4, R130 ;  /* 0x00000004e0e07825 */ /* 0x000fe200078e0282 */
[----:B------:R-:W-:Y:S01]  /*70a0*/  LDGSTS.E [R135+0xec00], desc[UR28][R222.64], !P5 ;  /* 0x0ec00000de877fae */ /* 0x000fe2000e9a101c */
[----:B------:R-:W-:-:S02]  /*70b0*/  ISETP.GE.AND P3, PT, R198, R0, PT ;  /* 0x00000000c600720c */ /* 0x000fc40003f66270 */
[----:B------:R-:W-:Y:S01]  /*70c0*/  IMAD.MOV.U32 R145, RZ, RZ, R229 ;  /* 0x000000ffff917224 */ /* 0x000fe200078e00e5 */
[----:B------:R-:W-:Y:S01]  /*70d0*/  LDGSTS.E [R135+0xee00], desc[UR28][R224.64], !P5 ;  /* 0x0ee00000e0877fae */ /* 0x000fe2000e9a101c */
[----:B------:R-:W-:Y:S01]  /*70e0*/  IMAD.U32 R232, RZ, RZ, UR8 ;  /* 0x00000008ffe87e24 */ /* 0x000fe2000f8e00ff */
[----:B------:R-:W-:Y:S01]  /*70f0*/  UIMAD UR8, UR6, 0x3f, URZ ;  /* 0x0000003f060878a4 */ /* 0x000fe2000f8e02ff */
[C---:B------:R-:W-:Y:S01]  /*7100*/  IMAD.WIDE R226, R228.reuse, 0x4, R136 ;  /* 0x00000004e4e27825 */ /* 0x040fe200078e0288 */
[----:B------:R2:W-:Y:S01]  /*7110*/  STL.64 [R1+0x6c0], R2 ;  /* 0x0006c00201007387 */ /* 0x0005e20000100a00 */
[----:B------:R-:W-:Y:S02]  /*7120*/  USHF.L.U32 UR6, UR6, 0x6, URZ ;  /* 0x0000000606067899 */ /* 0x000fe400080006ff */
[----:B------:R-:W-:Y:S01]  /*7130*/  IMAD.WIDE R228, R228, 0x4, R130 ;  /* 0x00000004e4e47825 */ /* 0x000fe200078e0282 */
[----:B------:R-:W-:Y:S03]  /*7140*/  LDGSTS.E [R135+0xf000], desc[UR28][R226.64], !P0 ;  /* 0x0f000000e2877fae */ /* 0x000fe6000c1a101c */
[----:B------:R-:W-:Y:S01]  /*7150*/  IMAD.MOV.U32 R140, RZ, RZ, R230 ;  /* 0x000000ffff8c7224 */ /* 0x000fe200078e00e6 */
[----:B------:R-:W-:Y:S01]  /*7160*/  LDGSTS.E [R135+0xf200], desc[UR28][R228.64], !P0 ;  /* 0x0f200000e4877fae */ /* 0x000fe2000c1a101c */
[----:B------:R-:W-:Y:S01]  /*7170*/  IMAD.MOV.U32 R141, RZ, RZ, R231 ;  /* 0x000000ffff8d7224 */ /* 0x000fe200078e00e7 */
[----:B------:R-:W-:Y:S01]  /*7180*/  ISETP.GT.AND P0, PT, R199, 0x3f, PT ;  /* 0x0000003fc700780c */ /* 0x000fe20003f04270 */
[----:B------:R-:W-:-:S02]  /*7190*/  IMAD.MOV.U32 R139, RZ, RZ, R233 ;  /* 0x000000ffff8b7224 */ /* 0x000fc400078e00e9 */
[----:B------:R-:W-:-:S04]  /*71a0*/  IMAD.WIDE R230, R232, 0x4, R136 ;  /* 0x00000004e8e67825 */ /* 0x000fc800078e0288 */
[----:B------:R-:W-:Y:S01]  /*71b0*/  VIADD R0, R132, 0xffffffbe ;  /* 0xffffffbe84007836 */ /* 0x000fe20000000000 */
[----:B------:R-:W-:Y:S01]  /*71c0*/  LDGSTS.E [R135+0xf400], desc[UR28][R230.64], !P4 ;  /* 0x0f400000e6877fae */ /* 0x000fe2000e1a101c */
[----:B------:R-:W-:-:S03]  /*71d0*/  IMAD.WIDE R232, R232, 0x4, R130 ;  /* 0x00000004e8e87825 */ /* 0x000fc600078e0282 */
[----:B------:R-:W-:Y:S01]  /*71e0*/  ISETP.GE.U32.AND P5, PT, R0, 0x7fffff7f, PT ;  /* 0x7fffff7f0000780c */ /* 0x000fe20003fa6070 */
[----:B------:R-:W-:Y:S01]  /*71f0*/  IMAD.MOV.U32 R244, RZ, RZ, R236 ;  /* 0x000000fffff47224 */ /* 0x000fe200078e00ec */
[----:B------:R-:W-:Y:S01]  /*7200*/  LDGSTS.E [R135+0xf600], desc[UR28][R232.64], !P4 ;  /* 0x0f600000e8877fae */ /* 0x000fe2000e1a101c */
[----:B------:R-:W-:Y:S01]  /*7210*/  ISETP.GE.AND P4, PT, R198, R132, PT ;  /* 0x00000084c600720c */ /* 0x000fe20003f86270 */
[----:B------:R-:W-:Y:S01]  /*7220*/  IMAD.U32 R236, RZ, RZ, UR5 ;  /* 0x00000005ffec7e24 */ /* 0x000fe2000f8e00ff */
[----:B------:R-:W-:Y:S01]  /*7230*/  SEL R0, RZ, 0x4, !P0 ;  /* 0x00000004ff007807 */ /* 0x000fe20004000000 */
[----:B------:R-:W-:Y:S01]  /*7240*/  IMAD.MOV.U32 R246, RZ, RZ, R240 ;  /* 0x000000fffff67224 */ /* 0x000fe200078e00f0 */
[----:B------:R-:W-:Y:S01]  /*7250*/  SEL R132, RZ, 0x4, P3 ;  /* 0x00000004ff847807 */ /* 0x000fe20001800000 */
[----:B------:R-:W-:Y:S01]  /*7260*/  IMAD.U32 R240, RZ, RZ, UR8 ;  /* 0x00000008fff07e24 */ /* 0x000fe2000f8e00ff */
[----:B------:R-:W-:Y:S01]  /*7270*/  ISETP.GT.AND P3, PT, R199, 0x7f, PT ;  /* 0x0000007fc700780c */ /* 0x000fe20003f64270 */
[----:B------:R-:W-:Y:S01]  /*7280*/  IMAD.MOV.U32 R242, RZ, RZ, R234 ;  /* 0x000000fffff27224 */ /* 0x000fe200078e00ea */
[----:B------:R-:W-:Y:S01]  /*7290*/  SEL R0, R0, RZ, !P4 ;  /* 0x000000ff00007207 */ /* 0x000fe20006000000 */
[----:B------:R-:W-:Y:S01]  /*72a0*/  IMAD.MOV.U32 R245, RZ, RZ, R237 ;  /* 0x000000fffff57224 */ /* 0x000fe200078e00ed */
[----:B------:R-:W-:Y:S01]  /*72b0*/  SEL R132, R132, RZ, P3 ;  /* 0x000000ff84847207 */ /* 0x000fe20001800000 */
[----:B------:R-:W-:Y:S01]  /*72c0*/  IMAD.WIDE R234, R236, 0x4, R136 ;  /* 0x00000004ecea7825 */ /* 0x000fe200078e0288 */
[----:B------:R-:W-:-:S02]  /*72d0*/  ISETP.NE.U32.AND P3, PT, R0, RZ, PT ;  /* 0x000000ff0000720c */ /* 0x000fc40003f65070 */
[----:B------:R-:W-:Y:S01]  /*72e0*/  ISETP.GE.U32.AND P4, PT, R133, 0x7fffff80, PT ;  /* 0x7fffff808500780c */ /* 0x000fe20003f86070 */
[----:B------:R-:W-:Y:S01]  /*72f0*/  IMAD.MOV.U32 R249, RZ, RZ, R239 ;  /* 0x000000fffff97224 */ /* 0x000fe200078e00ef */
[----:B------:R-:W-:Y:S01]  /*7300*/  LDGSTS.E [R135+0xf800], desc[UR28][R234.64], !P2 ;  /* 0x0f800000ea877fae */ /* 0x000fe2000d1a101c */
[----:B------:R-:W-:Y:S01]  /*7310*/  IMAD.WIDE R236, R236, 0x4, R130 ;  /* 0x00000004ecec7825 */ /* 0x000fe200078e0282 */
[----:B------:R-:W-:-:S03]  /*7320*/  LOP3.LUT R133, R3, 0x40, RZ, 0x3c, !PT ;  /* 0x0000004003857812 */ /* 0x000fc600078e3cff */
[----:B------:R-:W-:Y:S01]  /*7330*/  IMAD.MOV.U32 R247, RZ, RZ, R241 ;  /* 0x000000fffff77224 */ /* 0x000fe200078e00f1 */
[----:B------:R-:W-:Y:S01]  /*7340*/  LDGSTS.E [R135+0xfa00], desc[UR28][R236.64], !P2 ;  /* 0x0fa00000ec877fae */ /* 0x000fe2000d1a101c */
[----:B------:R-:W-:Y:S01]  /*7350*/  IMAD.WIDE R238, R240, 0x4, R136 ;  /* 0x00000004f0ee7825 */ /* 0x000fe200078e0288 */
[----:B------:R-:W-:Y:S02]  /*7360*/  ISETP.NE.U32.AND P2, PT, R132, RZ, PT ;  /* 0x000000ff8400720c */ /* 0x000fe40003f45070 */
[C---:B------:R-:W-:Y:S01]  /*7370*/  LOP3.LUT R132, R3.reuse, 0x60, RZ, 0x3c, !PT ;  /* 0x0000006003847812 */ /* 0x040fe200078e3cff */
[----:B------:R-:W-:Y:S01]  /*7380*/  IMAD.WIDE R240, R240, 0x4, R130 ;  /* 0x00000004f0f07825 */ /* 0x000fe200078e0282 */
[----:B------:R-:W-:Y:S03]  /*7390*/  LDGSTS.E [R135+0xfc00], desc[UR28][R238.64], !P6 ;  /* 0x0fc00000ee877fae */ /* 0x000fe6000f1a101c */
[----:B------:R-:W-:Y:S01]  /*73a0*/  VIADD R0, R134, 0xffffffbd ;  /* 0xffffffbd86007836 */ /* 0x000fe20000000000 */
[----:B------:R-:W-:Y:S01]  /*73b0*/  LDGSTS.E [R135+0xfe00], desc[UR28][R240.64], !P6 ;  /* 0x0fe00000f0877fae */ /* 0x000fe2000f1a101c */
[----:B------:R-:W-:Y:S01]  /*73c0*/  LOP3.LUT R134, R3, 0x20, RZ, 0x3c, !PT ;  /* 0x0000002003867812 */ /* 0x000fe200078e3cff */
[----:B------:R-:W-:-:S02]  /*73d0*/  VIADD R133, R133, UR9 ;  /* 0x0000000985857c36 */ /* 0x000fc40008000000 */
[----:B------:R-:W-:Y:S01]  /*73e0*/  ISETP.GE.U32.AND P6, PT, R0, 0x7fffff7e, PT ;  /* 0x7fffff7e0000780c */ /* 0x000fe20003fc6070 */
[----:B----4-:R-:W-:Y:S01]  /*73f0*/  VIADD R0, R252, 0xffffffbc ;  /* 0xffffffbcfc007836 */ /* 0x010fe20000000000 */
[----:B------:R-:W-:Y:S01]  /*7400*/  IADD3 R252, PT, PT, R3, UR9, RZ ;  /* 0x0000000903fc7c10 */ /* 0x000fe2000fffe0ff */
[----:B------:R-:W0:Y:S01]  /*7410*/  LDGDEPBAR ;  /* 0x00000000000079af */ /* 0x000e220000000000 */
[----:B------:R-:W-:Y:S01]  /*7420*/  VIADD R134, R134, UR9 ;  /* 0x0000000986867c36 */ /* 0x000fe20008000000 */
[----:B--2---:R-:W2:Y:S01]  /*7430*/  LDC R3, c[0x0][0x3a0] ;  /* 0x0000e800ff037b82 */ /* 0x004ea20000000800 */
[----:B------:R-:W-:Y:S01]  /*7440*/  VIADD R132, R132, UR9 ;  /* 0x0000000984847c36 */ /* 0x000fe20008000000 */
[----:B------:R-:W-:Y:S04]  /*7450*/  LDGSTS.E [R252+0x50000], desc[UR28][R124.64], P3 ;  /* 0x500000007cfc7fae */ /* 0x000fe800099a101c */
        /* <DEDUP_REMOVED lines=63> */
[----:B------:R-:W0:Y:S04]  /*7850*/  LDGDEPBAR ;  /* 0x00000000000079af */ /* 0x000e280000000000 */
[----:B------:R-:W4:Y:S01]  /*7860*/  LDL.LU.64 R250, [R1+0x210] ;  /* 0x0002100001fa7983 */ /* 0x000f220000300a00 */
[----:B------:R-:W-:Y:S01]  /*7870*/  BAR.SYNC.DEFER_BLOCKING 0x0 ;  /* 0x0000000000007b1d */ /* 0x000fe20000010000 */
[----:B------:R-:W-:Y:S01]  /*7880*/  ISETP.GE.U32.AND P3, PT, R0, 0x7fffff7d, PT ;  /* 0x7fffff7d0000780c */ /* 0x000fe20003f66070 */
[----:B------:R-:W-:Y:S01]  /*7890*/  IMAD.U32 R0, RZ, RZ, UR6 ;  /* 0x00000006ff007e24 */ /* 0x000fe2000f8e00ff */
[----:B--2---:R-:W-:-:S03]  /*78a0*/  IADD3 R201, PT, PT, R3, -0x46, RZ ;  /* 0xffffffba03c97810 */ /* 0x004fc60007ffe0ff */
[----:B------:R-:W-:-:S04]  /*78b0*/  IMAD.WIDE R136, R0, 0x4, R136 ;  /* 0x0000000400887825 */ /* 0x000fc800078e0288 */
[C---:B------:R-:W-:Y:S01]  /*78c0*/  IMAD.WIDE R130, R0.reuse, 0x4, R130 ;  /* 0x0000000400827825 */ /* 0x040fe200078e0282 */
[----:B------:R2:W-:Y:S03]  /*78d0*/  STL.64 [R1+0x5e0], R136 ;  /* 0x0005e08801007387 */ /* 0x0005e60000100a00 */
[C---:B------:R-:W-:Y:S01]  /*78e0*/  IMAD.WIDE R148, R0.reuse, 0x4, R148 ;  /* 0x0000000400947825 */ /* 0x040fe200078e0294 */
[----:B------:R3:W-:Y:S03]  /*78f0*/  STL.64 [R1+0x5d8], R130 ;  /* 0x0005d88201007387 */ /* 0x0007e60000100a00 */
[C---:B------:R-:W-:Y:S01]  /*7900*/  IMAD.WIDE R2, R0.reuse, 0x4, R144 ;  /* 0x0000000400027825 */ /* 0x040fe200078e0290 */
[----:B------:R1:W-:Y:S03]  /*7910*/  STL.64 [R1+0x5d0], R148 ;  /* 0x0005d09401007387 */ /* 0x0003e60000100a00 */
[----:B------:R-:W-:Y:S01]  /*7920*/  IMAD.MOV.U32 R144, RZ, RZ, R140 ;  /* 0x000000ffff907224 */ /* 0x000fe200078e008c */
[----:B------:R1:W-:Y:S01]  /*7930*/  STL.64 [R1+0x5c8], R2 ;  /* 0x0005c80201007387 */ /* 0x0003e20000100a00 */
[----:B------:R-:W-:Y:S01]  /*7940*/  IMAD.MOV.U32 R145, RZ, RZ, R141 ;  /* 0x000000ffff917224 */ /* 0x000fe200078e008d */
[----:B------:R-:W-:Y:S01]  /*7950*/  MOV R141, R243 ;  /* 0x000000f3008d7202 */ /* 0x000fe20000000f00 */
[----:B------:R-:W-:Y:S01]  /*7960*/  IMAD.MOV.U32 R140, RZ, RZ, R242 ;  /* 0x000000ffff8c7224 */ /* 0x000fe200078e00f2 */
[----:B------:R-:W-:Y:S01]  /*7970*/  @!PT LDS RZ, [RZ] ;  /* 0x00000000fffff984 */ /* 0x000fe20000000800 */
[----:B------:R-:W-:Y:S01]  /*7980*/  @!PT LDS RZ, [RZ] ;  /* 0x00000000fffff984 */ /* 0x000fe20000000800 */
[----:B------:R-:W-:Y:S01]  /*7990*/  @!PT LDS RZ, [RZ] ;  /* 0x00000000fffff984 */ /* 0x000fe20000000800 */
[----:B------:R2:W-:Y:S01]  /*79a0*/  LDGSTS.E [R135+0x10000], desc[UR28][R136.64], !P4 ;  /* 0x1000000088877fae */ /* 0x0005e2000e1a101c */
[----:B------:R-:W-:-:S03]  /*79b0*/  IMAD.WIDE R244, R0, 0x4, R244 ;  /* 0x0000000400f47825 */ /* 0x000fc600078e02f4 */
[----:B------:R-:W4:Y:S01]  /*79c0*/  LDL.LU.64 R242, [R1+0x1f0] ;  /* 0x0001f00001f27983 */ /* 0x000f220000300a00 */
[----:B------:R-:W-:-:S03]  /*79d0*/  IMAD.WIDE R248, R0, 0x4, R248 ;  /* 0x0000000400f87825 */ /* 0x000fc600078e02f8 */
[----:B------:R3:W-:Y:S04]  /*79e0*/  LDGSTS.E [R135+0x10200], desc[UR28][R130.64], !P4 ;  /* 0x1020000082877fae */ /* 0x0007e8000e1a101c */
[----:B------:R1:W-:Y:S01]  /*79f0*/  LDGSTS.E [R135+0x10400], desc[UR28][R148.64], !P5 ;  /* 0x1040000094877fae */ /* 0x0003e2000e9a101c */
[----:B--2---:R-:W2:Y:S03]  /*7a00*/  LDC R137, c[0x0][0x3a0] ;  /* 0x0000e800ff897b82 */ /* 0x004ea60000000800 */
[----:B------:R2:W-:Y:S01]  /*7a10*/  STL.64 [R1+0x5c0], R244 ;  /* 0x0005c0f401007387 */ /* 0x0005e20000100a00 */
[----:B---3--:R-:W-:-:S03]  /*7a20*/  VIADD R131, R147, 0xffffffb9 ;  /* 0xffffffb993837836 */ /* 0x008fc60000000000 */
[----:B------:R3:W-:Y:S01]  /*7a30*/  STL.64 [R1+0x5b8], R248 ;  /* 0x0005b8f801007387 */ /* 0x0007e20000100a00 */
[----:B-1----:R-:W-:Y:S01]  /*7a40*/  VIADD R130, R146, 0xffffffb8 ;  /* 0xffffffb892827836 */ /* 0x002fe20000000000 */
[----:B------:R-:W1:Y:S01]  /*7a50*/  LDC R136, c[0x0][0x3a0] ;  /* 0x0000e800ff887b82 */ /* 0x000e620000000800 */
[C---:B------:R-:W-:Y:S01]  /*7a60*/  IMAD.WIDE R148, R0.reuse, 0x4, R246 ;  /* 0x0000000400947825 */ /* 0x040fe200078e02f6 */
[----:B------:R2:W-:Y:S04]  /*7a70*/  LDGSTS.E [R135+0x10600], desc[UR28][R2.64], !P5 ;  /* 0x1060000002877fae */ /* 0x0005e8000e9a101c */
[----:B------:R-:W4:Y:S04]  /*7a80*/  LDL.LU.64 R246, [R1+0x1e8] ;  /* 0x0001e80001f67983 */ /* 0x000f280000300a00 */
[----:B------:R-:W-:Y:S04]  /*7a90*/  LDGSTS.E [R135+0x10800], desc[UR28][R244.64], !P6 ;  /* 0x10800000f4877fae */ /* 0x000fe8000f1a101c */
[----:B------:R-:W-:Y:S01]  /*7aa0*/  LDGSTS.E [R135+0x10a00], desc[UR28][R248.64], !P6 ;  /* 0x10a00000f8877fae */ /* 0x000fe2000f1a101c */
[----:B--2---:R-:W-:Y:S01]  /*7ab0*/  VIADD R137, R137, 0xffffffbb ;  /* 0xffffffbb89897836 */ /* 0x004fe20000000000 */
[----:B------:R-:W2:Y:S01]  /*7ac0*/  LDC R3, c[0x0][0x3a0] ;  /* 0x0000e800ff037b82 */ /* 0x000ea20000000800 */
[C---:B------:R-:W-:Y:S01]  /*7ad0*/  IMAD.WIDE R138, R0.reuse, 0x4, R138 ;  /* 0x00000004008a7825 */ /* 0x040fe200078e028a */
[----:B------:R1:W-:Y:S03]  /*7ae0*/  LDGSTS.E [R135+0x10c00], desc[UR28][R148.64], !P3 ;  /* 0x10c0000094877fae */ /* 0x0003e6000d9a101c */
[----:B----4-:R-:W-:-:S03]  /*7af0*/  IMAD.WIDE R146, R0, 0x4, R250 ;  /* 0x0000000400927825 */ /* 0x010fc600078e02fa */
[----:B------:R-:W4:Y:S01]  /*7b00*/  LDC R2, c[0x0][0x3a0] ;  /* 0x0000e800ff027b82 */ /* 0x000f220000000800 */
[----:B------:R-:W2:Y:S04]  /*7b10*/  LDL.LU.64 R250, [R1+0x1d8] ;  /* 0x0001d80001fa7983 */ /* 0x000ea80000300a00 */
[----:B------:R1:W-:Y:S04]  /*7b20*/  STL.64 [R1+0x5b0], R148 ;  /* 0x0005b09401007387 */ /* 0x0003e80000100a00 */
[----:B------:R1:W-:Y:S04]  /*7b30*/  STL.64 [R1+0x5a8], R146 ;  /* 0x0005a89201007387 */ /* 0x0003e80000100a00 */
[----:B------:R-:W4:Y:S04]  /*7b40*/  LDL.LU.64 R244, [R1+0x1d0] ;  /* 0x0001d00001f47983 */ /* 0x000f280000300a00 */
[----:B---3--:R-:W3:Y:S01]  /*7b50*/  LDL.LU.64 R248, [R1+0x1c8] ;  /* 0x0001c80001f87983 */ /* 0x008ee20000300a00 */
[----:B------:R-:W-:Y:S01]  /*7b60*/  ISETP.GE.U32.AND P4, PT, R137, 0x7fffff7c, PT ;  /* 0x7fffff7c8900780c */ /* 0x000fe20003f86070 */
[----:B-1----:R-:W-:Y:S01]  /*7b70*/  IMAD.WIDE R148, R0, 0x4, R144 ;  /* 0x0000000400947825 */ /* 0x002fe200078e0290 */
[----:B------:R-:W-:Y:S01]  /*7b80*/  ISETP.GE.U32.AND P6, PT, R131, 0x7fffff7a, PT ;  /* 0x7fffff7a8300780c */ /* 0x000fe20003fc6070 */
[----:B------:R1:W-:Y:S01]  /*7b90*/  LDGSTS.E [R135+0x10e00], desc[UR28][R146.64], !P3 ;  /* 0x10e0000092877fae */ /* 0x0003e2000d9a101c */
[----:B------:R-:W-:Y:S01]  /*7ba0*/  ISETP.GE.U32.AND P3, PT, R130, 0x7fffff79, PT ;  /* 0x7fffff798200780c */ /* 0x000fe20003f66070 */
[----:B------:R-:W-:Y:S01]  /*7bb0*/  VIADD R131, R143, 0xffffffb7 ;  /* 0xffffffb78f837836 */ /* 0x000fe20000000000 */
[----:B------:R-:W-:Y:S01]  /*7bc0*/  ISETP.GE.U32.AND P5, PT, R201, 0x7fffff7b, PT ;  /* 0x7fffff7bc900780c */ /* 0x000fe20003fa6070 */
[----:B------:R-:W-:Y:S01]  /*7bd0*/  VIADD R130, R142, 0xffffffb6 ;  /* 0xffffffb68e827836 */ /* 0x000fe20000000000 */
[----:B------:R1:W-:Y:S01]  /*7be0*/  STL.64 [R1+0x5a0], R138 ;  /* 0x0005a08a01007387 */ /* 0x0003e20000100a00 */
[----:B------:R-:W2:Y:S03]  /*7bf0*/  LDC R137, c[0x0][0x3a0] ;  /* 0x0000e800ff897b82 */ /* 0x000ea60000000800 */
[----:B------:R-:W-:Y:S01]  /*7c00*/  STL.64 [R1+0x598], R148 ;  /* 0x0005989401007387 */ /* 0x000fe20000100a00 */
[----:B-1----:R-:W-:-:S03]  /*7c10*/  IMAD.WIDE R146, R0, 0x4, R140 ;  /* 0x0000000400927825 */ /* 0x002fc600078e028c */
[----:B------:R-:W3:Y:S01]  /*7c20*/  LDL.LU.64 R144, [R1+0x1c0] ;  /* 0x0001c00001907983 */ /* 0x000ee20000300a00 */
[----:B------:R-:W1:Y:S01]  /*7c30*/  LDC R201, c[0x0][0x3a0] ;  /* 0x0000e800ffc97b82 */ /* 0x000e620000000800 */
[C---:B------:R-:W-:Y:S02]  /*7c40*/  IMAD.WIDE R142, R0.reuse, 0x4, R242 ;  /* 0x00000004008e7825 */ /* 0x040fe400078e02f2 */
[----:B------:R-:W3:Y:S04]  /*7c50*/  LDL.LU.64 R140, [R1+0x1b8] ;  /* 0x0001b800018c7983 */ /* 0x000ee80000300a00 */
[----:B------:R-:W-:Y:S04]  /*7c60*/  STL.64 [R1+0x590], R146 ;  /* 0x0005909201007387 */ /* 0x000fe80000100a00 */
[----:B------:R-:W-:Y:S04]  /*7c70*/  LDGSTS.E [R135+0x11000], desc[UR28][R138.64], !P4 ;  /* 0x110000008a877fae */ /* 0x000fe8000e1a101c */
[----:B------:R1:W-:Y:S04]  /*7c80*/  STL.64 [R1+0x588], R142 ;  /* 0x0005888e01007387 */ /* 0x0003e80000100a00 */
[----:B------:R-:W-:Y:S04]  /*7c90*/  LDGSTS.E [R135+0x11200], desc[UR28][R148.64], !P4 ;  /* 0x1120000094877fae */ /* 0x000fe8000e1a101c */
[----:B------:R-:W3:Y:S01]  /*7ca0*/  LDL.LU.64 R138, [R1+0x1b0] ;  /* 0x0001b000018a7983 */ /* 0x000ee20000300a00 */
[----:B------:R-:W-:-:S03]  /*7cb0*/  IMAD.WIDE R246, R0, 0x4, R246 ;  /* 0x0000000400f67825 */ /* 0x000fc600078e02f6 */
[----:B------:R-:W3:Y:S04]  /*7cc0*/  LDL.LU.64 R242, [R1+0x1a8] ;  /* 0x0001a80001f27983 */ /* 0x000ee80000300a00 */
[----:B------:R-:W-:Y:S04]  /*7cd0*/  LDGSTS.E [R135+0x11400], desc[UR28][R146.64], !P5 ;  /* 0x1140000092877fae */ /* 0x000fe8000e9a101c */
[----:B------:R1:W-:Y:S04]  /*7ce0*/  STL.64 [R1+0x580], R246 ;  /* 0x000580f601007387 */ /* 0x0003e80000100a00 */
[----:B------:R1:W-:Y:S04]  /*7cf0*/  LDGSTS.E [R135+0x11600], desc[UR28][R142.64], !P5 ;  /* 0x116000008e877fae */ /* 0x0003e8000e9a101c */
[----:B------:R-:W-:Y:S01]  /*7d00*/  LDGSTS.E [R135+0x11800], desc[UR28][R246.64], !P6 ;  /* 0x11800000f6877fae */ /* 0x000fe2000f1a101c */
[C---:B--2---:R-:W-:Y:S01]  /*7d10*/  IMAD.WIDE R250, R0.reuse, 0x4, R250 ;  /* 0x0000000400fa7825 */ /* 0x044fe200078e02fa */
[----:B-1----:R-:W1:Y:S04]  /*7d20*/  LDC R142, c[0x0][0x3a0] ;  /* 0x0000e800ff8e7b82 */ /* 0x002e680000000800 */
[----:B------:R2:W-:Y:S04]  /*7d30*/  STL.64 [R1+0x578], R250 ;  /* 0x000578fa01007387 */ /* 0x0005e80000100a00 */
[----:B------:R-:W-:Y:S01]  /*7d40*/  LDGSTS.E [R135+0x11a00], desc[UR28][R250.64], !P6 ;  /* 0x11a00000fa877fae */ /* 0x000fe2000f1a101c */
[----:B----4-:R-:W-:-:S04]  /*7d50*/  IMAD.WIDE R148, R0, 0x4, R244 ;  /* 0x0000000400947825 */ /* 0x010fc800078e02f4 */
[----:B---3--:R-:W-:Y:S01]  /*7d60*/  IMAD.WIDE R146, R0, 0x4, R248 ;  /* 0x0000000400927825 */ /* 0x008fe200078e02f8 */
[----:B------:R-:W-:Y:S01]  /*7d70*/  ISETP.GE.U32.AND P4, PT, R131, 0x7fffff78, PT ;  /* 0x7fffff788300780c */ /* 0x000fe20003f86070 */
[----:B------:R-:W3:Y:S04]  /*7d80*/  LDL.LU.64 R248, [R1+0x1a0] ;  /* 0x0001a00001f87983 */ /* 0x000ee80000300a00 */
[----:B------:R-:W4:Y:S04]  /*7d90*/  LDL.LU.64 R244, [R1+0x198] ;  /* 0x0001980001f47983 */ /* 0x000f280000300a00 */
[----:B------:R1:W-:Y:S04]  /*7da0*/  STL.64 [R1+0x570], R148 ;  /* 0x0005709401007387 */ /* 0x0003e80000100a00 */
[----:B------:R1:W-:Y:S04]  /*7db0*/  STL.64 [R1+0x568], R146 ;  /* 0x0005689201007387 */ /* 0x0003e80000100a00 */
[----:B------:R-:W4:Y:S04]  /*7dc0*/  LDL.LU.64 R246, [R1+0x190] ;  /* 0x0001900001f67983 */ /* 0x000f280000300a00 */
[----:B--2---:R-:W2:Y:S01]  /*7dd0*/  LDL.LU.64 R250, [R1+0x188] ;  /* 0x0001880001fa7983 */ /* 0x004ea20000300a00 */
[----:B------:R-:W-:Y:S01]  /*7de0*/  ISETP.GE.U32.AND P5, PT, R130, 0x7fffff77, PT ;  /* 0x7fffff778200780c */ /* 0x000fe20003fa6070 */
[----:B------:R-:W-:-:S02]  /*7df0*/  IMAD.WIDE R144, R0, 0x4, R144 ;  /* 0x0000000400907825 */ /* 0x000fc400078e0290 */
[----:B------:R1:W-:Y:S02]  /*7e00*/  LDGSTS.E [R135+0x11c00], desc[UR28][R148.64], !P3 ;  /* 0x11c0000094877fae */ /* 0x0003e4000d9a101c */
[C---:B------:R-:W-:Y:S02]  /*7e10*/  IMAD.WIDE R140, R0.reuse, 0x4, R140 ;  /* 0x00000004008c7825 */ /* 0x040fe400078e028c */
[----:B------:R1:W-:Y:S01]  /*7e20*/  LDGSTS.E [R135+0x11e00], desc[UR28][R146.64], !P3 ;  /* 0x11e0000092877fae */ /* 0x0003e2000d9a101c */
[----:B------:R-:W-:Y:S01]  /*7e30*/  IADD3 R131, PT, PT, R137, -0x4b, RZ ;  /* 0xffffffb589837810 */ /* 0x000fe20007ffe0ff */
[----:B------:R-:W-:Y:S01]  /*7e40*/  VIADD R130, R3, 0xffffffb4 ;  /* 0xffffffb403827836 */ /* 0x000fe20000000000 */
[----:B------:R-:W2:Y:S01]  /*7e50*/  LDC R137, c[0x0][0x3a0] ;  /* 0x0000e800ff897b82 */ /* 0x000ea20000000800 */
[----:B------:R3:W-:Y:S04]  /*7e60*/  STL.64 [R1+0x560], R144 ;  /* 0x0005609001007387 */ /* 0x0007e80000100a00 */
[----:B------:R2:W-:Y:S01]  /*7e70*/  STL.64 [R1+0x558], R140 ;  /* 0x0005588c01007387 */ /* 0x0005e20000100a00 */
[----:B-1----:R-:W-:-:S04]  /*7e80*/  IMAD.WIDE R148, R0, 0x4, R138 ;  /* 0x0000000400947825 */ /* 0x002fc800078e028a */
[----:B------:R-:W-:Y:S01]  /*7e90*/  IMAD.WIDE R146, R0, 0x4, R242 ;  /* 0x0000000400927825 */ /* 0x000fe200078e02f2 */
[----:B------:R-:W4:Y:S01]  /*7ea0*/  LDL.LU.64 R138, [R1+0x180] ;  /* 0x00018000018a7983 */ /* 0x000f220000300a00 */
[----:B------:R-:W-:Y:S01]  /*7eb0*/  ISETP.GE.U32.AND P6, PT, R131, 0x7fffff76, PT ;  /* 0x7fffff768300780c */ /* 0x000fe20003fc6070 */
[----:B------:R-:W1:Y:S02]  /*7ec0*/  LDC R3, c[0x0][0x3a0] ;  /* 0x0000e800ff037b82 */ /* 0x000e640000000800 */
[----:B------:R-:W4:Y:S01]  /*7ed0*/  LDL.LU.64 R242, [R1+0x178] ;  /* 0x0001780001f27983 */ /* 0x000f220000300a00 */
[----:B------:R-:W-:Y:S01]  /*7ee0*/  ISETP.GE.U32.AND P3, PT, R130, 0x7fffff75, PT ;  /* 0x7fffff758200780c */ /* 0x000fe20003f66070 */
[----:B------:R-:W-:Y:S02]  /*7ef0*/  VIADD R130, R2, 0xffffffb2 ;  /* 0xffffffb202827836 */ /* 0x000fe40000000000 */
[----:B------:R4:W-:Y:S04]  /*7f00*/  STL.64 [R1+0x550], R148 ;  /* 0x0005509401007387 */ /* 0x0009e80000100a00 */
[----:B------:R-:W-:Y:S01]  /*7f10*/  LDGSTS.E [R135+0x12000], desc[UR28][R144.64], !P4 ;  /* 0x1200000090877fae */ /* 0x000fe2000e1a101c */
[----:B---3--:R-:W-:-:S03]  /*7f20*/  IMAD.WIDE R248, R0, 0x4, R248 ;  /* 0x0000000400f87825 */ /* 0x008fc600078e02f8 */
[----:B------:R3:W-:Y:S01]  /*7f30*/  STL.64 [R1+0x548], R146 ;  /* 0x0005489201007387 */ /* 0x0007e20000100a00 */
[----:B------:R-:W1:Y:S03]  /*7f40*/  LDC R2, c[0x0][0x3a0] ;  /* 0x0000e800ff027b82 */ /* 0x000e660000000800 */
[----:B------:R-:W4:Y:S04]  /*7f50*/  LDL.LU.64 R144, [R1+0x170] ;  /* 0x0001700001907983 */ /* 0x000f280000300a00 */
[----:B------:R-:W-:Y:S04]  /*7f60*/  LDGSTS.E [R135+0x12200], desc[UR28][R140.64], !P4 ;  /* 0x122000008c877fae */ /* 0x000fe8000e1a101c */
[----:B------:R4:W-:Y:S04]  /*7f70*/  LDGSTS.E [R135+0x12400], desc[UR28][R148.64], !P5 ;  /* 0x1240000094877fae */ /* 0x0009e8000e9a101c */
[----:B------:R3:W-:Y:S04]  /*7f80*/  LDGSTS.E [R135+0x12600], desc[UR28][R146.64], !P5 ;  /* 0x1260000092877fae */ /* 0x0007e8000e9a101c */
[----:B--2---:R-:W2:Y:S01]  /*7f90*/  LDL.LU.64 R140, [R1+0x168] ;  /* 0x00016800018c7983 */ /* 0x004ea20000300a00 */
[----:B------:R-:W-:Y:S01]  /*7fa0*/  ISETP.GE.U32.AND P5, PT, R130, 0x7fffff73, PT ;  /* 0x7fffff738200780c */ /* 0x000fe20003fa6070 */
[----:B----4-:R-:W-:Y:S01]  /*7fb0*/  IMAD.WIDE R148, R0, 0x4, R244 ;  /* 0x0000000400947825 */ /* 0x010fe200078e02f4 */
[----:B------:R-:W-:Y:S01]  /*7fc0*/  IADD3 R130, PT, PT, R142, -0x50, RZ ;  /* 0xffffffb08e827810 */ /* 0x000fe20007ffe0ff */
[----:B------:R4:W-:Y:S02]  /*7fd0*/  STL.64 [R1+0x540], R248 ;  /* 0x000540f801007387 */ /* 0x0009e40000100a00 */
[----:B---3--:R-:W-:-:S02]  /*7fe0*/  IMAD.WIDE R146, R0, 0x4, R246 ;  /* 0x0000000400927825 */ /* 0x008fc400078e02f6 */
[----:B------:R-:W-:Y:S02]  /*7ff0*/  STL.64 [R1+0x538], R148 ;  /* 0x0005389401007387 */ /* 0x000fe40000100a00 */
[----:B------:R-:W-:Y:S02]  /*8000*/  IMAD.WIDE R142, R0, 0x4, R250 ;  /* 0x00000004008e7825 */ /* 0x000fe400078e02fa */
[----:B------:R-:W3:Y:S04]  /*8010*/  LDL.LU.64 R244, [R1+0x160] ;  /* 0x0001600001f47983 */ /* 0x000ee80000300a00 */
[----:B------:R-:W3:Y:S04]  /*8020*/  LDL.LU.64 R246, [R1+0x158] ;  /* 0x0001580001f67983 */ /* 0x000ee80000300a00 */
[----:B------:R-:W-:Y:S04]  /*8030*/  STL.64 [R1+0x530], R146 ;  /* 0x0005309201007387 */ /* 0x000fe80000100a00 */
[----:B------:R-:W-:Y:S04]  /*8040*/  LDGSTS.E [R135+0x12800], desc[UR28][R248.64], !P6 ;  /* 0x12800000f8877fae */ /* 0x000fe8000f1a101c */
[----:B------:R1:W-:Y:S01]  /*8050*/  STL.64 [R1+0x528], R142 ;  /* 0x0005288e01007387 */ /* 0x0003e20000100a00 */
[----:B------:R-:W-:-:S02]  /*8060*/  VIADD R131, R136, 0xffffffb3 ;  /* 0xffffffb388837836 */ /* 0x000fc40000000000 */
[C---:B------:R-:W-:Y:S01]  /*8070*/  IMAD.WIDE R138, R0.reuse, 0x4, R138 ;  /* 0x00000004008a7825 */ /* 0x040fe200078e028a */
[----:B------:R-:W-:Y:S01]  /*8080*/  LDGSTS.E [R135+0x12a00], desc[UR28][R148.64], !P6 ;  /* 0x12a0000094877fae */ /* 0x000fe2000f1a101c */
[----:B------:R-:W2:Y:S03]  /*8090*/  LDC R136, c[0x0][0x3a0] ;  /* 0x0000e800ff887b82 */ /* 0x000ea60000000800 */
[----:B----4-:R-:W4:Y:S04]  /*80a0*/  LDL.LU.64 R248, [R1+0x150] ;  /* 0x0001500001f87983 */ /* 0x010f280000300a00 */
[----:B------:R-:W4:Y:S01]  /*80b0*/  LDL.LU.64 R250, [R1+0x148] ;  /* 0x0001480001fa7983 */ /* 0x000f220000300a00 */
[----:B------:R-:W-:Y:S01]  /*80c0*/  ISETP.GE.U32.AND P4, PT, R131, 0x7fffff74, PT ;  /* 0x7fffff748300780c */ /* 0x000fe20003f86070 */
[----:B------:R-:W-:-:S02]  /*80d0*/  IMAD.WIDE R242, R0, 0x4, R242 ;  /* 0x0000000400f27825 */ /* 0x000fc400078e02f2 */
[----:B------:R-:W-:Y:S02]  /*80e0*/  LDGSTS.E [R135+0x12c00], desc[UR28][R146.64], !P3 ;  /* 0x12c0000092877fae */ /* 0x000fe4000d9a101c */
[----:B------:R-:W-:Y:S02]  /*80f0*/  VIADD R131, R201, 0xffffffb1 ;  /* 0xffffffb1c9837836 */ /* 0x000fe40000000000 */
[----:B------:R1:W-:Y:S01]  /*8100*/  STL.64 [R1+0x520], R138 ;  /* 0x0005208a01007387 */ /* 0x0003e20000100a00 */
[----:B------:R-:W2:Y:S03]  /*8110*/  LDC R201, c[0x0][0x3a0] ;  /* 0x0000e800ffc97b82 */ /* 0x000ea60000000800 */
[----:B------:R1:W-:Y:S01]  /*8120*/  STL.64 [R1+0x518], R242 ;  /* 0x000518f201007387 */ /* 0x0003e20000100a00 */
[----:B------:R-:W-:-:S03]  /*8130*/  ISETP.GE.U32.AND P6, PT, R131, 0x7fffff72, PT ;  /* 0x7fffff728300780c */ /* 0x000fc60003fc6070 */
[----:B------:R1:W-:Y:S04]  /*8140*/  LDGSTS.E [R135+0x12e00], desc[UR28][R142.64], !P3 ;  /* 0x12e000008e877fae */ /* 0x0003e8000d9a101c */
[----:B------:R-:W-:Y:S04]  /*8150*/  LDGSTS.E [R135+0x13000], desc[UR28][R138.64], !P4 ;  /* 0x130000008a877fae */ /* 0x000fe8000e1a101c */
[----:B------:R-:W-:Y:S01]  /*8160*/  LDGSTS.E [R135+0x13200], desc[UR28][R242.64], !P4 ;  /* 0x13200000f2877fae */ /* 0x000fe2000e1a101c */
[----:B-1----:R-:W1:Y:S01]  /*8170*/  LDC R142, c[0x0][0x3a0] ;  /* 0x0000e800ff8e7b82 */ /* 0x002e620000000800 */
[----:B------:R-:W-:-:S05]  /*8180*/  IMAD.WIDE R148, R0, 0x4, R144 ;  /* 0x0000000400947825 */ /* 0x000fca00078e0290 */
[----:B------:R4:W-:Y:S01]  /*8190*/  LDGSTS.E [R135+0x13400], desc[UR28][R148.64], !P5 ;  /* 0x1340000094877fae */ /* 0x0009e2000e9a101c */
[----:B--2---:R-:W-:-:S03]  /*81a0*/  IMAD.WIDE R146, R0, 0x4, R140 ;  /* 0x0000000400927825 */ /* 0x004fc600078e028c */
[----:B------:R-:W2:Y:S04]  /*81b0*/  LDL.LU.64 R140, [R1+0x140] ;  /* 0x00014000018c7983 */ /* 0x000ea80000300a00 */
[----:B------:R-:W2:Y:S04]  /*81c0*/  LDL.LU.64 R144, [R1+0x138] ;  /* 0x0001380001907983 */ /* 0x000ea80000300a00 */
[----:B------:R4:W-:Y:S04]  /*81d0*/  STL.64 [R1+0x510], R148 ;  /* 0x0005109401007387 */ /* 0x0009e80000100a00 */
[----:B------:R1:W-:Y:S01]  /*81e0*/  STL.64 [R1+0x508], R146 ;  /* 0x0005089201007387 */ /* 0x0003e20000100a00 */
[----:B---3--:R-:W-:-:S03]  /*81f0*/  IMAD.WIDE R244, R0, 0x4, R244 ;  /* 0x0000000400f47825 */ /* 0x008fc600078e02f4 */
[----:B------:R-:W3:Y:S01]  /*8200*/  LDL.LU.64 R138, [R1+0x130] ;  /* 0x00013000018a7983 */ /* 0x000ee20000300a00 */
[----:B------:R-:W-:-:S03]  /*8210*/  IMAD.WIDE R246, R0, 0x4, R246 ;  /* 0x0000000400f67825 */ /* 0x000fc600078e02f6 */
[----:B------:R-:W3:Y:S04]  /*8220*/  LDL.LU.64 R242, [R1+0x128] ;  /* 0x0001280001f27983 */ /* 0x000ee80000300a00 */
[----:B------:R1:W-:Y:S04]  /*8230*/  LDGSTS.E [R135+0x13600], desc[UR28][R146.64], !P5 ;  /* 0x1360000092877fae */ /* 0x0003e8000e9a101c */
[----:B------:R1:W-:Y:S04]  /*8240*/  STL.64 [R1+0x500], R244 ;  /* 0x000500f401007387 */ /* 0x0003e80000100a00 */
[----:B------:R1:W-:Y:S01]  /*8250*/  STL.64 [R1+0x4f8], R246 ;  /* 0x0004f8f601007387 */ /* 0x0003e20000100a00 */
[----:B----4-:R-:W-:-:S03]  /*8260*/  IMAD.WIDE R148, R0, 0x4, R248 ;  /* 0x0000000400947825 */ /* 0x010fc600078e02f8 */
[----:B------:R-:W-:Y:S01]  /*8270*/  LDGSTS.E [R135+0x13800], desc[UR28][R244.64], !P6 ;  /* 0x13800000f4877fae */ /* 0x000fe2000f1a101c */
[----:B-1----:R-:W-:-:S03]  /*8280*/  IMAD.WIDE R146, R0, 0x4, R250 ;  /* 0x0000000400927825 */ /* 0x002fc600078e02fa */
[----:B------:R-:W4:Y:S04]  /*8290*/  LDL.LU.64 R248, [R1+0x120] ;  /* 0x0001200001f87983 */ /* 0x000f280000300a00 */
[----:B------:R-:W4:Y:S04]  /*82a0*/  LDL.LU.64 R250, [R1+0x118] ;  /* 0x0001180001fa7983 */ /* 0x000f280000300a00 */
[----:B------:R1:W-:Y:S04]  /*82b0*/  STL.64 [R1+0x4f0], R148 ;  /* 0x0004f09401007387 */ /* 0x0003e80000100a00 */
[----:B------:R3:W-:Y:S04]  /*82c0*/  STL.64 [R1+0x4e8], R146 ;  /* 0x0004e89201007387 */ /* 0x0007e80000100a00 */
[----:B------:R-:W4:Y:S04]  /*82d0*/  LDL.LU.64 R244, [R1+0x110] ;  /* 0x0001100001f47983 */ /* 0x000f280000300a00 */
[----:B------:R-:W-:Y:S04]  /*82e0*/  LDGSTS.E [R135+0x13a00], desc[UR28][R246.64], !P6 ;  /* 0x13a00000f6877fae */ /* 0x000fe8000f1a101c */
[----:B------:R-:W4:Y:S01]  /*82f0*/  LDL.LU.64 R246, [R1+0x108] ;  /* 0x0001080001f67983 */ /* 0x000f220000300a00 */
[----:B------:R-:W-:Y:S01]  /*8300*/  ISETP.GE.U32.AND P3, PT, R130, 0x7fffff71, PT ;  /* 0x7fffff718200780c */ /* 0x000fe20003f66070 */
[----:B------:R-:W-:-:S02]  /*8310*/  VIADD R131, R137, 0xffffffaf ;  /* 0xffffffaf89837836 */ /* 0x000fc40000000000 */
[----:B------:R-:W-:Y:S01]  /*8320*/  VIADD R130, R3, 0xffffffae ;  /* 0xffffffae03827836 */ /* 0x000fe20000000000 */
[----:B------:R-:W1:Y:S02]  /*8330*/  LDC R137, c[0x0][0x3a0] ;  /* 0x0000e800ff897b82 */ /* 0x000e640000000800 */
[----:B------:R-:W-:Y:S02]  /*8340*/  ISETP.GE.U32.AND P4, PT, R131, 0x7fffff70, PT ;  /* 0x7fffff708300780c */ /* 0x000fe40003f86070 */
[----:B------:R-:W-:Y:S01]  /*8350*/  ISETP.GE.U32.AND P5, PT, R130, 0x7fffff6f, PT ;  /* 0x7fffff6f8200780c */ /* 0x000fe20003fa6070 */
[----:B------:R-:W-:-:S04]  /*8360*/  VIADD R130, R2, 0xffffffac ;  /* 0xffffffac02827836 */ /* 0x000fc80000000000 */
[----:B------:R1:W-:Y:S01]  /*8370*/  LDGSTS.E [R135+0x13c00], desc[UR28][R148.64], !P3 ;  /* 0x13c0000094877fae */ /* 0x0003e2000d9a101c */
[----:B------:R-:W-:Y:S01]  /*8380*/  VIADD R131, R136, 0xffffffad ;  /* 0xffffffad88837836 */ /* 0x000fe20000000000 */
[----:B------:R-:W1:Y:S02]  /*8390*/  LDC R3, c[0x0][0x3a0] ;  /* 0x0000e800ff037b82 */ /* 0x000e640000000800 */
[----:B------:R3:W-:Y:S01]  /*83a0*/  LDGSTS.E [R135+0x13e00], desc[UR28][R146.64], !P3 ;  /* 0x13e0000092877fae */ /* 0x0007e2000d9a101c */
[----:B------:R-:W-:Y:S01]  /*83b0*/  ISETP.GE.U32.AND P3, PT, R130, 0x7fffff6d, PT ;  /* 0x7fffff6d8200780c */ /* 0x000fe20003f66070 */
[----:B------:R-:W-:Y:S01]  /*83c0*/  VIADD R130, R142, 0xffffffaa ;  /* 0xffffffaa8e827836 */ /* 0x000fe20000000000 */
[----:B------:R-:W-:-:S03]  /*83d0*/  ISETP.GE.U32.AND P6, PT, R131, 0x7fffff6e, PT ;  /* 0x7fffff6e8300780c */ /* 0x000fc60003fc6070 */
[----:B------:R-:W1:Y:S08]  /*83e0*/  LDC R2, c[0x0][0x3a0] ;  /* 0x0000e800ff027b82 */ /* 0x000e700000000800 */
[----:B------:R-:W1:Y:S01]  /*83f0*/  LDC R136, c[0x0][0x3a0] ;  /* 0x0000e800ff887b82 */ /* 0x000e620000000800 */
[----:B--2---:R-:W-:-:S04]  /*8400*/  IMAD.WIDE R140, R0, 0x4, R140 ;  /* 0x00000004008c7825 */ /* 0x004fc800078e028c */
[C---:B-1----:R-:W-:Y:S01]  /*8410*/  IMAD.WIDE R148, R0.reuse, 0x4, R144 ;  /* 0x0000000400947825 */ /* 0x042fe200078e0290 */
[----:B------:R1:W-:Y:S04]  /*8420*/  STL.64 [R1+0x4e0], R140 ;  /* 0x0004e08c01007387 */ /* 0x0003e80000100a00 */
[----:B------:R2:W-:Y:S04]  /*8430*/  STL.64 [R1+0x4d8], R148 ;  /* 0x0004d89401007387 */ /* 0x0005e80000100a00 */
[----:B------:R-:W4:Y:S01]  /*8440*/  LDL.LU.64 R144, [R1+0x100] ;  /* 0x0001000001907983 */ /* 0x000f220000300a00 */
[----:B---3--:R-:W-:-:S03]  /*8450*/  IMAD.WIDE R146, R0, 0x4, R138 ;  /* 0x0000000400927825 */ /* 0x008fc600078e028a */
[----:B------:R-:W-:Y:S01]  /*8460*/  LDGSTS.E [R135+0x14000], desc[UR28][R140.64], !P4 ;  /* 0x140000008c877fae */ /* 0x000fe2000e1a101c */
[----:B------:R-:W-:-:S03]  /*8470*/  IMAD.WIDE R142, R0, 0x4, R242 ;  /* 0x00000004008e7825 */ /* 0x000fc600078e02f2 */
[----:B------:R-:W3:Y:S04]  /*8480*/  LDL.LU.64 R138, [R1+0xf8] ;  /* 0x0000f800018a7983 */ /* 0x000ee80000300a00 */
[----:B------:R-:W-:Y:S04]  /*8490*/  STL.64 [R1+0x4d0], R146 ;  /* 0x0004d09201007387 */ /* 0x000fe80000100a00 */
[----:B------:R2:W-:Y:S04]  /*84a0*/  STL.64 [R1+0x4c8], R142 ;  /* 0x0004c88e01007387 */ /* 0x0005e80000100a00 */
[----:B-1----:R-:W3:Y:S04]  /*84b0*/  LDL.LU.64 R140, [R1+0xf0] ;  /* 0x0000f000018c7983 */ /* 0x002ee80000300a00 */
[----:B------:R-:W3:Y:S01]  /*84c0*/  LDL.LU.64 R242, [R1+0xe8] ;  /* 0x0000e80001f27983 */ /* 0x000ee20000300a00 */
[----:B----4-:R-:W-:-:S03]  /*84d0*/  IMAD.WIDE R248, R0, 0x4, R248 ;  /* 0x0000000400f87825 */ /* 0x010fc600078e02f8 */
[----:B------:R2:W-:Y:S01]  /*84e0*/  LDGSTS.E [R135+0x14200], desc[UR28][R148.64], !P4 ;  /* 0x1420000094877fae */ /* 0x0005e2000e1a101c */
[----:B------:R-:W-:-:S03]  /*84f0*/  IMAD.WIDE R250, R0, 0x4, R250 ;  /* 0x0000000400fa7825 */ /* 0x000fc600078e02fa */
[----:B------:R-:W-:Y:S04]  /*8500*/  LDGSTS.E [R135+0x14400], desc[UR28][R146.64], !P5 ;  /* 0x1440000092877fae */ /* 0x000fe8000e9a101c */
[----:B------:R1:W-:Y:S04]  /*8510*/  STL.64 [R1+0x4c0], R248 ;  /* 0x0004c0f801007387 */ /* 0x0003e80000100a00 */
[----:B------:R4:W-:Y:S01]  /*8520*/  STL.64 [R1+0x4b8], R250 ;  /* 0x0004b8fa01007387 */ /* 0x0009e20000100a00 */
[----:B--2---:R-:W-:-:S03]  /*8530*/  IMAD.WIDE R148, R0, 0x4, R244 ;  /* 0x0000000400947825 */ /* 0x004fc600078e02f4 */
[----:B------:R2:W-:Y:S04]  /*8540*/  LDGSTS.E [R135+0x14600], desc[UR28][R142.64], !P5 ;  /* 0x146000008e877fae */ /* 0x0005e8000e9a101c */
[----:B------:R-:W-:Y:S04]  /*8550*/  LDGSTS.E [R135+0x14800], desc[UR28][R248.64], !P6 ;  /* 0x14800000f8877fae */ /* 0x000fe8000f1a101c */
[----:B------:R-:W-:Y:S01]  /*8560*/  LDGSTS.E [R135+0x14a00], desc[UR28][R250.64], !P6 ;  /* 0x14a00000fa877fae */ /* 0x000fe2000f1a101c */
[----:B------:R-:W-:Y:S01]  /*8570*/  IADD3 R131, PT, PT, R201, -0x55, RZ ;  /* 0xffffffabc9837810 */ /* 0x000fe20007ffe0ff */
[----:B--2---:R-:W2:Y:S01]  /*8580*/  LDC R142, c[0x0][0x3a0] ;  /* 0x0000e800ff8e7b82 */ /* 0x004ea20000000800 */
[----:B------:R-:W-:Y:S01]  /*8590*/  IMAD.WIDE R146, R0, 0x4, R246 ;  /* 0x0000000400927825 */ /* 0x000fe200078e02f6 */
[----:B------:R-:W-:Y:S01]  /*85a0*/  ISETP.GE.U32.AND P5, PT, R130, 0x7fffff6b, PT ;  /* 0x7fffff6b8200780c */ /* 0x000fe20003fa6070 */
[----:B------:R-:W2:Y:S05]  /*85b0*/  LDL.LU.64 R246, [R1+0xe0] ;  /* 0x0000e00001f67983 */ /* 0x000eaa0000300a00 */
[----:B------:R-:W2:Y:S01]  /*85c0*/  LDC R201, c[0x0][0x3a0] ;  /* 0x0000e800ffc97b82 */ /* 0x000ea20000000800 */
[----:B------:R-:W2:Y:S04]  /*85d0*/  LDL.LU.64 R244, [R1+0xd8] ;  /* 0x0000d80001f47983 */ /* 0x000ea80000300a00 */
[----:B------:R3:W-:Y:S04]  /*85e0*/  STL.64 [R1+0x4b0], R148 ;  /* 0x0004b09401007387 */ /* 0x0007e80000100a00 */
[----:B------:R3:W-:Y:S04]  /*85f0*/  STL.64 [R1+0x4a8], R146 ;  /* 0x0004a89201007387 */ /* 0x0007e80000100a00 */
[----:B-1----:R-:W2:Y:S04]  /*8600*/  LDL.LU.64 R248, [R1+0xd0] ;  /* 0x0000d00001f87983 */ /* 0x002ea80000300a00 */
[----:B----4-:R-:W4:Y:S01]  /*8610*/  LDL.LU.64 R250, [R1+0xc8] ;  /* 0x0000c80001fa7983 */ /* 0x010f220000300a00 */
[----:B------:R-:W-:-:S03]  /*8620*/  ISETP.GE.U32.AND P4, PT, R131, 0x7fffff6c, PT ;  /* 0x7fffff6c8300780c */ /* 0x000fc60003f86070 */
[----:B------:R1:W-:Y:S01]  /*8630*/  LDGSTS.E [R135+0x14c00], desc[UR28][R148.64], !P3 ;  /* 0x14c0000094877fae */ /* 0x0003e2000d9a101c */
[----:B------:R-:W-:Y:S02]  /*8640*/  VIADD R131, R137, 0xffffffa9 ;  /* 0xffffffa989837836 */ /* 0x000fe40000000000 */
[----:B------:R-:W-:Y:S01]  /*8650*/  VIADD R130, R3, 0xffffffa8 ;  /* 0xffffffa803827836 */ /* 0x000fe20000000000 */
[----:B------:R1:W-:Y:S01]  /*8660*/  LDGSTS.E [R135+0x14e00], desc[UR28][R146.64], !P3 ;  /* 0x14e0000092877fae */ /* 0x0003e2000d9a101c */
[----:B------:R-:W1:Y:S01]  /*8670*/  LDC R3, c[0x0][0x3a0] ;  /* 0x0000e800ff037b82 */ /* 0x000e620000000800 */
[----:B------:R-:W-:Y:S02]  /*8680*/  ISETP.GE.U32.AND P6, PT, R131, 0x7fffff6a, PT ;  /* 0x7fffff6a8300780c */ /* 0x000fe40003fc6070 */
[----:B------:R-:W-:Y:S02]  /*8690*/  ISETP.GE.U32.AND P3, PT, R130, 0x7fffff69, PT ;  /* 0x7fffff698200780c */ /* 0x000fe40003f66070 */
[----:B------:R-:W-:-:S03]  /*86a0*/  IADD3 R130, PT, PT, R2, -0x5a, RZ ;  /* 0xffffffa602827810 */ /* 0x000fc60007ffe0ff */
[----:B------:R-:W1:Y:S01]  /*86b0*/  LDC R137, c[0x0][0x3a0] ;  /* 0x0000e800ff897b82 */ /* 0x000e620000000800 */
[----:B------:R-:W-:-:S07]  /*86c0*/  IMAD.WIDE R144, R0, 0x4, R144 ;  /* 0x0000000400907825 */ /* 0x000fce00078e0290 */
[----:B------:R-:W2:Y:S01]  /*86d0*/  LDC R2, c[0x0][0x3a0] ;  /* 0x0000e800ff027b82 */ /* 0x000ea20000000800 */
[C---:B---3--:R-:W-:Y:S01]  /*86e0*/  IMAD.WIDE R138, R0.reuse, 0x4, R138 ;  /* 0x00000004008a7825 */ /* 0x048fe200078e028a */
[----:B------:R3:W-:Y:S04]  /*86f0*/  STL.64 [R1+0x4a0], R144 ;  /* 0x0004a09001007387 */ /* 0x0007e80000100a00 */
[----:B------:R3:W-:Y:S04]  /*8700*/  STL.64 [R1+0x498], R138 ;  /* 0x0004988a01007387 */ /* 0x0007e80000100a00 */
[----:B------:R-:W-:Y:S01]  /*8710*/  LDGSTS.E [R135+0x15000], desc[UR28][R144.64], !P4 ;  /* 0x1500000090877fae */ /* 0x000fe2000e1a101c */
[----:B-1----:R-:W-:-:S03]  /*8720*/  IMAD.WIDE R148, R0, 0x4, R140 ;  /* 0x0000000400947825 */ /* 0x002fc600078e028c */
[----:B------:R-:W-:Y:S01]  /*8730*/  LDGSTS.E [R135+0x15200], desc[UR28][R138.64], !P4 ;  /* 0x152000008a877fae */ /* 0x000fe2000e1a101c */
[----:B------:R-:W-:-:S03]  /*8740*/  IMAD.WIDE R146, R0, 0x4, R242 ;  /* 0x0000000400927825 */ /* 0x000fc600078e02f2 */
[----:B------:R-:W4:Y:S04]  /*8750*/  LDL.LU.64 R140, [R1+0xc0] ;  /* 0x0000c000018c7983 */ /* 0x000f280000300a00 */
[----:B------:R-:W4:Y:S04]  /*8760*/  LDL.LU.64 R242, [R1+0xb8] ;  /* 0x0000b80001f27983 */ /* 0x000f280000300a00 */
[----:B------:R1:W-:Y:S04]  /*8770*/  STL.64 [R1+0x490], R148 ;  /* 0x0004909401007387 */ /* 0x0003e80000100a00 */
[----:B------:R1:W-:Y:S04]  /*8780*/  STL.64 [R1+0x488], R146 ;  /* 0x0004889201007387 */ /* 0x0003e80000100a00 */
[----:B---3--:R-:W3:Y:S04]  /*8790*/  LDL.LU.64 R144, [R1+0xb0] ;  /* 0x0000b00001907983 */ /* 0x008ee80000300a00 */
[----:B------:R-:W3:Y:S04]  /*87a0*/  LDL.LU.64 R138, [R1+0xa8] ;  /* 0x0000a800018a7983 */ /* 0x000ee80000300a00 */
[----:B------:R1:W-:Y:S04]  /*87b0*/  LDGSTS.E [R135+0x15400], desc[UR28][R148.64], !P5 ;  /* 0x1540000094877fae */ /* 0x0003e8000e9a101c */
[----:B------:R1:W-:Y:S01]  /*87c0*/  LDGSTS.E [R135+0x15600], desc[UR28][R146.64], !P5 ;  /* 0x1560000092877fae */ /* 0x0003e2000e9a101c */
[----:B------:R-:W-:Y:S01]  /*87d0*/  ISETP.GE.U32.AND P5, PT, R130, 0x7fffff67, PT ;  /* 0x7fffff678200780c */ /* 0x000fe20003fa6070 */
[----:B--2---:R-:W-:-:S02]  /*87e0*/  VIADD R130, R142, 0xffffffa4 ;  /* 0xffffffa48e827836 */ /* 0x004fc40000000000 */
[----:B------:R-:W-:-:S04]  /*87f0*/  IMAD.WIDE R246, R0, 0x4, R246 ;  /* 0x0000000400f67825 */ /* 0x000fc800078e02f6 */
[C---:B-1----:R-:W-:Y:S01]  /*8800*/  IMAD.WIDE R148, R0.reuse, 0x4, R244 ;  /* 0x0000000400947825 */ /* 0x042fe200078e02f4 */
[----:B------:R1:W-:Y:S04]  /*8810*/  STL.64 [R1+0x480], R246 ;  /* 0x000480f601007387 */ /* 0x0003e80000100a00 */
[----:B------:R-:W-:Y:S04]  /*8820*/  STL.64 [R1+0x478], R148 ;  /* 0x0004789401007387 */ /* 0x000fe80000100a00 */
[----:B------:R-:W-:Y:S01]  /*8830*/  LDGSTS.E [R135+0x15800], desc[UR28][R246.64], !P6 ;  /* 0x15800000f6877fae */ /* 0x000fe2000f1a101c */
[----:B------:R-:W-:-:S03]  /*8840*/  IMAD.WIDE R146, R0, 0x4, R248 ;  /* 0x0000000400927825 */ /* 0x000fc600078e02f8 */
[----:B------:R-:W-:Y:S01]  /*8850*/  LDGSTS.E [R135+0x15a00], desc[UR28][R148.64], !P6 ;  /* 0x15a0000094877fae */ /* 0x000fe2000f1a101c */
[----:B----4-:R-:W-:-:S03]  /*8860*/  IMAD.WIDE R142, R0, 0x4, R250 ;  /* 0x00000004008e7825 */ /* 0x010fc600078e02fa */
[----:B------:R-:W-:Y:S04]  /*8870*/  LDGSTS.E [R135+0x15c00], desc[UR28][R146.64], !P3 ;  /* 0x15c0000092877fae */ /* 0x000fe8000d9a101c */
[----:B------:R-:W2:Y:S04]  /*8880*/  LDL.LU.64 R250, [R1+0xa0] ;  /* 0x0000a00001fa7983 */ /* 0x000ea80000300a00 */
[----:B------:R-:W4:Y:S04]  /*8890*/  LDL.LU.64 R244, [R1+0x98] ;  /* 0x0000980001f47983 */ /* 0x000f280000300a00 */
[----:B------:R-:W-:Y:S04]  /*88a0*/  STL.64 [R1+0x470], R146 ;  /* 0x0004709201007387 */ /* 0x000fe80000100a00 */
[----:B------:R1:W-:Y:S04]  /*88b0*/  STL.64 [R1+0x468], R142 ;  /* 0x0004688e01007387 */ /* 0x0003e80000100a00 */
[----:B-1----:R-:W4:Y:S04]  /*88c0*/  LDL.LU.64 R246, [R1+0x90] ;  /* 0x0000900001f67983 */ /* 0x002f280000300a00 */
[----:B------:R-:W4:Y:S01]  /*88d0*/  LDL.LU.64 R248, [R1+0x88] ;  /* 0x0000880001f87983 */ /* 0x000f220000300a00 */
[----:B------:R-:W-:-:S02]  /*88e0*/  VIADD R131, R136, 0xffffffa7 ;  /* 0xffffffa788837836 */ /* 0x000fc40000000000 */
[----:B------:R-:W1:Y:S01]  /*88f0*/  LDC R136, c[0x0][0x3a0] ;  /* 0x0000e800ff887b82 */ /* 0x000e620000000800 */
[----:B------:R1:W-:Y:S02]  /*8900*/  LDGSTS.E [R135+0x15e00], desc[UR28][R142.64], !P3 ;  /* 0x15e000008e877fae */ /* 0x0003e4000d9a101c */
[----:B------:R-:W-:Y:S01]  /*8910*/  ISETP.GE.U32.AND P4, PT, R131, 0x7fffff68, PT ;  /* 0x7fffff688300780c */ /* 0x000fe20003f86070 */
[----:B------:R-:W-:Y:S01]  /*8920*/  VIADD R131, R201, 0xffffffa5 ;  /* 0xffffffa5c9837836 */ /* 0x000fe20000000000 */
[----:B------:R-:W-:Y:S01]  /*8930*/  ISETP.GE.U32.AND P3, PT, R130, 0x7fffff65, PT ;  /* 0x7fffff658200780c */ /* 0x000fe20003f66070 */
[----:B------:R-:W-:Y:S02]  /*8940*/  VIADD R130, R3, 0xffffffa2 ;  /* 0xffffffa203827836 */ /* 0x000fe40000000000 */
[----:B------:R-:W1:Y:S01]  /*8950*/  LDC R201, c[0x0][0x3a0] ;  /* 0x0000e800ffc97b82 */ /* 0x000e620000000800 */
[----:B------:R-:W-:Y:S01]  /*8960*/  ISETP.GE.U32.AND P6, PT, R131, 0x7fffff66, PT ;  /* 0x7fffff668300780c */ /* 0x000fe20003fc6070 */
[----:B------:R-:W-:-:S06]  /*8970*/  IMAD.WIDE R140, R0, 0x4, R140 ;  /* 0x00000004008c7825 */ /* 0x000fcc00078e028c */
[----:B-1----:R-:W1:Y:S01]  /*8980*/  LDC R142, c[0x0][0x3a0] ;  /* 0x0000e800ff8e7b82 */ /* 0x002e620000000800 */
[C---:B------:R-:W-:Y:S01]  /*8990*/  IMAD.WIDE R242, R0.reuse, 0x4, R242 ;  /* 0x0000000400f27825 */ /* 0x040fe200078e02f2 */
[----:B------:R3:W-:Y:S04]  /*89a0*/  STL.64 [R1+0x460], R140 ;  /* 0x0004608c01007387 */ /* 0x0007e80000100a00 */
[----:B------:R3:W-:Y:S04]  /*89b0*/  STL.64 [R1+0x458], R242 ;  /* 0x000458f201007387 */ /* 0x0007e80000100a00 */
[----:B------:R-:W-:Y:S01]  /*89c0*/  LDGSTS.E [R135+0x16000], desc[UR28][R140.64], !P4 ;  /* 0x160000008c877fae */ /* 0x000fe2000e1a101c */
[----:B---3--:R-:W-:-:S03]  /*89d0*/  IMAD.WIDE R148, R0, 0x4, R144 ;  /* 0x0000000400947825 */ /* 0x008fc600078e0290 */
[----:B------:R-:W-:Y:S01]  /*89e0*/  LDGSTS.E [R135+0x16200], desc[UR28][R242.64], !P4 ;  /* 0x16200000f2877fae */ /* 0x000fe2000e1a101c */
[----:B------:R-:W-:-:S03]  /*89f0*/  IMAD.WIDE R144, R0, 0x4, R138 ;  /* 0x0000000400907825 */ /* 0x000fc600078e028a */
[----:B------:R-:W-:Y:S04]  /*8a00*/  LDGSTS.E [R135+0x16400], desc[UR28][R148.64], !P5 ;  /* 0x1640000094877fae */ /* 0x000fe8000e9a101c */
[----:B------:R-:W3:Y:S04]  /*8a10*/  LDL.LU.64 R138, [R1+0x80] ;  /* 0x00008000018a7983 */ /* 0x000ee80000300a00 */
[----:B------:R-:W3:Y:S04]  /*8a20*/  LDL.LU.64 R146, [R1+0x78] ;  /* 0x0000780001927983 */ /* 0x000ee80000300a00 */
[----:B------:R-:W-:Y:S04]  /*8a30*/  STL.64 [R1+0x450], R148 ;  /* 0x0004509401007387 */ /* 0x000fe80000100a00 */
[----:B------:R1:W-:Y:S04]  /*8a40*/  STL.64 [R1+0x448], R144 ;  /* 0x0004489001007387 */ /* 0x0003e80000100a00 */
[----:B------:R-:W3:Y:S04]  /*8a50*/  LDL.LU.64 R140, [R1+0x70] ;  /* 0x00007000018c7983 */ /* 0x000ee80000300a00 */
[----:B------:R-:W3:Y:S04]  /*8a60*/  LDL.LU.64 R242, [R1+0x68] ;  /* 0x0000680001f27983 */ /* 0x000ee80000300a00 */
[----:B------:R1:W-:Y:S01]  /*8a70*/  LDGSTS.E [R135+0x16600], desc[UR28][R144.64], !P5 ;  /* 0x1660000090877fae */ /* 0x0003e2000e9a101c */
[----:B------:R-:W-:Y:S01]  /*8a80*/  ISETP.GE.U32.AND P5, PT, R130, 0x7fffff63, PT ;  /* 0x7fffff638200780c */ /* 0x000fe20003fa6070 */
[----:B------:R-:W-:-:S02]  /*8a90*/  VIADD R130, R2, 0xffffffa0 ;  /* 0xffffffa002827836 */ /* 0x000fc40000000000 */
[C---:B--2---:R-:W-:Y:S01]  /*8aa0*/  IMAD.WIDE R250, R0.reuse, 0x4, R250 ;  /* 0x0000000400fa7825 */ /* 0x044fe200078e02fa */
[----:B-1----:R-:W1:Y:S03]  /*8ab0*/  LDC R144, c[0x0][0x3a0] ;  /* 0x0000e800ff907b82 */ /* 0x002e660000000800 */
[C---:B----4-:R-:W-:Y:S01]  /*8ac0*/  IMAD.WIDE R244, R0.reuse, 0x4, R244 ;  /* 0x0000000400f47825 */ /* 0x050fe200078e02f4 */
[----:B------:R2:W-:Y:S04]  /*8ad0*/  STL.64 [R1+0x440], R250 ;  /* 0x000440fa01007387 */ /* 0x0005e80000100a00 */
[----:B------:R4:W-:Y:S04]  /*8ae0*/  STL.64 [R1+0x438], R244 ;  /* 0x000438f401007387 */ /* 0x0009e80000100a00 */
[----:B------:R-:W-:Y:S01]  /*8af0*/  LDGSTS.E [R135+0x16800], desc[UR28][R250.64], !P6 ;  /* 0x16800000fa877fae */ /* 0x000fe2000f1a101c */
[----:B------:R-:W-:-:S03]  /*8b00*/  IMAD.WIDE R148, R0, 0x4, R246 ;  /* 0x0000000400947825 */ /* 0x000fc600078e02f6 */
[----:B------:R-:W-:Y:S04]  /*8b10*/  LDGSTS.E [R135+0x16a00], desc[UR28][R244.64], !P6 ;  /* 0x16a00000f4877fae */ /* 0x000fe8000f1a101c */
[----:B------:R-:W3:Y:S01]  /*8b20*/  LDL.LU.64 R246, [R1+0x60] ;  /* 0x0000600001f67983 */ /* 0x000ee20000300a00 */
[----:B------:R-:W-:-:S03]  /*8b30*/  IMAD.WIDE R2, R0, 0x4, R248 ;  /* 0x0000000400027825 */ /* 0x000fc600078e02f8 */
[----:B------:R-:W3:Y:S04]  /*8b40*/  LDL.LU.64 R248, [R1+0x58] ;  /* 0x0000580001f87983 */ /* 0x000ee80000300a00 */
[----:B------:R-:W-:Y:S04]  /*8b50*/  STL.64 [R1+0x430], R148 ;  /* 0x0004309401007387 */ /* 0x000fe80000100a00 */
[----:B------:R1:W-:Y:S04]  /*8b60*/  STL.64 [R1+0x428], R2 ;  /* 0x0004280201007387 */ /* 0x0003e80000100a00 */
[----:B--2---:R-:W2:Y:S01]  /*8b70*/  LDL.LU.64 R250, [R1+0x50] ;  /* 0x0000500001fa7983 */ /* 0x004ea20000300a00 */
[----:B------:R-:W-:-:S02]  /*8b80*/  VIADD R131, R137, 0xffffffa3 ;  /* 0xffffffa389837836 */ /* 0x000fc40000000000 */
[----:B------:R-:W1:Y:S01]  /*8b90*/  LDC R137, c[0x0][0x3a0] ;  /* 0x0000e800ff897b82 */ /* 0x000e620000000800 */
[----:B------:R-:W-:Y:S02]  /*8ba0*/  LDGSTS.E [R135+0x16c00], desc[UR28][R148.64], !P3 ;  /* 0x16c0000094877fae */ /* 0x000fe4000d9a101c */
[----:B------:R-:W-:Y:S02]  /*8bb0*/  ISETP.GE.U32.AND P4, PT, R131, 0x7fffff64, PT ;  /* 0x7fffff648300780c */ /* 0x000fe40003f86070 */
[----:B------:R1:W-:Y:S01]  /*8bc0*/  LDGSTS.E [R135+0x16e00], desc[UR28][R2.64], !P3 ;  /* 0x16e0000002877fae */ /* 0x0003e2000d9a101c */
[----:B------:R-:W-:-:S03]  /*8bd0*/  ISETP.GE.U32.AND P3, PT, R130, 0x7fffff61, PT ;  /* 0x7fffff618200780c */ /* 0x000fc60003f66070 */
[----:B----4-:R-:W4:Y:S01]  /*8be0*/  LDL.LU.64 R244, [R1+0x48] ;  /* 0x0000480001f47983 */ /* 0x010f220000300a00 */
[----:B------:R-:W-:Y:S02]  /*8bf0*/  VIADD R130, R142, 0xffffff9e ;  /* 0xffffff9e8e827836 */ /* 0x000fe40000000000 */
[----:B---3--:R-:W-:-:S04]  /*8c00*/  IMAD.WIDE R138, R0, 0x4, R138 ;  /* 0x00000004008a7825 */ /* 0x008fc800078e028a */
[C---:B-1----:R-:W-:Y:S01]  /*8c10*/  IMAD.WIDE R2, R0.reuse, 0x4, R146 ;  /* 0x0000000400027825 */ /* 0x042fe200078e0292 */
[----:B------:R-:W-:Y:S04]  /*8c20*/  STL.64 [R1+0x420], R138 ;  /* 0x0004208a01007387 */ /* 0x000fe80000100a00 */
[----:B------:R1:W-:Y:S04]  /*8c30*/  STL.64 [R1+0x418], R2 ;  /* 0x0004180201007387 */ /* 0x0003e80000100a00 */
[----:B------:R-:W-:Y:S01]  /*8c40*/  LDGSTS.E [R135+0x17000], desc[UR28][R138.64], !P4 ;  /* 0x170000008a877fae */ /* 0x000fe2000e1a101c */
[----:B------:R-:W-:-:S03]  /*8c50*/  IMAD.WIDE R148, R0, 0x4, R140 ;  /* 0x0000000400947825 */ /* 0x000fc600078e028c */
[----:B------:R-:W-:Y:S01]  /*8c60*/  LDGSTS.E [R135+0x17200], desc[UR28][R2.64], !P4 ;  /* 0x1720000002877fae */ /* 0x000fe2000e1a101c */
[----:B------:R-:W-:-:S03]  /*8c70*/  IMAD.WIDE R146, R0, 0x4, R242 ;  /* 0x0000000400927825 */ /* 0x000fc600078e02f2 */
[----:B------:R3:W-:Y:S04]  /*8c80*/  STL.64 [R1+0x410], R148 ;  /* 0x0004109401007387 */ /* 0x0007e80000100a00 */
[----:B------:R-:W4:Y:S04]  /*8c90*/  LDL.LU.64 R142, [R1+0x40] ;  /* 0x00004000018e7983 */ /* 0x000f280000300a00 */
[----:B------:R3:W-:Y:S04]  /*8ca0*/  STL.64 [R1+0x408], R146 ;  /* 0x0004089201007387 */ /* 0x0007e80000100a00 */
[----:B------:R3:W-:Y:S04]  /*8cb0*/  LDGSTS.E [R135+0x17400], desc[UR28][R148.64], !P5 ;  /* 0x1740000094877fae */ /* 0x0007e8000e9a101c */
[----:B-1----:R-:W4:Y:S04]  /*8cc0*/  LDL.LU.64 R2, [R1+0x38] ;  /* 0x0000380001027983 */ /* 0x002f280000300a00 */
[----:B------:R-:W4:Y:S04]  /*8cd0*/  LDL.LU.64 R140, [R1+0x30] ;  /* 0x00003000018c7983 */ /* 0x000f280000300a00 */
[----:B------:R-:W4:Y:S04]  /*8ce0*/  LDL.LU.64 R138, [R1+0x28] ;  /* 0x00002800018a7983 */ /* 0x000f280000300a00 */
[----:B------:R1:W-:Y:S01]  /*8cf0*/  LDGSTS.E [R135+0x17600], desc[UR28][R146.64], !P5 ;  /* 0x1760000092877fae */ /* 0x0003e2000e9a101c */
[----:B------:R-:W-:-:S03]  /*8d00*/  ISETP.GE.U32.AND P5, PT, R130, 0x7fffff5f, PT ;  /* 0x7fffff5f8200780c */ /* 0x000fc60003fa6070 */
[----:B------:R-:W4:Y:S01]  /*8d10*/  LDL.LU.64 R242, [R1+0x20] ;  /* 0x0000200001f27983 */ /* 0x000f220000300a00 */
[----:B---3--:R-:W-:-:S04]  /*8d20*/  IMAD.WIDE R148, R0, 0x4, R246 ;  /* 0x0000000400947825 */ /* 0x008fc800078e02f6 */
[----:B-1----:R-:W-:Y:S01]  /*8d30*/  IMAD.WIDE R146, R0, 0x4, R248 ;  /* 0x0000000400927825 */ /* 0x002fe200078e02f8 */
[----:B------:R1:W-:Y:S01]  /*8d40*/  STL.64 [R1+0x400], R148 ;  /* 0x0004009401007387 */ /* 0x0003e20000100a00 */
[----:B------:R-:W-:-:S03]  /*8d50*/  IADD3 R130, PT, PT, R144, -0x64, RZ ;  /* 0xffffff9c90827810 */ /* 0x000fc60007ffe0ff */
[----:B------:R-:W3:Y:S04]  /*8d60*/  LDL.LU.64 R246, [R1+0x18] ;  /* 0x0000180001f67983 */ /* 0x000ee80000300a00 */
[----:B------:R1:W-:Y:S01]  /*8d70*/  STL.64 [R1+0x3f8], R146 ;  /* 0x0003f89201007387 */ /* 0x0003e20000100a00 */
[----:B--2---:R-:W-:-:S03]  /*8d80*/  IMAD.WIDE R144, R0, 0x4, R250 ;  /* 0x0000000400907825 */ /* 0x004fc600078e02fa */
[----:B------:R-:W2:Y:S04]  /*8d90*/  LDL.LU.64 R248, [R1+0x10] ;  /* 0x0000100001f87983 */ /* 0x000ea80000300a00 */
[----:B------:R-:W2:Y:S01]  /*8da0*/  LDL.LU.64 R250, [R1+0x8] ;  /* 0x0000080001fa7983 */ /* 0x000ea20000300a00 */
[----:B------:R-:W-:Y:S02]  /*8db0*/  IADD3 R131, PT, PT, R136, -0x5f, RZ ;  /* 0xffffffa188837810 */ /* 0x000fe40007ffe0ff */
[----:B------:R-:W2:Y:S02]  /*8dc0*/  LDC R136, c[0x0][0x3a0] ;  /* 0x0000e800ff887b82 */ /* 0x000ea40000000800 */
[----:B------:R-:W-:Y:S01]  /*8dd0*/  ISETP.GE.U32.AND P6, PT, R131, 0x7fffff62, PT ;  /* 0x7fffff628300780c */ /* 0x000fe20003fc6070 */
[----:B------:R-:W-:-:S05]  /*8de0*/  VIADD R131, R201, 0xffffff9f ;  /* 0xffffff9fc9837836 */ /* 0x000fca0000000000 */
[----:B------:R-:W-:Y:S01]  /*8df0*/  ISETP.GE.U32.AND P4, PT, R131, 0x7fffff60, PT ;  /* 0x7fffff608300780c */ /* 0x000fe20003f86070 */
[----:B------:R-:W-:Y:S01]  /*8e00*/  VIADD R131, R137, 0xffffff9d ;  /* 0xffffff9d89837836 */ /* 0x000fe20000000000 */
[----:B------:R-:W2:Y:S01]  /*8e10*/  LDC R201, c[0x0][0x3a0] ;  /* 0x0000e800ffc97b82 */ /* 0x000ea20000000800 */
[----:B----4-:R-:W-:-:S04]  /*8e20*/  IMAD.WIDE R244, R0, 0x4, R244 ;  /* 0x0000000400f47825 */ /* 0x010fc800078e02f4 */
[----:B------:R-:W-:Y:S03]  /*8e30*/  LDGSTS.E [R135+0x17800], desc[UR28][R148.64], !P6 ;  /* 0x1780000094877fae */ /* 0x000fe6000f1a101c */
[----:B------:R-:W4:Y:S01]  /*8e40*/  LDC R137, c[0x0][0x3a0] ;  /* 0x0000e800ff897b82 */ /* 0x000f220000000800 */
[----:B------:R-:W-:Y:S01]  /*8e50*/  LDGSTS.E [R135+0x17a00], desc[UR28][R146.64], !P6 ;  /* 0x17a0000092877fae */ /* 0x000fe2000f1a101c */
[----:B------:R-:W-:-:S03]  /*8e60*/  ISETP.GE.U32.AND P6, PT, R131, 0x7fffff5e, PT ;  /* 0x7fffff5e8300780c */ /* 0x000fc60003fc6070 */
[----:B------:R-:W-:Y:S04]  /*8e70*/  LDGSTS.E [R135+0x17c00], desc[UR28][R144.64], !P3 ;  /* 0x17c0000090877fae */ /* 0x000fe8000d9a101c */
[----:B-1----:R-:W4:Y:S04]  /*8e80*/  LDL.LU.64 R148, [R1+0x780] ;  /* 0x0007800001947983 */ /* 0x002f280000300a00 */
[----:B------:R1:W-:Y:S04]  /*8e90*/  STL.64 [R1+0x3f0], R144 ;  /* 0x0003f09001007387 */ /* 0x0003e80000100a00 */
[----:B------:R-:W4:Y:S04]  /*8ea0*/  LDL.LU.64 R146, [R1+0x778] ;  /* 0x0007780001927983 */ /* 0x000f280000300a00 */
[----:B------:R1:W-:Y:S04]  /*8eb0*/  STL.64 [R1+0x3e8], R244 ;  /* 0x0003e8f401007387 */ /* 0x0003e80000100a00 */
[----:B------:R1:W-:Y:S01]  /*8ec0*/  LDGSTS.E [R135+0x17e00], desc[UR28][R244.64], !P3 ;  /* 0x17e00000f4877fae */ /* 0x0003e2000d9a101c */
[----:B------:R-:W-:Y:S01]  /*8ed0*/  ISETP.GE.U32.AND P3, PT, R130, 0x7fffff5d, PT ;  /* 0x7fffff5d8200780c */ /* 0x000fe20003f66070 */
[----:B------:R-:W-:-:S02]  /*8ee0*/  IMAD.WIDE R142, R0, 0x4, R142 ;  /* 0x00000004008e7825 */ /* 0x000fc400078e028e */
[----:B-1----:R-:W4:Y:S01]  /*8ef0*/  LDL.LU.64 R144, [R1+0x770] ;  /* 0x0007700001907983 */ /* 0x002f220000300a00 */
[----:B------:R-:W1:Y:S03]  /*8f00*/  LDC R130, c[0x0][0x3a0] ;  /* 0x0000e800ff827b82 */ /* 0x000e660000000800 */
[----:B------:R-:W4:Y:S04]  /*8f10*/  LDL.LU.64 R244, [R1] ;  /* 0x0000000001f47983 */ /* 0x000f280000300a00 */
[----:B------:R3:W-:Y:S01]  /*8f20*/  STL.64 [R1+0x3e0], R142 ;  /* 0x0003e08e01007387 */ /* 0x0007e20000100a00 */
[----:B------:R-:W-:-:S03]  /*8f30*/  IMAD.WIDE R2, R0, 0x4, R2 ;  /* 0x0000000400027825 */ /* 0x000fc600078e0202 */
[----:B------:R-:W-:Y:S01]  /*8f40*/  LDGSTS.E [R135+0x18000], desc[UR28][R142.64], !P4 ;  /* 0x180000008e877fae */ /* 0x000fe2000e1a101c */
[----:B------:R-:W-:-:S03]  /*8f50*/  IMAD.WIDE R140, R0, 0x4, R140 ;  /* 0x00000004008c7825 */ /* 0x000fc600078e028c */
[----:B------:R-:W-:Y:S01]  /*8f60*/  LDGSTS.E [R135+0x18200], desc[UR28][R2.64], !P4 ;  /* 0x1820000002877fae */ /* 0x000fe2000e1a101c */
[----:B------:R-:W-:-:S03]  /*8f70*/  IMAD.WIDE R138, R0, 0x4, R138 ;  /* 0x00000004008a7825 */ /* 0x000fc600078e028a */
[----:B------:R-:W-:Y:S04]  /*8f80*/  LDGSTS.E [R135+0x18400], desc[UR28][R140.64], !P5 ;  /* 0x184000008c877fae */ /* 0x000fe8000e9a101c */
[----:B---3--:R-:W3:Y:S01]  /*8f90*/  LDL.LU.64 R142, [R1+0x768] ;  /* 0x00076800018e7983 */ /* 0x008ee20000300a00 */
[----:B------:R-:W-:-:S03]  /*8fa0*/  IMAD.WIDE R242, R0, 0x4, R242 ;  /* 0x0000000400f27825 */ /* 0x000fc600078e02f2 */
[----:B------:R1:W-:Y:S04]  /*8fb0*/  STL.64 [R1+0x3d0], R140 ;  /* 0x0003d08c01007387 */ /* 0x0003e80000100a00 */
[----:B------:R1:W-:Y:S04]  /*8fc0*/  STL.64 [R1+0x3c8], R138 ;  /* 0x0003c88a01007387 */ /* 0x0003e80000100a00 */
[----:B------:R-:W-:Y:S04]  /*8fd0*/  LDGSTS.E [R135+0x18600], desc[UR28][R138.64], !P5 ;  /* 0x186000008a877fae */ /* 0x000fe8000e9a101c */
[----:B-1----:R-:W3:Y:S01]  /*8fe0*/  LDL.LU.64 R140, [R1+0x760] ;  /* 0x00076000018c7983 */ /* 0x002ee20000300a00 */
[----:B------:R-:W-:-:S03]  /*8ff0*/  IMAD.WIDE R246, R0, 0x4, R246 ;  /* 0x0000000400f67825 */ /* 0x000fc600078e02f6 */
[----:B------:R-:W-:Y:S04]  /*9000*/  LDGSTS.E [R135+0x18800], desc[UR28][R242.64], !P6 ;  /* 0x18800000f2877fae */ /* 0x000fe8000f1a101c */
[----:B------:R-:W3:Y:S01]  /*9010*/  LDL.LU.64 R138, [R1+0x758] ;  /* 0x00075800018a7983 */ /* 0x000ee20000300a00 */
[----:B--2---:R-:W-:-:S03]  /*9020*/  IMAD.WIDE R248, R0, 0x4, R248 ;  /* 0x0000000400f87825 */ /* 0x004fc600078e02f8 */
[----:B------:R1:W-:Y:S01]  /*9030*/  STL.64 [R1+0x3c0], R242 ;  /* 0x0003c0f201007387 */ /* 0x0003e20000100a00 */
[----:B------:R-:W-:-:S03]  /*9040*/  IMAD.WIDE R250, R0, 0x4, R250 ;  /* 0x0000000400fa7825 */ /* 0x000fc600078e02fa */
[----:B------:R2:W-:Y:S04]  /*9050*/  STL.64 [R1+0x3b8], R246 ;  /* 0x0003b8f601007387 */ /* 0x0005e80000100a00 */
[----:B------:R-:W-:Y:S04]  /*9060*/  LDGSTS.E [R135+0x18a00], desc[UR28][R246.64], !P6 ;  /* 0x18a00000f6877fae */ /* 0x000fe8000f1a101c */
[----:B-1----:R-:W3:Y:S04]  /*9070*/  LDL.LU.64 R242, [R1+0x750] ;  /* 0x0007500001f27983 */ /* 0x002ee80000300a00 */
[----:B------:R-:W-:Y:S04]  /*9080*/  LDGSTS.E [R135+0x18c00], desc[UR28][R248.64], !P3 ;  /* 0x18c00000f8877fae */ /* 0x000fe8000d9a101c */
[----:B--2---:R-:W2:Y:S04]  /*9090*/  LDL.LU.64 R246, [R1+0x748] ;  /* 0x0007480001f67983 */ /* 0x004ea80000300a00 */
[----:B------:R1:W-:Y:S04]  /*90a0*/  STL.64 [R1+0x3b0], R248 ;  /* 0x0003b0f801007387 */ /* 0x0003e80000100a00 */
[----:B------:R1:W-:Y:S04]  /*90b0*/  STL.64 [R1+0x3a8], R250 ;  /* 0x0003a8fa01007387 */ /* 0x0003e80000100a00 */
[----:B------:R2:W-:Y:S04]  /*90c0*/  LDGSTS.E [R135+0x18e00], desc[UR28][R250.64], !P3 ;  /* 0x18e00000fa877fae */ /* 0x0005e8000d9a101c */
[----:B-1----:R-:W2:Y:S04]  /*90d0*/  LDL.LU.64 R248, [R1+0x740] ;  /* 0x0007400001f87983 */ /* 0x002ea80000300a00 */
[----:B------:R-:W2:Y:S01]  /*90e0*/  LDL.LU.64 R250, [R1+0x738] ;  /* 0x0007380001fa7983 */ /* 0x000ea20000300a00 */
[----:B------:R-:W-:-:S02]  /*90f0*/  VIADD R131, R136, 0xffffff9b ;  /* 0xffffff9b88837836 */ /* 0x000fc40000000000 */
[----:B------:R-:W-:Y:S01]  /*9100*/  VIADD R130, R130, 0xffffff9a ;  /* 0xffffff9a82827836 */ /* 0x000fe20000000000 */
[----:B------:R-:W1:Y:S02]  /*9110*/  LDC R136, c[0x0][0x3a0] ;  /* 0x0000e800ff887b82 */ /* 0x000e640000000800 */
[----:B------:R-:W-:Y:S01]  /*9120*/  ISETP.GE.U32.AND P4, PT, R131, 0x7fffff5c, PT ;  /* 0x7fffff5c8300780c */ /* 0x000fe20003f86070 */
[----:B----4-:R-:W-:-:S05]  /*9130*/  IMAD.WIDE R244, R0, 0x4, R244 ;  /* 0x0000000400f47825 */ /* 0x010fca00078e02f4 */
[----:B------:R4:W-:Y:S07]  /*9140*/  STL.64 [R1+0x3a0], R244 ;  /* 0x0003a0f401007387 */ /* 0x0009ee0000100a00 */
[----:B------:R-:W-:Y:S01]  /*9150*/  LDGSTS.E [R135+0x19000], desc[UR28][R244.64], !P4 ;  /* 0x19000000f4877fae */ /* 0x000fe2000e1a101c */
[----:B--2---:R-:W-:-:S05]  /*9160*/  IMAD.WIDE R250, R0, 0x4, R250 ;  /* 0x0000000400fa7825 */ /* 0x004fca00078e02fa */
[----:B------:R2:W-:Y:S04]  /*9170*/  STL.64 [R1+0x398], R250 ;  /* 0x000398fa01007387 */ /* 0x0005e80000100a00 */
[----:B----4-:R-:W4:Y:S01]  /*9180*/  LDL.LU.64 R244, [R1+0x730] ;  /* 0x0007300001f47983 */ /* 0x010f220000300a00 */
[----:B------:R-:W-:Y:S02]  /*9190*/  ISETP.GE.U32.AND P5, PT, R130, 0x7fffff5b, PT ;  /* 0x7fffff5b8200780c */ /* 0x000fe40003fa6070 */
[----:B------:R-:W1:Y:S01]  /*91a0*/  LDC R130, c[0x0][0x3a0] ;  /* 0x0000e800ff827b82 */ /* 0x000e620000000800 */
[----:B------:R2:W-:Y:S07]  /*91b0*/  LDGSTS.E [R135+0x19200], desc[UR28][R250.64], !P4 ;  /* 0x19200000fa877fae */ /* 0x0005ee000e1a101c */
[----:B--2---:R-:W2:Y:S01]  /*91c0*/  LDC R251, c[0x0][0x3a0] ;  /* 0x0000e800fffb7b82 */ /* 0x004ea20000000800 */
[----:B-1----:R-:W-:-:S05]  /*91d0*/  VIADD R130, R130, 0xffffff98 ;  /* 0xffffff9882827836 */ /* 0x002fca0000000000 */
[----:B------:R-:W-:Y:S02]  /*91e0*/  ISETP.GE.U32.AND P3, PT, R130, 0x7fffff59, PT ;  /* 0x7fffff598200780c */ /* 0x000fe40003f66070 */
[----:B------:R-:W1:Y:S01]  /*91f0*/  LDC R130, c[0x0][0x3a0] ;  /* 0x0000e800ff827b82 */ /* 0x000e620000000800 */
[----:B------:R-:W-:-:S04]  /*9200*/  IMAD.WIDE R248, R0, 0x4, R248 ;  /* 0x0000000400f87825 */ /* 0x000fc800078e02f8 */
[----:B------:R-:W-:Y:S01]  /*9210*/  IMAD.WIDE R246, R0, 0x4, R246 ;  /* 0x0000000400f67825 */ /* 0x000fe200078e02f6 */
[----:B------:R-:W-:Y:S03]  /*9220*/  LDGSTS.E [R135+0x19400], desc[UR28][R248.64], !P5 ;  /* 0x19400000f8877fae */ /* 0x000fe6000e9a101c */
[----:B------:R-:W-:Y:S01]  /*9230*/  VIADD R131, R201, 0xffffff99 ;  /* 0xffffff99c9837836 */ /* 0x000fe20000000000 */
[----:B------:R1:W-:Y:S01]  /*9240*/  LDGSTS.E [R135+0x19600], desc[UR28][R246.64], !P5 ;  /* 0x19600000f6877fae */ /* 0x0003e2000e9a101c */
[----:B------:R-:W3:Y:S03]  /*9250*/  LDC R201, c[0x0][0x3a0] ;  /* 0x0000e800ffc97b82 */ /* 0x000ee60000000800 */
[----:B------:R-:W-:Y:S01]  /*9260*/  ISETP.GE.U32.AND P6, PT, R131, 0x7fffff5a, PT ;  /* 0x7fffff5a8300780c */ /* 0x000fe20003fc6070 */
[----:B-1----:R-:W-:Y:S01]  /*9270*/  VIADD R130, R130, 0xffffff96 ;  /* 0xffffff9682827836 */ /* 0x002fe20000000000 */
[----:B------:R-:W-:Y:S01]  /*9280*/  IADD3 R131, PT, PT, R137, -0x69, RZ ;  /* 0xffffff9789837810 */ /* 0x000fe20007ffe0ff */
[----:B------:R-:W-:Y:S02]  /*9290*/  STL.64 [R1+0x390], R248 ;  /* 0x000390f801007387 */ /* 0x000fe40000100a00 */
[----:B------:R-:W1:Y:S01]  /*92a0*/  LDC R137, c[0x0][0x3a0] ;  /* 0x0000e800ff897b82 */ /* 0x000e620000000800 */
[----:B------:R-:W-:Y:S01]  /*92b0*/  ISETP.GE.U32.AND P5, PT, R130, 0x7fffff57, PT ;  /* 0x7fffff578200780c */ /* 0x000fe20003fa6070 */
[----:B--2---:R-:W-:Y:S01]  /*92c0*/  VIADD R130, R251, 0xffffff94 ;  /* 0xffffff94fb827836 */ /* 0x004fe20000000000 */
[----:B------:R2:W-:Y:S05]  /*92d0*/  STL.64 [R1+0x388], R246 ;  /* 0x000388f601007387 */ /* 0x0005ea0000100a00 */
[----:B------:R-:W1:Y:S01]  /*92e0*/  LDC R251, c[0x0][0x3a0] ;  /* 0x0000e800fffb7b82 */ /* 0x000e620000000800 */
[----:B------:R-:W-:Y:S01]  /*92f0*/  ISETP.GE.U32.AND P4, PT, R131, 0x7fffff58, PT ;  /* 0x7fffff588300780c */ /* 0x000fe20003f86070 */
[----:B---3--:R-:W-:-:S06]  /*9300*/  IMAD.WIDE R242, R0, 0x4, R242 ;  /* 0x0000000400f27825 */ /* 0x008fcc00078e02f2 */
[----:B--2---:R-:W2:Y:S01]  /*9310*/  LDC R246, c[0x0][0x3a0] ;  /* 0x0000e800fff67b82 */ /* 0x004ea20000000800 */
[----:B------:R-:W-:Y:S02]  /*9320*/  VIADD R131, R136, 0xffffff95 ;  /* 0xffffff9588837836 */ /* 0x000fe40000000000 */
[----:B------:R-:W-:-:S04]  /*9330*/  IMAD.WIDE R138, R0, 0x4, R138 ;  /* 0x00000004008a7825 */ /* 0x000fc800078e028a */
[C---:B------:R-:W-:Y:S01]  /*9340*/  IMAD.WIDE R140, R0.reuse, 0x4, R140 ;  /* 0x00000004008c7825 */ /* 0x040fe200078e028c */
[----:B------:R-:W3:Y:S03]  /*9350*/  LDC R136, c[0x0][0x3a0] ;  /* 0x0000e800ff887b82 */ /* 0x000ee60000000800 */
[----:B------:R-:W-:-:S04]  /*9360*/  IMAD.WIDE R144, R0, 0x4, R144 ;  /* 0x0000000400907825 */ /* 0x000fc800078e0290 */
[----:B----4-:R-:W-:-:S05]  /*9370*/  IMAD.WIDE R244, R0, 0x4, R244 ;  /* 0x0000000400f47825 */ /* 0x010fca00078e02f4 */
[----:B------:R-:W-:Y:S04]  /*9380*/  LDGSTS.E [R135+0x19800], desc[UR28][R244.64], !P6 ;  /* 0x19800000f4877fae */ /* 0x000fe8000f1a101c */
[----:B------:R-:W-:Y:S04]  /*9390*/  STL.64 [R1+0x380], R244 ;  /* 0x000380f401007387 */ /* 0x000fe80000100a00 */
[----:B------:R4:W-:Y:S01]  /*93a0*/  LDGSTS.E [R135+0x19a00], desc[UR28][R242.64], !P6 ;  /* 0x19a00000f2877fae */ /* 0x0009e2000f1a101c */
[----:B------:R-:W-:-:S03]  /*93b0*/  ISETP.GE.U32.AND P6, PT, R131, 0x7fffff56, PT ;  /* 0x7fffff568300780c */ /* 0x000fc60003fc6070 */
[----:B------:R4:W-:Y:S01]  /*93c0*/  STL.64 [R1+0x378], R242 ;  /* 0x000378f201007387 */ /* 0x0009e20000100a00 */
[----:B------:R-:W-:-:S03]  /*93d0*/  VIADD R131, R201, 0xffffff93 ;  /* 0xffffff93c9837836 */ /* 0x000fc60000000000 */
[----:B------:R1:W-:Y:S04]  /*93e0*/  LDGSTS.E [R135+0x19c00], desc[UR28][R138.64], !P3 ;  /* 0x19c000008a877fae */ /* 0x0003e8000d9a101c */
[----:B------:R1:W-:Y:S04]  /*93f0*/  STL.64 [R1+0x370], R138 ;  /* 0x0003708a01007387 */ /* 0x0003e80000100a00 */
[----:B------:R2:W-:Y:S01]  /*9400*/  LDGSTS.E [R135+0x19e00], desc[UR28][R140.64], !P3 ;  /* 0x19e000008c877fae */ /* 0x0005e2000d9a101c */
[----:B----4-:R-:W-:Y:S01]  /*9410*/  IMAD.WIDE R242, R0, 0x4, R142 ;  /* 0x0000000400f27825 */ /* 0x010fe200078e028e */
[----:B------:R-:W-:-:S02]  /*9420*/  ISETP.GE.U32.AND P3, PT, R130, 0x7fffff55, PT ;  /* 0x7fffff558200780c */ /* 0x000fc40003f66070 */
[----:B------:R2:W-:Y:S01]  /*9430*/  STL.64 [R1+0x368], R140 ;  /* 0x0003688c01007387 */ /* 0x0005e20000100a00 */
[----:B------:R-:W-:Y:S01]  /*9440*/  IMAD.WIDE R142, R0, 0x4, R146 ;  /* 0x00000004008e7825 */ /* 0x000fe200078e0292 */
[----:B-1----:R-:W1:Y:S02]  /*9450*/  LDC R139, c[0x0][0x3a0] ;  /* 0x0000e800ff8b7b82 */ /* 0x002e640000000800 */
[----:B------:R-:W-:Y:S01]  /*9460*/  STL [R1+0x728], R200 ;  /* 0x000728c801007387 */ /* 0x000fe20000100800 */
[----:B------:R-:W-:-:S03]  /*9470*/  IADD3 R130, PT, PT, R251, -0x6e, RZ ;  /* 0xffffff92fb827810 */ /* 0x000fc60007ffe0ff */
[----:B------:R-:W-:Y:S02]  /*9480*/  LDGSTS.E [R135+0x1a000], desc[UR28][R242.64], !P4 ;  /* 0x1a000000f2877fae */ /* 0x000fe4000e1a101c */
[----:B------:R-:W4:Y:S01]  /*9490*/  LDC R138, c[0x0][0x3a0] ;  /* 0x0000e800ff8a7b82 */ /* 0x000f220000000800 */
[C---:B--2---:R-:W-:Y:S01]  /*94a0*/  IMAD.WIDE R140, R0.reuse, 0x4, R148 ;  /* 0x00000004008c7825 */ /* 0x044fe200078e0294 */
[----:B------:R-:W-:Y:S03]  /*94b0*/  STL.64 [R1+0x360], R242 ;  /* 0x000360f201007387 */ /* 0x000fe60000100a00 */
[C---:B------:R-:W-:Y:S01]  /*94c0*/  IMAD.WIDE R148, R0.reuse, 0x4, R150 ;  /* 0x0000000400947825 */ /* 0x040fe200078e0296 */
[----:B------:R2:W-:Y:S01]  /*94d0*/  LDGSTS.E [R135+0x1a200], desc[UR28][R144.64], !P4 ;  /* 0x1a20000090877fae */ /* 0x0005e2000e1a101c */
[----:B------:R-:W-:Y:S02]  /*94e0*/  ISETP.GE.U32.AND P4, PT, R131, 0x7fffff54, PT ;  /* 0x7fffff548300780c */ /* 0x000fe40003f86070 */
[C---:B------:R-:W-:Y:S01]  /*94f0*/  IMAD.WIDE R146, R0.reuse, 0x4, R152 ;  /* 0x0000000400927825 */ /* 0x040fe200078e0298 */
[----:B------:R2:W-:Y:S03]  /*9500*/  STL.64 [R1+0x358], R144 ;  /* 0x0003589001007387 */ /* 0x0005e60000100a00 */
[----:B------:R-:W-:Y:S01]  /*9510*/  VIADD R131, R137, 0xffffff91 ;  /* 0xffffff9189837836 */ /* 0x000fe20000000000 */
[----:B------:R3:W-:Y:S01]  /*9520*/  STL.64 [R1+0x350], R142 ;  /* 0x0003508e01007387 */ /* 0x0007e20000100a00 */
[----:B------:R-:W1:Y:S03]  /*9530*/  LDC R137, c[0x0][0x3a0] ;  /* 0x0000e800ff897b82 */ /* 0x000e660000000800 */
[----:B------:R3:W-:Y:S04]  /*9540*/  LDGSTS.E [R135+0x1a400], desc[UR28][R142.64], !P5 ;  /* 0x1a4000008e877fae */ /* 0x0007e8000e9a101c */
[----:B------:R3:W-:Y:S01]  /*9550*/  STL.64 [R1+0x348], R140 ;  /* 0x0003488c01007387 */ /* 0x0007e20000100a00 */
[----:B--2---:R-:W-:-:S03]  /*9560*/  IMAD.WIDE R144, R0, 0x4, R154 ;  /* 0x0000000400907825 */ /* 0x004fc600078e029a */
[----:B------:R2:W-:Y:S01]  /*9570*/  LDGSTS.E [R135+0x1a600], desc[UR28][R140.64], !P5 ;  /* 0x1a6000008c877fae */ /* 0x0005e2000e9a101c */
[----:B------:R-:W-:Y:S01]  /*9580*/  ISETP.GE.U32.AND P5, PT, R130, 0x7fffff53, PT ;  /* 0x7fffff538200780c */ /* 0x000fe20003fa6070 */
[----:B------:R-:W-:Y:S02]  /*9590*/  VIADD R130, R246, 0xffffff90 ;  /* 0xffffff90f6827836 */ /* 0x000fe40000000000 */
[----:B---3--:R-:W-:Y:S01]  /*95a0*/  IMAD.WIDE R142, R0, 0x4, R156 ;  /* 0x00000004008e7825 */ /* 0x008fe200078e029c */
[----:B------:R-:W-:Y:S04]  /*95b0*/  LDGSTS.E [R135+0x1a800], desc[UR28][R148.64], !P6 ;  /* 0x1a80000094877fae */ /* 0x000fe8000f1a101c */
[----:B------:R-:W-:Y:S01]  /*95c0*/  STL.64 [R1+0x340], R148 ;  /* 0x0003409401007387 */ /* 0x000fe20000100a00 */
[----:B--2---:R-:W2:Y:S03]  /*95d0*/  LDC R141, c[0x0][0x3a0] ;  /* 0x0000e800ff8d7b82 */ /* 0x004ea60000000800 */
[----:B------:R3:W-:Y:S01]  /*95e0*/  LDGSTS.E [R135+0x1aa00], desc[UR28][R146.64], !P6 ;  /* 0x1aa0000092877fae */ /* 0x0007e2000f1a101c */
[----:B------:R-:W-:-:S03]  /*95f0*/  ISETP.GE.U32.AND P6, PT, R131, 0x7fffff52, PT ;  /* 0x7fffff528300780c */ /* 0x000fc60003fc6070 */
[----:B------:R3:W-:Y:S01]  /*9600*/  STL.64 [R1+0x338], R146 ;  /* 0x0003389201007387 */ /* 0x0007e20000100a00 */
[----:B------:R-:W2:Y:S03]  /*9610*/  LDC R140, c[0x0][0x3a0] ;  /* 0x0000e800ff8c7b82 */ /* 0x000ea60000000800 */
[----:B------:R1:W-:Y:S04]  /*9620*/  LDGSTS.E [R135+0x1ac00], desc[UR28][R144.64], !P3 ;  /* 0x1ac0000090877fae */ /* 0x0003e8000d9a101c */
[----:B------:R1:W-:Y:S04]  /*9630*/  STL.64 [R1+0x330], R144 ;  /* 0x0003309001007387 */ /* 0x0003e80000100a00 */
[----:B------:R4:W-:Y:S01]  /*9640*/  LDGSTS.E [R135+0x1ae00], desc[UR28][R142.64], !P3 ;  /* 0x1ae000008e877fae */ /* 0x0009e2000d9a101c */
[----:B---3--:R-:W-:Y:S01]  /*9650*/  IMAD.WIDE R146, R0, 0x4, R158 ;  /* 0x0000000400927825 */ /* 0x008fe200078e029e */
[----:B------:R-:W-:-:S02]  /*9660*/  ISETP.GE.U32.AND P3, PT, R130, 0x7fffff51, PT ;  /* 0x7fffff518200780c */ /* 0x000fc40003f66070 */
[----:B------:R4:W-:Y:S01]  /*9670*/  STL.64 [R1+0x328], R142 ;  /* 0x0003288e01007387 */ /* 0x0009e20000100a00 */
[----:B-1----:R-:W-:-:S03]  /*9680*/  IMAD.WIDE R144, R0, 0x4, R160 ;  /* 0x0000000400907825 */ /* 0x002fc600078e02a0 */
[----:B------:R1:W-:Y:S01]  /*9690*/  STL.64 [R1+0x320], R146 ;  /* 0x0003209201007387 */ /* 0x0003e20000100a00 */
[----:B------:R-:W-:-:S03]  /*96a0*/  VIADD R131, R136, 0xffffff8f ;  /* 0xffffff8f88837836 */ /* 0x000fc60000000000 */
[----:B------:R1:W-:Y:S01]  /*96b0*/  LDGSTS.E [R135+0x1b000], desc[UR28][R146.64], !P4 ;  /* 0x1b00000092877fae */ /* 0x0003e2000e1a101c */
[C---:B------:R-:W-:Y:S01]  /*96c0*/  IMAD.WIDE R200, R0.reuse, 0x4, R164 ;  /* 0x0000000400c87825 */ /* 0x040fe200078e02a4 */
[----:B------:R-:W3:Y:S03]  /*96d0*/  LDC R136, c[0x0][0x3a0] ;  /* 0x0000e800ff887b82 */ /* 0x000ee60000000800 */
[C---:B----4-:R-:W-:Y:S01]  /*96e0*/  IMAD.WIDE R142, R0.reuse, 0x4, R162 ;  /* 0x00000004008e7825 */ /* 0x050fe200078e02a2 */
[----:B------:R4:W-:Y:S04]  /*96f0*/  STL.64 [R1+0x318], R144 ;  /* 0x0003189001007387 */ /* 0x0009e80000100a00 */
[----:B------:R4:W-:Y:S01]  /*9700*/  LDGSTS.E [R135+0x1b200], desc[UR28][R144.64], !P4 ;  /* 0x1b20000090877fae */ /* 0x0009e2000e1a101c */
[----:B------:R-:W-:Y:S01]  /*9710*/  IMAD.WIDE R148, R0, 0x4, R168 ;  /* 0x0000000400947825 */ /* 0x000fe200078e02a8 */
[----:B------:R-:W-:-:S02]  /*9720*/  ISETP.GE.U32.AND P4, PT, R131, 0x7fffff50, PT ;  /* 0x7fffff508300780c */ /* 0x000fc40003f86070 */
[----:B------:R2:W-:Y:S01]  /*9730*/  STL.64 [R1+0x310], R142 ;  /* 0x0003108e01007387 */ /* 0x0005e20000100a00 */
[----:B-1----:R-:W-:Y:S01]  /*9740*/  IMAD.WIDE R146, R0, 0x4, R170 ;  /* 0x0000000400927825 */ /* 0x002fe200078e02aa */
[----:B------:R-:W-:Y:S02]  /*9750*/  IADD3 R131, PT, PT, R138, -0x73, RZ ;  /* 0xffffff8d8a837810 */ /* 0x000fe40007ffe0ff */
[----:B------:R2:W-:Y:S01]  /*9760*/  LDGSTS.E [R135+0x1b400], desc[UR28][R142.64], !P5 ;  /* 0x1b4000008e877fae */ /* 0x0005e2000e9a101c */
[----:B------:R-:W-:Y:S01]  /*9770*/  VIADD R130, R139, 0xffffff8e ;  /* 0xffffff8e8b827836 */ /* 0x000fe20000000000 */
[----:B------:R-:W1:Y:S01]  /*9780*/  LDC R138, c[0x0][0x3a0] ;  /* 0x0000e800ff8a7b82 */ /* 0x000e620000000800 */
[C---:B----4-:R-:W-:Y:S01]  /*9790*/  IMAD.WIDE R144, R0.reuse, 0x4, R166 ;  /* 0x0000000400907825 */ /* 0x050fe200078e02a6 */
[----:B------:R-:W-:Y:S04]  /*97a0*/  LDGSTS.E [R135+0x1b600], desc[UR28][R200.64], !P5 ;  /* 0x1b600000c8877fae */ /* 0x000fe8000e9a101c */
[----:B------:R-:W-:Y:S02]  /*97b0*/  LDGSTS.E [R135+0x1b800], desc[UR28][R144.64], !P6 ;  /* 0x1b80000090877fae */ /* 0x000fe4000f1a101c */
[----:B------:R-:W4:Y:S01]  /*97c0*/  LDC R139, c[0x0][0x3a0] ;  /* 0x0000e800ff8b7b82 */ /* 0x000f220000000800 */
[----:B--2---:R-:W-:Y:S01]  /*97d0*/  IMAD.WIDE R142, R0, 0x4, R172 ;  /* 0x00000004008e7825 */ /* 0x004fe200078e02ac */
[----:B------:R-:W-:Y:S04]  /*97e0*/  STL.64 [R1+0x300], R148 ;  /* 0x0003009401007387 */ /* 0x000fe80000100a00 */
[----:B------:R-:W-:Y:S01]  /*97f0*/  LDGSTS.E [R135+0x1ba00], desc[UR28][R148.64], !P6 ;  /* 0x1ba0000094877fae */ /* 0x000fe2000f1a101c */
[----:B------:R-:W-:-:S03]  /*9800*/  ISETP.GE.U32.AND P5, PT, R130, 0x7fffff4f, PT ;  /* 0x7fffff4f8200780c */ /* 0x000fc60003fa6070 */
[----:B------:R-:W-:Y:S04]  /*9810*/  STL.64 [R1+0x2f8], R146 ;  /* 0x0002f89201007387 */ /* 0x000fe80000100a00 */
[----:B------:R-:W-:Y:S04]  /*9820*/  LDGSTS.E [R135+0x1bc00], desc[UR28][R146.64], !P3 ;  /* 0x1bc0000092877fae */ /* 0x000fe8000d9a101c */
[----:B------:R2:W-:Y:S04]  /*9830*/  STL.64 [R1+0x2f0], R142 ;  /* 0x0002f08e01007387 */ /* 0x0005e80000100a00 */
[----:B------:R2:W-:Y:S01]  /*9840*/  LDGSTS.E [R135+0x1be00], desc[UR28][R142.64], !P3 ;  /* 0x1be000008e877fae */ /* 0x0005e2000d9a101c */
[----:B------:R-:W-:Y:S01]  /*9850*/  VIADD R130, R141, 0xffffff8c ;  /* 0xffffff8c8d827836 */ /* 0x000fe20000000000 */
[----:B------:R-:W-:Y:S01]  /*9860*/  ISETP.GE.U32.AND P6, PT, R131, 0x7fffff4e, PT ;  /* 0x7fffff4e8300780c */ /* 0x000fe20003fc6070 */
[----:B------:R-:W-:Y:S01]  /*9870*/  VIADD R131, R137, 0xffffff8b ;  /* 0xffffff8b89837836 */ /* 0x000fe20000000000 */
[----:B------:R-:W1:Y:S01]  /*9880*/  LDC R141, c[0x0][0x3a0] ;  /* 0x0000e800ff8d7b82 */ /* 0x000e620000000800 */
[----:B------:R-:W-:-:S07]  /*9890*/  IMAD.WIDE R152, R0, 0x4, R174 ;  /* 0x0000000400987825 */ /* 0x000fce00078e02ae */
[----:B--2---:R-:W2:Y:S01]  /*98a0*/  LDC R142, c[0x0][0x3a0] ;  /* 0x0000e800ff8e7b82 */ /* 0x004ea20000000800 */
[----:B------:R-:W-:Y:S01]  /*98b0*/  IMAD.WIDE R150, R0, 0x4, R176 ;  /* 0x0000000400967825 */ /* 0x000fe200078e02b0 */
[----:B------:R-:W-:Y:S01]  /*98c0*/  ISETP.GE.U32.AND P3, PT, R130, 0x7fffff4d, PT ;  /* 0x7fffff4d8200780c */ /* 0x000fe20003f66070 */
[----:B------:R3:W-:Y:S02]  /*98d0*/  STL.64 [R1+0x2e8], R152 ;  /* 0x0002e89801007387 */ /* 0x0007e40000100a00 */
[C---:B------:R-:W-:Y:S02]  /*98e0*/  IMAD.WIDE R148, R0.reuse, 0x4, R178 ;  /* 0x0000000400947825 */ /* 0x040fe400078e02b2 */
[----:B------:R4:W-:Y:S01]  /*98f0*/  LDGSTS.E [R135+0x1c000], desc[UR28][R152.64], !P4 ;  /* 0x1c00000098877fae */ /* 0x0009e2000e1a101c */
[----:B------:R-:W2:Y:S01]  /*9900*/  LDC R137, c[0x0][0x3a0] ;  /* 0x0000e800ff897b82 */ /* 0x000ea20000000800 */
[----:B------:R-:W-:Y:S02]  /*9910*/  IMAD.WIDE R146, R0, 0x4, R180 ;  /* 0x0000000400927825 */ /* 0x000fe400078e02b4 */
[----:B------:R4:W-:Y:S02]  /*9920*/  STL.64 [R1+0x2e0], R150 ;  /* 0x0002e09601007387 */ /* 0x0009e40000100a00 */
[----:B------:R-:W-:-:S02]  /*9930*/  VIADD R130, R140, 0xffffff8a ;  /* 0xffffff8a8c827836 */ /* 0x000fc40000000000 */
[----:B------:R4:W-:Y:S01]  /*9940*/  LDGSTS.E [R135+0x1c200], desc[UR28][R150.64], !P4 ;  /* 0x1c20000096877fae */ /* 0x0009e2000e1a101c */
[----:B------:R-:W-:Y:S01]  /*9950*/  ISETP.GE.U32.AND P4, PT, R131, 0x7fffff4c, PT ;  /* 0x7fffff4c8300780c */ /* 0x000fe20003f86070 */
[----:B---3--:R-:W-:Y:S01]  /*9960*/  VIADD R131, R136, 0xffffff89 ;  /* 0xffffff8988837836 */ /* 0x008fe20000000000 */
[----:B------:R-:W3:Y:S01]  /*9970*/  LDC R140, c[0x0][0x3a0] ;  /* 0x0000e800ff8c7b82 */ /* 0x000ee20000000800 */
[C---:B----4-:R-:W-:Y:S01]  /*9980*/  IMAD.WIDE R152, R0.reuse, 0x4, R182 ;  /* 0x0000000400987825 */ /* 0x050fe200078e02b6 */
[----:B------:R4:W-:Y:S04]  /*9990*/  LDGSTS.E [R135+0x1c400], desc[UR28][R148.64], !P5 ;  /* 0x1c40000094877fae */ /* 0x0009e8000e9a101c */
[----:B------:R4:W-:Y:S02]  /*99a0*/  STL.64 [R1+0x2d8], R148 ;  /* 0x0002d89401007387 */ /* 0x0009e40000100a00 */
[----:B------:R-:W3:Y:S01]  /*99b0*/  LDC R136, c[0x0][0x3a0] ;  /* 0x0000e800ff887b82 */ /* 0x000ee20000000800 */
[----:B------:R-:W-:Y:S01]  /*99c0*/  IMAD.WIDE R150, R0, 0x4, R184 ;  /* 0x0000000400967825 */ /* 0x000fe200078e02b8 */
[----:B------:R1:W-:Y:S01]  /*99d0*/  LDGSTS.E [R135+0x1c600], desc[UR28][R146.64], !P5 ;  /* 0x1c60000092877fae */ /* 0x0003e2000e9a101c */
[----:B------:R-:W-:-:S03]  /*99e0*/  ISETP.GE.U32.AND P5, PT, R130, 0x7fffff4b, PT ;  /* 0x7fffff4b8200780c */ /* 0x000fc60003fa6070 */
[----:B------:R1:W-:Y:S01]  /*99f0*/  STL.64 [R1+0x2d0], R146 ;  /* 0x0002d09201007387 */ /* 0x0003e20000100a00 */
[----:B------:R-:W-:Y:S01]  /*9a00*/  IADD3 R130, PT, PT, R139, -0x78, RZ ;  /* 0xffffff888b827810 */ /* 0x000fe20007ffe0ff */
[C---:B----4-:R-:W-:Y:S02]  /*9a10*/  IMAD.WIDE R148, R0.reuse, 0x4, R186 ;  /* 0x0000000400947825 */ /* 0x050fe400078e02ba */
[----:B------:R-:W-:Y:S04]  /*9a20*/  LDGSTS.E [R135+0x1c800], desc[UR28][R152.64], !P6 ;  /* 0x1c80000098877fae */ /* 0x000fe8000f1a101c */
[----:B------:R-:W-:Y:S01]  /*9a30*/  LDGSTS.E [R135+0x1ca00], desc[UR28][R150.64], !P6 ;  /* 0x1ca0000096877fae */ /* 0x000fe2000f1a101c */
[----:B------:R-:W-:Y:S01]  /*9a40*/  ISETP.GE.U32.AND P6, PT, R131, 0x7fffff4a, PT ;  /* 0x7fffff4a8300780c */ /* 0x000fe20003fc6070 */
[----:B-1----:R-:W-:-:S02]  /*9a50*/  IMAD.WIDE R146, R0, 0x4, R188 ;  /* 0x0000000400927825 */ /* 0x002fc400078e02bc */
[----:B------:R-:W-:Y:S02]  /*9a60*/  STL.64 [R1+0x2c8], R152 ;  /* 0x0002c89801007387 */ /* 0x000fe40000100a00 */
[----:B------:R-:W-:Y:S02]  /*9a70*/  VIADD R131, R138, 0xffffff87 ;  /* 0xffffff878a837836 */ /* 0x000fe40000000000 */
[----:B------:R-:W-:Y:S01]  /*9a80*/  STL.64 [R1+0x2c0], R150 ;  /* 0x0002c09601007387 */ /* 0x000fe20000100a00 */
[----:B------:R-:W-:-:S03]  /*9a90*/  IMAD.WIDE R138, R0, 0x4, R190 ;  /* 0x00000004008a7825 */ /* 0x000fc600078e02be */
[----:B------:R1:W-:Y:S04]  /*9aa0*/  STL.64 [R1+0x2b8], R148 ;  /* 0x0002b89401007387 */ /* 0x0003e80000100a00 */
[----:B------:R1:W-:Y:S04]  /*9ab0*/  LDGSTS.E [R135+0x1cc00], desc[UR28][R148.64], !P3 ;  /* 0x1cc0000094877fae */ /* 0x0003e8000d9a101c */
[----:B------:R4:W-:Y:S01]  /*9ac0*/  LDGSTS.E [R135+0x1ce00], desc[UR28][R146.64], !P3 ;  /* 0x1ce0000092877fae */ /* 0x0009e2000d9a101c */
[----:B------:R-:W-:Y:S01]  /*9ad0*/  ISETP.GE.U32.AND P3, PT, R130, 0x7fffff49, PT ;  /* 0x7fffff498200780c */ /* 0x000fe20003f66070 */
[----:B--2---:R-:W-:-:S02]  /*9ae0*/  VIADD R130, R142, 0xffffff86 ;  /* 0xffffff868e827836 */ /* 0x004fc40000000000 */
[----:B------:R4:W-:Y:S01]  /*9af0*/  STL.64 [R1+0x2b0], R146 ;  /* 0x0002b09201007387 */ /* 0x0009e20000100a00 */
[----:B------:R-:W-:-:S03]  /*9b00*/  IMAD.WIDE R142, R0, 0x4, R196 ;  /* 0x00000004008e7825 */ /* 0x000fc600078e02c4 */
[----:B------:R-:W-:Y:S01]  /*9b10*/  LDGSTS.E [R135+0x1d000], desc[UR28][R138.64], !P4 ;  /* 0x1d0000008a877fae */ /* 0x000fe2000e1a101c */
[----:B-1----:R-:W-:-:S05]  /*9b20*/  IMAD.WIDE R148, R0, 0x4, R192 ;  /* 0x0000000400947825 */ /* 0x002fca00078e02c0 */
[----:B------:R1:W-:Y:S01]  /*9b30*/  LDGSTS.E [R135+0x1d200], desc[UR28][R148.64], !P4 ;  /* 0x1d20000094877fae */ /* 0x0003e2000e1a101c */
[----:B----4-:R-:W-:Y:S01]  /*9b40*/  IMAD.WIDE R146, R0, 0x4, R194 ;  /* 0x0000000400927825 */ /* 0x010fe200078e02c2 */
[----:B------:R-:W-:-:S03]  /*9b50*/  ISETP.GE.U32.AND P4, PT, R131, 0x7fffff48, PT ;  /* 0x7fffff488300780c */ /* 0x000fc60003f86070 */
[C---:B------:R-:W-:Y:S01]  /*9b60*/  IMAD.WIDE R156, R0.reuse, 0x4, R202 ;  /* 0x00000004009c7825 */ /* 0x040fe200078e02ca */
[----:B------:R2:W-:Y:S03]  /*9b70*/  LDGSTS.E [R135+0x1d400], desc[UR28][R146.64], !P5 ;  /* 0x1d40000092877fae */ /* 0x0005e6000e9a101c */
[----:B------:R-:W-:Y:S01]  /*9b80*/  IMAD.WIDE R154, R0, 0x4, R204 ;  /* 0x00000004009a7825 */ /* 0x000fe200078e02cc */
[----:B------:R-:W-:Y:S01]  /*9b90*/  LDGSTS.E [R135+0x1d600], desc[UR28][R142.64], !P5 ;  /* 0x1d6000008e877fae */ /* 0x000fe2000e9a101c */
[----:B------:R-:W-:Y:S02]  /*9ba0*/  ISETP.GE.U32.AND P5, PT, R130, 0x7fffff47, PT ;  /* 0x7fffff478200780c */ /* 0x000fe40003fa6070 */
[----:B------:R-:W-:Y:S01]  /*9bb0*/  VIADD R131, R137, 0xffffff85 ;  /* 0xffffff8589837836 */ /* 0x000fe20000000000 */
[----:B------:R1:W-:Y:S01]  /*9bc0*/  STL.64 [R1+0x2a8], R148 ;  /* 0x0002a89401007387 */ /* 0x0003e20000100a00 */
[C---:B------:R-:W-:Y:S01]  /*9bd0*/  IMAD.WIDE R152, R0.reuse, 0x4, R206 ;  /* 0x0000000400987825 */ /* 0x040fe200078e02ce */
[----:B------:R-:W4:Y:S02]  /*9be0*/  LDC R137, c[0x0][0x3a0] ;  /* 0x0000e800ff897b82 */ /* 0x000f240000000800 */
[----:B------:R2:W-:Y:S01]  /*9bf0*/  STL.64 [R1+0x2a0], R146 ;  /* 0x0002a09201007387 */ /* 0x0005e20000100a00 */
[----:B------:R-:W-:-:S03]  /*9c00*/  IMAD.WIDE R150, R0, 0x4, R208 ;  /* 0x0000000400967825 */ /* 0x000fc600078e02d0 */
[----:B------:R-:W-:Y:S01]  /*9c10*/  STL.64 [R1+0x298], R156 ;  /* 0x0002989c01007387 */ /* 0x000fe20000100a00 */
[----:B------:R-:W-:Y:S01]  /*9c20*/  VIADD R130, R141, 0xffffff84 ;  /* 0xffffff848d827836 */ /* 0x000fe20000000000 */
[----:B------:R-:W-:Y:S01]  /*9c30*/  USHF.L.U32 UR7, UR7, 0x6, URZ ;  /* 0x0000000607077899 */ /* 0x000fe200080006ff */
[----:B------:R-:W-:Y:S01]  /*9c40*/  IMAD.WIDE R202, R0, 0x4, R210 ;  /* 0x0000000400ca7825 */ /* 0x000fe200078e02d2 */
[----:B------:R-:W-:Y:S01]  /*9c50*/  LDGSTS.E [R135+0x1d800], desc[UR28][R156.64], !P6 ;  /* 0x1d8000009c877fae */ /* 0x000fe2000f1a101c */
[----:B-1----:R-:W1:Y:S03]  /*9c60*/  LDC R149, c[0x0][0x3a0] ;  /* 0x0000e800ff957b82 */ /* 0x002e660000000800 */
[----:B------:R-:W-:Y:S04]  /*9c70*/  STL.64 [R1+0x290], R154 ;  /* 0x0002909a01007387 */ /* 0x000fe80000100a00 */
[----:B------:R-:W-:Y:S01]  /*9c80*/  LDGSTS.E [R135+0x1da00], desc[UR28][R154.64], !P6 ;  /* 0x1da000009a877fae */ /* 0x000fe2000f1a101c */
[----:B------:R-:W-:Y:S01]  /*9c90*/  ISETP.GE.U32.AND P6, PT, R131, 0x7fffff46, PT ;  /* 0x7fffff468300780c */ /* 0x000fe20003fc6070 */
[----:B--2---:R-:W2:Y:S02]  /*9ca0*/  LDC R147, c[0x0][0x3a0] ;  /* 0x0000e800ff937b82 */ /* 0x004ea40000000800 */
[----:B------:R4:W-:Y:S01]  /*9cb0*/  STL.64 [R1+0x288], R152 ;  /* 0x0002889801007387 */ /* 0x0009e20000100a00 */
[----:B---3--:R-:W-:-:S03]  /*9cc0*/  IADD3 R131, PT, PT, R136, -0x7d, RZ ;  /* 0xffffff8388837810 */ /* 0x008fc60007ffe0ff */
[----:B------:R4:W-:Y:S02]  /*9cd0*/  LDGSTS.E [R135+0x1dc00], desc[UR28][R152.64], !P3 ;  /* 0x1dc0000098877fae */ /* 0x0009e4000d9a101c */
[----:B------:R-:W3:Y:S02]  /*9ce0*/  LDC R146, c[0x0][0x3a0] ;  /* 0x0000e800ff927b82 */ /* 0x000ee40000000800 */
[----:B------:R4:W-:Y:S04]  /*9cf0*/  STL.64 [R1+0x280], R150 ;  /* 0x0002809601007387 */ /* 0x0009e80000100a00 */
[----:B------:R4:W-:Y:S01]  /*9d00*/  LDGSTS.E [R135+0x1de00], desc[UR28][R150.64], !P3 ;  /* 0x1de0000096877fae */ /* 0x0009e2000d9a101c */
[----:B------:R-:W-:Y:S01]  /*9d10*/  ISETP.GE.U32.AND P3, PT, R130, 0x7fffff45, PT ;  /* 0x7fffff458200780c */ /* 0x000fe20003f66070 */
[----:B------:R-:W1:Y:S01]  /*9d20*/  LDC R148, c[0x0][0x3a0] ;  /* 0x0000e800ff947b82 */ /* 0x000e620000000800 */
[----:B----4-:R-:W-:Y:S01]  /*9d30*/  IMAD.WIDE R152, R0, 0x4, R212 ;  /* 0x0000000400987825 */ /* 0x010fe200078e02d4 */
[----:B------:R-:W-:Y:S03]  /*9d40*/  LDGSTS.E [R135+0x1e000], desc[UR28][R202.64], !P4 ;  /* 0x1e000000ca877fae */ /* 0x000fe6000e1a101c */
[----:B------:R-:W-:Y:S01]  /*9d50*/  VIADD R130, R140, 0xffffff82 ;  /* 0xffffff828c827836 */ /* 0x000fe20000000000 */
[----:B------:R-:W-:Y:S01]  /*9d60*/  LDGSTS.E [R135+0x1e200], desc[UR28][R152.64], !P4 ;  /* 0x1e20000098877fae */ /* 0x000fe2000e1a101c */
[C---:B------:R-:W-:Y:S01]  /*9d70*/  IMAD.WIDE R2, R0.reuse, 0x4, R2 ;  /* 0x0000000400027825 */ /* 0x040fe200078e0202 */
[----:B------:R-:W4:Y:S03]  /*9d80*/  LDC R208, c[0x0][0x3a0] ;  /* 0x0000e800ffd07b82 */ /* 0x000f260000000800 */
[----:B------:R-:W-:Y:S01]  /*9d90*/  IMAD.WIDE R150, R0, 0x4, R214 ;  /* 0x0000000400967825 */ /* 0x000fe200078e02d6 */
[----:B------:R-:W-:Y:S01]  /*9da0*/  STL.64 [R1+0x278], R152 ;  /* 0x0002789801007387 */ /* 0x000fe20000100a00 */
[----:B------:R-:W-:-:S02]  /*9db0*/  ISETP.GE.U32.AND P4, PT, R131, 0x7fffff44, PT ;  /* 0x7fffff448300780c */ /* 0x000fc40003f86070 */
[C---:B------:R-:W-:Y:S01]  /*9dc0*/  IMAD.WIDE R140, R0.reuse, 0x4, R216 ;  /* 0x00000004008c7825 */ /* 0x040fe200078e02d8 */
[----:B------:R2:W-:Y:S03]  /*9dd0*/  STL.64 [R1+0x270], R150 ;  /* 0x0002709601007387 */ /* 0x0005e60000100a00 */
[----:B------:R-:W-:Y:S01]  /*9de0*/  IMAD.WIDE R156, R0, 0x4, R218 ;  /* 0x00000004009c7825 */ /* 0x000fe200078e02da */
[----:B------:R2:W-:Y:S04]  /*9df0*/  LDGSTS.E [R135+0x1e400], desc[UR28][R150.64], !P5 ;  /* 0x1e40000096877fae */ /* 0x0005e8000e9a101c */
[----:B------:R-:W-:Y:S01]  /*9e00*/  LDGSTS.E [R135+0x1e600], desc[UR28][R140.64], !P5 ;  /* 0x1e6000008c877fae */ /* 0x000fe2000e9a101c */
[----:B------:R-:W-:Y:S01]  /*9e10*/  ISETP.GE.U32.AND P5, PT, R130, 0x7fffff43, PT ;  /* 0x7fffff438200780c */ /* 0x000fe20003fa6070 */
[----:B------:R-:W-:-:S02]  /*9e20*/  IMAD.WIDE R154, R0, 0x4, R222 ;  /* 0x00000004009a7825 */ /* 0x000fc400078e02de */
[----:B------:R-:W-:Y:S02]  /*9e30*/  STL.64 [R1+0x268], R156 ;  /* 0x0002689c01007387 */ /* 0x000fe40000100a00 */
[C---:B--2---:R-:W-:Y:S02]  /*9e40*/  IMAD.WIDE R150, R0.reuse, 0x4, R220 ;  /* 0x0000000400967825 */ /* 0x044fe400078e02dc */
[----:B------:R-:W-:Y:S02]  /*9e50*/  LDGSTS.E [R135+0x1e800], desc[UR28][R156.64], !P6 ;  /* 0x1e8000009c877fae */ /* 0x000fe4000f1a101c */
[C---:B------:R-:W-:Y:S02]  /*9e60*/  IMAD.WIDE R152, R0.reuse, 0x4, R224 ;  /* 0x0000000400987825 */ /* 0x040fe400078e02e0 */
[----:B------:R2:W-:Y:S04]  /*9e70*/  STL.64 [R1+0x260], R150 ;  /* 0x0002609601007387 */ /* 0x0005e80000100a00 */
[----:B------:R2:W-:Y:S04]  /*9e80*/  LDGSTS.E [R135+0x1ea00], desc[UR28][R150.64], !P6 ;  /* 0x1ea0000096877fae */ /* 0x0005e8000f1a101c */
[----:B------:R-:W-:Y:S04]  /*9e90*/  STL.64 [R1+0x258], R154 ;  /* 0x0002589a01007387 */ /* 0x000fe80000100a00 */
[----:B------:R-:W-:Y:S01]  /*9ea0*/  LDGSTS.E [R135+0x1ec00], desc[UR28][R154.64], !P3 ;  /* 0x1ec000009a877fae */ /* 0x000fe2000d9a101c */
[----:B--2---:R-:W-:-:S03]  /*9eb0*/  IMAD.WIDE R150, R0, 0x4, R226 ;  /* 0x0000000400967825 */ /* 0x004fc600078e02e2 */
[----:B------:R2:W-:Y:S01]  /*9ec0*/  STL.64 [R1+0x250], R152 ;  /* 0x0002509801007387 */ /* 0x0005e20000100a00 */
[----:B------:R-:W-:-:S03]  /*9ed0*/  IMAD.WIDE R226, R0, 0x4, R228 ;  /* 0x0000000400e27825 */ /* 0x000fc600078e02e4 */
[----:B------:R2:W-:Y:S04]  /*9ee0*/  LDGSTS.E [R135+0x1ee00], desc[UR28][R152.64], !P3 ;  /* 0x1ee0000098877fae */ /* 0x0005e8000d9a101c */
[----:B------:R1:W-:Y:S04]  /*9ef0*/  STL.64 [R1+0x248], R150 ;  /* 0x0002489601007387 */ /* 0x0003e80000100a00 */
[----:B------:R1:W-:Y:S01]  /*9f00*/  LDGSTS.E [R135+0x1f000], desc[UR28][R150.64], !P4 ;  /* 0x1f00000096877fae */ /* 0x0003e2000e1a101c */
[----:B--2---:R-:W-:-:S03]  /*9f10*/  IMAD.WIDE R152, R0, 0x4, R230 ;  /* 0x0000000400987825 */ /* 0x004fc600078e02e6 */
[----:B------:R-:W-:Y:S01]  /*9f20*/  LDGSTS.E [R135+0x1f200], desc[UR28][R226.64], !P4 ;  /* 0x1f200000e2877fae */ /* 0x000fe2000e1a101c */
[----:B------:R-:W-:-:S04]  /*9f30*/  IMAD.WIDE R156, R0, 0x4, R234 ;  /* 0x00000004009c7825 */ /* 0x000fc800078e02ea */
[C---:B-1----:R-:W-:Y:S01]  /*9f40*/  IMAD.WIDE R150, R0.reuse, 0x4, R232 ;  /* 0x0000000400967825 */ /* 0x042fe200078e02e8 */
[----:B------:R1:W-:Y:S03]  /*9f50*/  STL.64 [R1+0x240], R152 ;  /* 0x0002409801007387 */ /* 0x0003e60000100a00 */
[C---:B------:R-:W-:Y:S01]  /*9f60*/  IMAD.WIDE R154, R0.reuse, 0x4, R236 ;  /* 0x00000004009a7825 */ /* 0x040fe200078e02ec */
[----:B------:R1:W-:Y:S04]  /*9f70*/  LDGSTS.E [R135+0x1f400], desc[UR28][R152.64], !P5 ;  /* 0x1f40000098877fae */ /* 0x0003e8000e9a101c */
[----:B------:R2:W-:Y:S04]  /*9f80*/  STL.64 [R1+0x238], R150 ;  /* 0x0002389601007387 */ /* 0x0005e80000100a00 */
[----:B------:R2:W-:Y:S01]  /*9f90*/  LDGSTS.E [R135+0x1f600], desc[UR28][R150.64], !P5 ;  /* 0x1f60000096877fae */ /* 0x0005e2000e9a101c */
[----:B-1----:R-:W-:-:S03]  /*9fa0*/  IMAD.WIDE R152, R0, 0x4, R238 ;  /* 0x0000000400987825 */ /* 0x002fc600078e02ee */
[----:B------:R1:W-:Y:S04]  /*9fb0*/  STL.64 [R1+0x230], R156 ;  /* 0x0002309c01007387 */ /* 0x0003e80000100a00 */
[----:B------:R1:W-:Y:S01]  /*9fc0*/  STL.64 [R1+0x228], R154 ;  /* 0x0002289a01007387 */ /* 0x0003e20000100a00 */
[----:B--2---:R-:W-:-:S03]  /*9fd0*/  IMAD.WIDE R150, R0, 0x4, R240 ;  /* 0x0000000400967825 */ /* 0x004fc600078e02f0 */
[----:B------:R2:W-:Y:S04]  /*9fe0*/  STL.64 [R1+0x220], R152 ;  /* 0x0002209801007387 */ /* 0x0005e80000100a00 */
[----:B------:R1:W-:Y:S04]  /*9ff0*/  STL.64 [R1+0x218], R150 ;  /* 0x0002189601007387 */ /* 0x0003e80000100a00 */
[----:B------:R-:W4:Y:S01]  /*a000*/  LDL.LU.64 R250, [R1+0x1e0] ;  /* 0x0001e00001fa7983 */ /* 0x000f220000300a00 */
[----:B------:R-:W-:Y:S02]  /*a010*/  VIADD R131, R149, 0xffffff80 ;  /* 0xffffff8095837836 */ /* 0x000fe40000000000 */
[----:B------:R-:W-:Y:S01]  /*a020*/  VIADD R136, R147, 0xffffff81 ;  /* 0xffffff8193887836 */ /* 0x000fe20000000000 */
[----:B------:R-:W-:Y:S01]  /*a030*/  ISETP.GT.AND P3, PT, R199, 0xbf, PT ;  /* 0x000000bfc700780c */ /* 0x000fe20003f64270 */
[----:B------:R-:W2:Y:S01]  /*a040*/  LDC R149, c[0x0][0x3a0] ;  /* 0x0000e800ff957b82 */ /* 0x000ea20000000800 */
[----:B------:R-:W-:-:S04]  /*a050*/  ISETP.GE.AND P6, PT, R198, R131, PT ;  /* 0x00000083c600720c */ /* 0x000fc80003fc6270 */
[----:B------:R-:W-:Y:S02]  /*a060*/  SEL R130, RZ, 0x4, P6 ;  /* 0x00000004ff827807 */ /* 0x000fe40003000000 */
[----:B------:R-:W-:Y:S01]  /*a070*/  ISETP.GE.U32.AND P6, PT, R136, 0x7fffff42, PT ;  /* 0x7fffff428800780c */ /* 0x000fe20003fc6070 */
[----:B------:R-:W2:Y:S08]  /*a080*/  LDC R147, c[0x0][0x3a0] ;  /* 0x0000e800ff937b82 */ /* 0x000eb00000000800 */
[----:B------:R-:W2:Y:S01]  /*a090*/  LDC R136, c[0x0][0x3a0] ;  /* 0x0000e800ff887b82 */ /* 0x000ea20000000800 */
[----:B------:R-:W-:Y:S01]  /*a0a0*/  ISETP.GE.U32.AND P4, PT, R131, 0x7fffff41, PT ;  /* 0x7fffff418300780c */ /* 0x000fe20003f86070 */
[----:B------:R-:W-:Y:S01]  /*a0b0*/  VIADD R131, R137, 0xffffff7f ;  /* 0xffffff7f89837836 */ /* 0x000fe20000000000 */
[----:B------:R-:W-:Y:S01]  /*a0c0*/  SEL R130, R130, RZ, P3 ;  /* 0x000000ff82827207 */ /* 0x000fe20001800000 */
[----:B------:R-:W-:Y:S03]  /*a0d0*/  LDGSTS.E [R135+0x1f800], desc[UR28][R156.64], !P6 ;  /* 0x1f8000009c877fae */ /* 0x000fe6000f1a101c */
[----:B------:R-:W-:Y:S01]  /*a0e0*/  ISETP.GE.U32.AND P5, PT, R131, 0x7fffff40, PT ;  /* 0x7fffff408300780c */ /* 0x000fe20003fa6070 */
[----:B------:R-:W-:Y:S01]  /*a0f0*/  LDGSTS.E [R135+0x1fa00], desc[UR28][R154.64], !P6 ;  /* 0x1fa000009a877fae */ /* 0x000fe2000f1a101c */
[----:B---3--:R-:W-:-:S02]  /*a100*/  IADD3 R131, PT, PT, R146, -0x82, RZ ;  /* 0xffffff7e92837810 */ /* 0x008fc40007ffe0ff */
[----:B------:R-:W-:Y:S01]  /*a110*/  ISETP.NE.U32.AND P3, PT, R130, RZ, PT ;  /* 0x000000ff8200720c */ /* 0x000fe20003f65070 */
[----:B------:R-:W-:Y:S01]  /*a120*/  VIADD R130, R148, 0xffffff7d ;  /* 0xffffff7d94827836 */ /* 0x000fe20000000000 */
[----:B------:R-:W-:Y:S01]  /*a130*/  ISETP.GE.U32.AND P6, PT, R131, 0x7fffff3f, PT ;  /* 0x7fffff3f8300780c */ /* 0x000fe20003fc6070 */
[----:B------:R3:W-:Y:S01]  /*a140*/  LDGSTS.E [R135+0x1fc00], desc[UR28][R152.64], !P4 ;  /* 0x1fc0000098877fae */ /* 0x0007e2000e1a101c */
[----:B------:R-:W-:Y:S01]  /*a150*/  IMAD.U32 R131, RZ, RZ, UR7 ;  /* 0x00000007ff837e24 */ /* 0x000fe2000f8e00ff */
[----:B------:R-:W4:Y:S02]  /*a160*/  LDC R148, c[0x0][0x3a0] ;  /* 0x0000e800ff947b82 */ /* 0x000f240000000800 */
[----:B-1----:R-:W4:Y:S04]  /*a170*/  LDL.LU.64 R156, [R1+0x5e0] ;  /* 0x0005e000019c7983 */ /* 0x002f280000300a00 */
[----:B------:R1:W-:Y:S01]  /*a180*/  LDGSTS.E [R135+0x1fe00], desc[UR28][R150.64], !P4 ;  /* 0x1fe0000096877fae */ /* 0x0003e2000e1a101c */
[----:B------:R-:W-:Y:S01]  /*a190*/  ISETP.GE.U32.AND P4, PT, R130, 0x7fffff3e, PT ;  /* 0x7fffff3e8200780c */ /* 0x000fe20003f86070 */
[----:B--2---:R-:W-:Y:S01]  /*a1a0*/  VIADD R130, R136, 0xffffff7c ;  /* 0xffffff7c88827836 */ /* 0x004fe20000000000 */
[----:B------:R-:W2:Y:S01]  /*a1b0*/  LDC R146, c[0x0][0x3a0] ;  /* 0x0000e800ff927b82 */ /* 0x000ea20000000800 */
[----:B------:R-:W2:Y:S04]  /*a1c0*/  LDL.LU.64 R158, [R1+0x5d8] ;  /* 0x0005d800019e7983 */ /* 0x000ea80000300a00 */
[----:B------:R-:W2:Y:S01]  /*a1d0*/  LDL.LU.64 R154, [R1+0x5d0] ;  /* 0x0005d000019a7983 */ /* 0x000ea20000300a00 */
[----:B------:R-:W-:-:S02]  /*a1e0*/  IMAD.WIDE R124, R131, 0x4, R124 ;  /* 0x00000004837c7825 */ /* 0x000fc400078e027c */
[----:B---3--:R-:W3:Y:S01]  /*a1f0*/  LDC R152, c[0x0][0x3a0] ;  /* 0x0000e800ff987b82 */ /* 0x008ee20000000800 */
[----:B------:R-:W0:Y:S01]  /*a200*/  LDGDEPBAR ;  /* 0x00000000000079af */ /* 0x000e220000000000 */
[----:B------:R-:W-:-:S03]  /*a210*/  IMAD.WIDE R6, R131, 0x4, R6 ;  /* 0x0000000483067825 */ /* 0x000fc600078e0206 */
[----:B------:R-:W-:Y:S01]  /*a220*/  LDGSTS.E [R252+0x58000], desc[UR28][R124.64], P2 ;  /* 0x580000007cfc7fae */ /* 0x000fe200091a101c */
[C---:B------:R-:W-:Y:S02]  /*a230*/  IMAD.WIDE R14, R131.reuse, 0x4, R14 ;  /* 0x00000004830e7825 */ /* 0x040fe400078e020e */
[----:B-1----:R-:W1:Y:S01]  /*a240*/  LDC R150, c[0x0][0x3a0] ;  /* 0x0000e800ff967b82 */ /* 0x002e620000000800 */
[----:B------:R-:W-:Y:S01]  /*a250*/  LDGSTS.E [R252+0x58400], desc[UR28][R6.64], P2 ;  /* 0x5840000006fc7fae */ /* 0x000fe200091a101c */
[----:B------:R-:W-:-:S03]  /*a260*/  IMAD.WIDE R22, R131, 0x4, R22 ;  /* 0x0000000483167825 */ /* 0x000fc600078e0216 */
[----:B------:R-:W-:Y:S01]  /*a270*/  LDGSTS.E [R252+0x58800], desc[UR28][R14.64], P2 ;  /* 0x588000000efc7fae */ /* 0x000fe200091a101c */
[C---:B------:R-:W-:Y:S02]  /*a280*/  IMAD.WIDE R30, R131.reuse, 0x4, R30 ;  /* 0x00000004831e7825 */ /* 0x040fe400078e021e */
[----:B------:R-:W1:Y:S01]  /*a290*/  LDC R151, c[0x0][0x3a0] ;  /* 0x0000e800ff977b82 */ /* 0x000e620000000800 */
[----:B------:R-:W-:Y:S01]  /*a2a0*/  LDGSTS.E [R252+0x58c00], desc[UR28][R22.64], P2 ;  /* 0x58c0000016fc7fae */ /* 0x000fe200091a101c */
[----:B------:R-:W-:-:S03]  /*a2b0*/  IMAD.WIDE R38, R131, 0x4, R38 ;  /* 0x0000000483267825 */ /* 0x000fc600078e0226 */
        /* <DEDUP_REMOVED lines=113> */
[----:B----4-:R-:W-:-:S03]  /*a9d0*/  IMAD.WIDE R136, R131, 0x4, R250 ;  /* 0x0000000483887825 */ /* 0x010fc600078e02fa */
[----:B------:R-:W4:Y:S01]  /*a9e0*/  LDL.LU.64 R250, [R1+0x5c8] ;  /* 0x0005c80001fa7983 */ /* 0x000f220000300a00 */
[----:B------:R-:W-:-:S03]  /*a9f0*/  IMAD.WIDE R116, R131, 0x4, R116 ;  /* 0x0000000483747825 */ /* 0x000fc600078e0274 */
[----:B------:R-:W-:Y:S04]  /*aa00*/  LDGSTS.E [R132+0x5b700], desc[UR28][R108.64], P2 ;  /* 0x5b7000006c847fae */ /* 0x000fe800091a101c */
[----:B------:R-:W-:Y:S04]  /*aa10*/  LDGSTS.E [R132+0x5bb00], desc[UR28][R116.64], P2 ;  /* 0x5bb0000074847fae */ /* 0x000fe800091a101c */
[----:B------:R-:W-:Y:S04]  /*aa20*/  LDGSTS.E [R132+0x5bf00], desc[UR28][R136.64], P2 ;  /* 0x5bf0000088847fae */ /* 0x000fe800091a101c */
[----:B------:R-:W0:Y:S04]  /*aa30*/  LDGDEPBAR ;  /* 0x00000000000079af */ /* 0x000e280000000000 */
[----:B------:R-:W3:Y:S04]  /*aa40*/  LDL.LU.64 R246, [R1+0x5c0] ;  /* 0x0005c00001f67983 */ /* 0x000ee80000300a00 */
[----:B------:R-:W3:Y:S04]  /*aa50*/  LDL.LU.64 R242, [R1+0x5b8] ;  /* 0x0005b80001f27983 */ /* 0x000ee80000300a00 */
[----:B------:R-:W3:Y:S04]  /*aa60*/  LDL.LU.64 R244, [R1+0x5b0] ;  /* 0x0005b00001f47983 */ /* 0x000ee80000300a00 */
[----:B------:R-:W3:Y:S01]  /*aa70*/  LDL.LU.64 R248, [R1+0x5a8] ;  /* 0x0005a80001f87983 */ /* 0x000ee20000300a00 */
[C---:B------:R-:W-:Y:S01]  /*aa80*/  IMAD.WIDE R156, R0.reuse, 0x4, R156 ;  /* 0x00000004009c7825 */ /* 0x040fe200078e029c */
[----:B------:R-:W-:Y:S03]  /*aa90*/  BAR.SYNC.DEFER_BLOCKING 0x0 ;  /* 0x0000000000007b1d */ /* 0x000fe60000010000 */
[----:B--2---:R-:W-:-:S03]  /*aaa0*/  IMAD.WIDE R164, R0, 0x4, R158 ;  /* 0x0000000400a47825 */ /* 0x004fc600078e029e */
[----:B------:R2:W-:Y:S01]  /*aab0*/  STL.64 [R1+0x210], R156 ;  /* 0x0002109c01007387 */ /* 0x0005e20000100a00 */
[----:B------:R-:W-:-:S03]  /*aac0*/  IMAD.WIDE R162, R0, 0x4, R154 ;  /* 0x0000000400a27825 */ /* 0x000fc600078e029a */
[----:B------:R-:W3:Y:S04]  /*aad0*/  LDL.LU.64 R154, [R1+0x5a0] ;  /* 0x0005a000019a7983 */ /* 0x000ee80000300a00 */
[----:B------:R3:W-:Y:S04]  /*aae0*/  STL.64 [R1+0x208], R164 ;  /* 0x000208a401007387 */ /* 0x0007e80000100a00 */
[----:B------:R-:W3:Y:S04]  /*aaf0*/  LDL.LU.64 R158, [R1+0x598] ;  /* 0x00059800019e7983 */ /* 0x000ee80000300a00 */
[----:B------:R1:W-:Y:S04]  /*ab00*/  STL.64 [R1+0x200], R162 ;  /* 0x000200a201007387 */ /* 0x0003e80000100a00 */
[----:B------:R-:W-:Y:S01]  /*ab10*/  @!PT LDS RZ, [RZ] ;  /* 0x00000000fffff984 */ /* 0x000fe20000000800 */
[----:B------:R-:W-:Y:S01]  /*ab20*/  @!PT LDS RZ, [RZ] ;  /* 0x00000000fffff984 */ /* 0x000fe20000000800 */
[----:B------:R-:W-:Y:S01]  /*ab30*/  @!PT LDS RZ, [RZ] ;  /* 0x00000000fffff984 */ /* 0x000fe20000000800 */
[----:B------:R-:W-:Y:S01]  /*ab40*/  LDGSTS.E [R135+0x20000], desc[UR28][R156.64], !P5 ;  /* 0x200000009c877fae */ /* 0x000fe2000e9a101c */
[----:B----4-:R-:W-:Y:S01]  /*ab50*/  IMAD.WIDE R160, R0, 0x4, R250 ;  /* 0x0000000400a07825 */ /* 0x010fe200078e02fa */
[----:B------:R-:W-:-:S02]  /*ab60*/  ISETP.GE.U32.AND P2, PT, R130, 0x7fffff3d, PT ;  /* 0x7fffff3d8200780c */ /* 0x000fc40003f46070 */
[----:B------:R3:W-:Y:S04]  /*ab70*/  LDGSTS.E [R135+0x20200], desc[UR28][R164.64], !P5 ;  /* 0x20200000a4877fae */ /* 0x0007e8000e9a101c */
[----:B------:R4:W-:Y:S04]  /*ab80*/  STL.64 [R1+0x1f8], R160 ;  /* 0x0001f8a001007387 */ /* 0x0009e80000100a00 */
[----:B--2---:R-:W2:Y:S04]  /*ab90*/  LDL.LU.64 R156, [R1+0x590] ;  /* 0x00059000019c7983 */ /* 0x004ea80000300a00 */
[----:B------:R-:W2:Y:S01]  /*aba0*/  LDL.LU.64 R250, [R1+0x588] ;  /* 0x0005880001fa7983 */ /* 0x000ea20000300a00 */
[----:B------:R-:W-:Y:S01]  /*abb0*/  IADD3 R130, PT, PT, R148, -0x86, RZ ;  /* 0xffffff7a94827810 */ /* 0x000fe20007ffe0ff */
[----:B------:R-:W-:Y:S01]  /*abc0*/  VIADD R146, R146, 0xffffff7b ;  /* 0xffffff7b92927836 */ /* 0x000fe20000000000 */
[----:B------:R-:W2:Y:S01]  /*abd0*/  LDC R148, c[0x0][0x3a0] ;  /* 0x0000e800ff947b82 */ /* 0x000ea20000000800 */
[----:B------:R1:W-:Y:S01]  /*abe0*/  LDGSTS.E [R135+0x20400], desc[UR28][R162.64], !P6 ;  /* 0x20400000a2877fae */ /* 0x0003e2000f1a101c */
[----:B---3--:R-:W-:-:S03]  /*abf0*/  IMAD.WIDE R164, R0, 0x4, R246 ;  /* 0x0000000400a47825 */ /* 0x008fc600078e02f6 */
[----:B------:R4:W-:Y:S01]  /*ac00*/  LDGSTS.E [R135+0x20600], desc[UR28][R160.64], !P6 ;  /* 0x20600000a0877fae */ /* 0x0009e2000f1a101c */
[----:B------:R-:W-:Y:S01]  /*ac10*/  ISETP.GE.U32.AND P6, PT, R130, 0x7fffff3b, PT ;  /* 0x7fffff3b8200780c */ /* 0x000fe20003fc6070 */
[----:B------:R-:W-:Y:S01]  /*ac20*/  VIADD R130, R152, 0xffffff78 ;  /* 0xffffff7898827836 */ /* 0x000fe20000000000 */
[----:B------:R-:W-:Y:S01]  /*ac30*/  ISETP.GE.U32.AND P5, PT, R146, 0x7fffff3c, PT ;  /* 0x7fffff3c9200780c */ /* 0x000fe20003fa6070 */
[----:B------:R3:W-:Y:S01]  /*ac40*/  STL.64 [R1+0x1f0], R164 ;  /* 0x0001f0a401007387 */ /* 0x0007e20000100a00 */
[----:B-1----:R-:W-:-:S03]  /*ac50*/  IMAD.WIDE R162, R0, 0x4, R242 ;  /* 0x0000000400a27825 */ /* 0x002fc600078e02f2 */
[----:B------:R3:W-:Y:S01]  /*ac60*/  LDGSTS.E [R135+0x20800], desc[UR28][R164.64], !P4 ;  /* 0x20800000a4877fae */ /* 0x0007e2000e1a101c */
[----:B----4-:R-:W-:-:S03]  /*ac70*/  IMAD.WIDE R160, R0, 0x4, R244 ;  /* 0x0000000400a07825 */ /* 0x010fc600078e02f4 */
[----:B------:R2:W-:Y:S01]  /*ac80*/  STL.64 [R1+0x1e8], R162 ;  /* 0x0001e8a201007387 */ /* 0x0005e20000100a00 */
[----:B------:R-:W-:-:S03]  /*ac90*/  IMAD.WIDE R152, R0, 0x4, R248 ;  /* 0x0000000400987825 */ /* 0x000fc600078e02f8 */
[----:B------:R-:W4:Y:S04]  /*aca0*/  LDL.LU.64 R246, [R1+0x580] ;  /* 0x0005800001f67983 */ /* 0x000f280000300a00 */
[----:B------:R-:W4:Y:S04]  /*acb0*/  LDL.LU.64 R242, [R1+0x578] ;  /* 0x0005780001f27983 */ /* 0x000f280000300a00 */
[----:B------:R1:W-:Y:S01]  /*acc0*/  STL.64 [R1+0x1e0], R160 ;  /* 0x0001e0a001007387 */ /* 0x0003e20000100a00 */
[----:B------:R-:W-:-:S03]  /*acd0*/  IMAD.WIDE R154, R0, 0x4, R154 ;  /* 0x00000004009a7825 */ /* 0x000fc600078e029a */
[----:B------:R1:W-:Y:S04]  /*ace0*/  STL.64 [R1+0x1d8], R152 ;  /* 0x0001d89801007387 */ /* 0x0003e80000100a00 */
[----:B------:R-:W4:Y:S01]  /*acf0*/  LDL.LU.64 R244, [R1+0x570] ;  /* 0x0005700001f47983 */ /* 0x000f220000300a00 */
[----:B---3--:R-:W-:-:S03]  /*ad00*/  IMAD.WIDE R164, R0, 0x4, R158 ;  /* 0x0000000400a47825 */ /* 0x008fc600078e029e */
[----:B------:R2:W-:Y:S04]  /*ad10*/  LDGSTS.E [R135+0x20a00], desc[UR28][R162.64], !P4 ;  /* 0x20a00000a2877fae */ /* 0x0005e8000e1a101c */
[----:B------:R-:W3:Y:S04]  /*ad20*/  LDL.LU.64 R248, [R1+0x568] ;  /* 0x0005680001f87983 */ /* 0x000ee80000300a00 */
[----:B------:R1:W-:Y:S04]  /*ad30*/  LDGSTS.E [R135+0x20c00], desc[UR28][R160.64], !P2 ;  /* 0x20c00000a0877fae */ /* 0x0003e8000d1a101c */
[----:B------:R1:W-:Y:S04]  /*ad40*/  STL.64 [R1+0x1d0], R154 ;  /* 0x0001d09a01007387 */ /* 0x0003e80000100a00 */
[----:B------:R4:W-:Y:S04]  /*ad50*/  STL.64 [R1+0x1c8], R164 ;  /* 0x0001c8a401007387 */ /* 0x0009e80000100a00 */
[----:B------:R1:W-:Y:S04]  /*ad60*/  LDGSTS.E [R135+0x20e00], desc[UR28][R152.64], !P2 ;  /* 0x20e0000098877fae */ /* 0x0003e8000d1a101c */
[----:B------:R-:W-:Y:S01]  /*ad70*/  LDGSTS.E [R135+0x21000], desc[UR28][R154.64], !P5 ;  /* 0x210000009a877fae */ /* 0x000fe2000e9a101c */
[----:B--2---:R-:W-:-:S04]  /*ad80*/  IMAD.WIDE R162, R0, 0x4, R156 ;  /* 0x0000000400a27825 */ /* 0x004fc800078e029c */
[----:B-1----:R-:W-:Y:S01]  /*ad90*/  IMAD.WIDE R160, R0, 0x4, R250 ;  /* 0x0000000400a07825 */ /* 0x002fe200078e02fa */
[----:B------:R-:W2:Y:S01]  /*ada0*/  LDL.LU.64 R156, [R1+0x560] ;  /* 0x00056000019c7983 */ /* 0x000ea20000300a00 */
[----:B------:R-:W1:Y:S03]  /*adb0*/  LDC R153, c[0x0][0x3a0] ;  /* 0x0000e800ff997b82 */ /* 0x000e660000000800 */
[----:B------:R-:W2:Y:S04]  /*adc0*/  LDL.LU.64 R158, [R1+0x558] ;  /* 0x00055800019e7983 */ /* 0x000ea80000300a00 */
[----:B------:R4:W-:Y:S01]  /*add0*/  STL.64 [R1+0x1c0], R162 ;  /* 0x0001c0a201007387 */ /* 0x0009e20000100a00 */
[----:B------:R-:W-:Y:S01]  /*ade0*/  VIADD R146, R149, 0xffffff79 ;  /* 0xffffff7995927836 */ /* 0x000fe20000000000 */
[----:B------:R-:W-:Y:S01]  /*adf0*/  ISETP.GE.U32.AND P2, PT, R130, 0x7fffff39, PT ;  /* 0x7fffff398200780c */ /* 0x000fe20003f46070 */
[----:B------:R-:W1:Y:S01]  /*ae00*/  LDC R152, c[0x0][0x3a0] ;  /* 0x0000e800ff987b82 */ /* 0x000e620000000800 */
[----:B------:R4:W-:Y:S04]  /*ae10*/  STL.64 [R1+0x1b8], R160 ;  /* 0x0001b8a001007387 */ /* 0x0009e80000100a00 */
[----:B------:R-:W2:Y:S03]  /*ae20*/  LDL.LU.64 R154, [R1+0x550] ;  /* 0x00055000019a7983 */ /* 0x000ea60000300a00 */
[----:B------:R-:W1:Y:S01]  /*ae30*/  LDC R149, c[0x0][0x3a0] ;  /* 0x0000e800ff957b82 */ /* 0x000e620000000800 */
[----:B------:R-:W2:Y:S01]  /*ae40*/  LDL.LU.64 R250, [R1+0x548] ;  /* 0x0005480001fa7983 */ /* 0x000ea20000300a00 */
[----:B------:R-:W-:Y:S01]  /*ae50*/  ISETP.GE.U32.AND P4, PT, R146, 0x7fffff3a, PT ;  /* 0x7fffff3a9200780c */ /* 0x000fe20003f86070 */
[----:B------:R-:W-:-:S02]  /*ae60*/  VIADD R130, R150, 0xffffff76 ;  /* 0xffffff7696827836 */ /* 0x000fc40000000000 */
[----:B------:R4:W-:Y:S01]  /*ae70*/  LDGSTS.E [R135+0x21200], desc[UR28][R164.64], !P5 ;  /* 0x21200000a4877fae */ /* 0x0009e2000e9a101c */
[----:B------:R-:W-:Y:S02]  /*ae80*/  VIADD R146, R147, 0xffffff77 ;  /* 0xffffff7793927836 */ /* 0x000fe40000000000 */
[----:B------:R-:W1:Y:S01]  /*ae90*/  LDC R147, c[0x0][0x3a0] ;  /* 0x0000e800ff937b82 */ /* 0x000e620000000800 */
[----:B------:R4:W-:Y:S04]  /*aea0*/  LDGSTS.E [R135+0x21400], desc[UR28][R162.64], !P6 ;  /* 0x21400000a2877fae */ /* 0x0009e8000f1a101c */
[----:B------:R4:W-:Y:S01]  /*aeb0*/  LDGSTS.E [R135+0x21600], desc[UR28][R160.64], !P6 ;  /* 0x21600000a0877fae */ /* 0x0009e2000f1a101c */
[----:B------:R-:W-:Y:S01]  /*aec0*/  ISETP.GE.U32.AND P6, PT, R130, 0x7fffff37, PT ;  /* 0x7fffff378200780c */ /* 0x000fe20003fc6070 */
[----:B----4-:R-:W-:-:S04]  /*aed0*/  IMAD.WIDE R164, R0, 0x4, R246 ;  /* 0x0000000400a47825 */ /* 0x010fc800078e02f6 */
[----:B------:R-:W-:Y:S01]  /*aee0*/  IMAD.WIDE R162, R0, 0x4, R242 ;  /* 0x0000000400a27825 */ /* 0x000fe200078e02f2 */
[----:B------:R-:W-:Y:S01]  /*aef0*/  STL.64 [R1+0x1b0], R164 ;  /* 0x0001b0a401007387 */ /* 0x000fe20000100a00 */
[----:B------:R-:W-:Y:S02]  /*af00*/  ISETP.GE.U32.AND P5, PT, R146, 0x7fffff38, PT ;  /* 0x7fffff389200780c */ /* 0x000fe40003fa6070 */
[----:B------:R-:W-:Y:S02]  /*af10*/  VIADD R130, R151, 0xffffff74 ;  /* 0xffffff7497827836 */ /* 0x000fe40000000000 */
[C---:B------:R-:W-:Y:S01]  /*af20*/  IMAD.WIDE R160, R0.reuse, 0x4, R244 ;  /* 0x0000000400a07825 */ /* 0x040fe200078e02f4 */
[----:B------:R-:W-:Y:S03]  /*af30*/  STL.64 [R1+0x1a8], R162 ;  /* 0x0001a8a201007387 */ /* 0x000fe60000100a00 */
[C---:B---3--:R-:W-:Y:S01]  /*af40*/  IMAD.WIDE R150, R0.reuse, 0x4, R248 ;  /* 0x0000000400967825 */ /* 0x048fe200078e02f8 */
[----:B------:R-:W3:Y:S04]  /*af50*/  LDL.LU.64 R246, [R1+0x540] ;  /* 0x0005400001f67983 */ /* 0x000ee80000300a00 */
[----:B------:R-:W4:Y:S04]  /*af60*/  LDL.LU.64 R242, [R1+0x538] ;  /* 0x0005380001f27983 */ /* 0x000f280000300a00 */
[----:B------:R-:W-:Y:S04]  /*af70*/  STL.64 [R1+0x1a0], R160 ;  /* 0x0001a0a001007387 */ /* 0x000fe80000100a00 */
[----:B------:R-:W-:Y:S04]  /*af80*/  LDGSTS.E [R135+0x21800], desc[UR28][R164.64], !P4 ;  /* 0x21800000a4877fae */ /* 0x000fe8000e1a101c */
[----:B------:R1:W-:Y:S04]  /*af90*/  STL.64 [R1+0x198], R150 ;  /* 0x0001989601007387 */ /* 0x0003e80000100a00 */
[----:B------:R-:W4:Y:S04]  /*afa0*/  LDL.LU.64 R244, [R1+0x530] ;  /* 0x0005300001f47983 */ /* 0x000f280000300a00 */
[----:B------:R-:W-:Y:S04]  /*afb0*/  LDGSTS.E [R135+0x21a00], desc[UR28][R162.64], !P4 ;  /* 0x21a00000a2877fae */ /* 0x000fe8000e1a101c */
[----:B------:R-:W4:Y:S04]  /*afc0*/  LDL.LU.64 R248, [R1+0x528] ;  /* 0x0005280001f87983 */ /* 0x000f280000300a00 */
[----:B------:R-:W-:Y:S04]  /*afd0*/  LDGSTS.E [R135+0x21c00], desc[UR28][R160.64], !P2 ;  /* 0x21c00000a0877fae */ /* 0x000fe8000d1a101c */
[----:B------:R1:W-:Y:S01]  /*afe0*/  LDGSTS.E [R135+0x21e00], desc[UR28][R150.64], !P2 ;  /* 0x21e0000096877fae */ /* 0x0003e2000d1a101c */
[----:B--2---:R-:W-:Y:S01]  /*aff0*/  IMAD.WIDE R156, R0, 0x4, R156 ;  /* 0x00000004009c7825 */ /* 0x004fe200078e029c */
[----:B------:R-:W-:Y:S01]  /*b000*/  IADD3 R146, PT, PT, R148, -0x8b, RZ ;  /* 0xffffff7594927810 */ /* 0x000fe20007ffe0ff */
[----:B-1----:R-:W1:Y:S02]  /*b010*/  LDC R150, c[0x0][0x3a0] ;  /* 0x0000e800ff967b82 */ /* 0x002e640000000800 */
[C---:B------:R-:W-:Y:S01]  /*b020*/  IMAD.WIDE R164, R0.reuse, 0x4, R158 ;  /* 0x0000000400a47825 */ /* 0x040fe200078e029e */
[----:B------:R2:W-:Y:S04]  /*b030*/  STL.64 [R1+0x190], R156 ;  /* 0x0001909c01007387 */ /* 0x0005e80000100a00 */
[----:B------:R4:W-:Y:S01]  /*b040*/  STL.64 [R1+0x188], R164 ;  /* 0x000188a401007387 */ /* 0x0009e20000100a00 */
[----:B------:R-:W1:Y:S03]  /*b050*/  LDC R151, c[0x0][0x3a0] ;  /* 0x0000e800ff977b82 */ /* 0x000e660000000800 */
[----:B------:R-:W-:Y:S01]  /*b060*/  LDGSTS.E [R135+0x22000], desc[UR28][R156.64], !P5 ;  /* 0x220000009c877fae */ /* 0x000fe2000e9a101c */
[----:B------:R-:W-:-:S04]  /*b070*/  IMAD.WIDE R162, R0, 0x4, R154 ;  /* 0x0000000400a27825 */ /* 0x000fc800078e029a */
[----:B------:R-:W-:Y:S01]  /*b080*/  IMAD.WIDE R160, R0, 0x4, R250 ;  /* 0x0000000400a07825 */ /* 0x000fe200078e02fa */
[----:B------:R-:W4:Y:S01]  /*b090*/  LDL.LU.64 R154, [R1+0x520] ;  /* 0x00052000019a7983 */ /* 0x000f220000300a00 */
[----:B------:R-:W-:Y:S01]  /*b0a0*/  ISETP.GE.U32.AND P2, PT, R130, 0x7fffff35, PT ;  /* 0x7fffff358200780c */ /* 0x000fe20003f46070 */
[----:B------:R-:W1:Y:S02]  /*b0b0*/  LDC R148, c[0x0][0x3a0] ;  /* 0x0000e800ff947b82 */ /* 0x000e640000000800 */
[----:B------:R-:W4:Y:S04]  /*b0c0*/  LDL.LU.64 R158, [R1+0x518] ;  /* 0x00051800019e7983 */ /* 0x000f280000300a00 */
[----:B------:R1:W-:Y:S04]  /*b0d0*/  STL.64 [R1+0x180], R162 ;  /* 0x000180a201007387 */ /* 0x0003e80000100a00 */
[----:B------:R1:W-:Y:S04]  /*b0e0*/  STL.64 [R1+0x178], R160 ;  /* 0x000178a001007387 */ /* 0x0003e80000100a00 */
[----:B--2---:R-:W2:Y:S04]  /*b0f0*/  LDL.LU.64 R156, [R1+0x510] ;  /* 0x00051000019c7983 */ /* 0x004ea80000300a00 */
[----:B------:R-:W2:Y:S01]  /*b100*/  LDL.LU.64 R250, [R1+0x508] ;  /* 0x0005080001fa7983 */ /* 0x000ea20000300a00 */
[----:B------:R-:W-:Y:S01]  /*b110*/  ISETP.GE.U32.AND P4, PT, R146, 0x7fffff36, PT ;  /* 0x7fffff369200780c */ /* 0x000fe20003f86070 */
[----:B------:R-:W-:-:S02]  /*b120*/  VIADD R146, R149, 0xffffff73 ;  /* 0xffffff7395927836 */ /* 0x000fc40000000000 */
[----:B------:R4:W-:Y:S01]  /*b130*/  LDGSTS.E [R135+0x22200], desc[UR28][R164.64], !P5 ;  /* 0x22200000a4877fae */ /* 0x0009e2000e9a101c */
[----:B---3--:R-:W-:-:S03]  /*b140*/  IMAD.WIDE R166, R0, 0x4, R246 ;  /* 0x0000000400a67825 */ /* 0x008fc600078e02f6 */
[----:B------:R1:W-:Y:S01]  /*b150*/  LDGSTS.E [R135+0x22400], desc[UR28][R162.64], !P6 ;  /* 0x22400000a2877fae */ /* 0x0003e2000f1a101c */
[----:B------:R-:W3:Y:S01]  /*b160*/  LDC R149, c[0x0][0x3a0] ;  /* 0x0000e800ff957b82 */ /* 0x000ee20000000800 */
[----:B----4-:R-:W-:Y:S02]  /*b170*/  IMAD.WIDE R164, R0, 0x4, R242 ;  /* 0x0000000400a47825 */ /* 0x010fe400078e02f2 */
[----:B------:R4:W-:Y:S01]  /*b180*/  LDGSTS.E [R135+0x22600], desc[UR28][R160.64], !P6 ;  /* 0x22600000a0877fae */ /* 0x0009e2000f1a101c */
[----:B------:R-:W-:-:S03]  /*b190*/  ISETP.GE.U32.AND P5, PT, R146, 0x7fffff34, PT ;  /* 0x7fffff349200780c */ /* 0x000fc60003fa6070 */
[----:B------:R-:W-:Y:S04]  /*b1a0*/  STL.64 [R1+0x170], R166 ;  /* 0x000170a601007387 */ /* 0x000fe80000100a00 */
[----:B------:R3:W-:Y:S04]  /*b1b0*/  STL.64 [R1+0x168], R164 ;  /* 0x000168a401007387 */ /* 0x0007e80000100a00 */
[----:B------:R-:W2:Y:S01]  /*b1c0*/  LDL.LU.64 R246, [R1+0x500] ;  /* 0x0005000001f67983 */ /* 0x000ea20000300a00 */
[----:B-1----:R-:W-:-:S03]  /*b1d0*/  IMAD.WIDE R162, R0, 0x4, R244 ;  /* 0x0000000400a27825 */ /* 0x002fc600078e02f4 */
[----:B------:R-:W2:Y:S04]  /*b1e0*/  LDL.LU.64 R242, [R1+0x4f8] ;  /* 0x0004f80001f27983 */ /* 0x000ea80000300a00 */
[----:B------:R-:W-:Y:S01]  /*b1f0*/  LDGSTS.E [R135+0x22800], desc[UR28][R166.64], !P4 ;  /* 0x22800000a6877fae */ /* 0x000fe2000e1a101c */
[----:B----4-:R-:W-:-:S03]  /*b200*/  IMAD.WIDE R160, R0, 0x4, R248 ;  /* 0x0000000400a07825 */ /* 0x010fc600078e02f8 */
[----:B------:R2:W-:Y:S04]  /*b210*/  STL.64 [R1+0x160], R162 ;  /* 0x000160a201007387 */ /* 0x0005e80000100a00 */
[----:B------:R3:W-:Y:S04]  /*b220*/  LDGSTS.E [R135+0x22a00], desc[UR28][R164.64], !P4 ;  /* 0x22a00000a4877fae */ /* 0x0007e8000e1a101c */
[----:B------:R1:W-:Y:S04]  /*b230*/  STL.64 [R1+0x158], R160 ;  /* 0x000158a001007387 */ /* 0x0003e80000100a00 */
[----:B------:R-:W4:Y:S04]  /*b240*/  LDL.LU.64 R244, [R1+0x4f0] ;  /* 0x0004f00001f47983 */ /* 0x000f280000300a00 */
[----:B------:R-:W4:Y:S04]  /*b250*/  LDL.LU.64 R248, [R1+0x4e8] ;  /* 0x0004e80001f87983 */ /* 0x000f280000300a00 */
[----:B------:R2:W-:Y:S04]  /*b260*/  LDGSTS.E [R135+0x22c00], desc[UR28][R162.64], !P2 ;  /* 0x22c00000a2877fae */ /* 0x0005e8000d1a101c */
[----:B------:R1:W-:Y:S01]  /*b270*/  LDGSTS.E [R135+0x22e00], desc[UR28][R160.64], !P2 ;  /* 0x22e00000a0877fae */ /* 0x0003e2000d1a101c */
[----:B------:R-:W-:-:S04]  /*b280*/  IMAD.WIDE R154, R0, 0x4, R154 ;  /* 0x00000004009a7825 */ /* 0x000fc800078e029a */
[C---:B---3--:R-:W-:Y:S01]  /*b290*/  IMAD.WIDE R164, R0.reuse, 0x4, R158 ;  /* 0x0000000400a47825 */ /* 0x048fe200078e029e */
[----:B------:R3:W-:Y:S04]  /*b2a0*/  STL.64 [R1+0x150], R154 ;  /* 0x0001509a01007387 */ /* 0x0007e80000100a00 */
[----:B------:R2:W-:Y:S04]  /*b2b0*/  STL.64 [R1+0x148], R164 ;  /* 0x000148a401007387 */ /* 0x0005e80000100a00 */
[----:B------:R-:W-:Y:S01]  /*b2c0*/  LDGSTS.E [R135+0x23000], desc[UR28][R154.64], !P5 ;  /* 0x230000009a877fae */ /* 0x000fe2000e9a101c */
[----:B--2---:R-:W-:-:S03]  /*b2d0*/  IMAD.WIDE R162, R0, 0x4, R156 ;  /* 0x0000000400a27825 */ /* 0x004fc600078e029c */
[----:B------:R2:W-:Y:S01]  /*b2e0*/  LDGSTS.E [R135+0x23200], desc[UR28][R164.64], !P5 ;  /* 0x23200000a4877fae */ /* 0x0005e2000e9a101c */
[----:B-1----:R-:W-:-:S03]  /*b2f0*/  IMAD.WIDE R160, R0, 0x4, R250 ;  /* 0x0000000400a07825 */ /* 0x002fc600078e02fa */
[----:B------:R-:W4:Y:S04]  /*b300*/  LDL.LU.64 R156, [R1+0x4e0] ;  /* 0x0004e000019c7983 */ /* 0x000f280000300a00 */
[----:B------:R-:W4:Y:S04]  /*b310*/  LDL.LU.64 R158, [R1+0x4d8] ;  /* 0x0004d800019e7983 */ /* 0x000f280000300a00 */
[----:B------:R1:W-:Y:S04]  /*b320*/  STL.64 [R1+0x140], R162 ;  /* 0x000140a201007387 */ /* 0x0003e80000100a00 */
[----:B------:R4:W-:Y:S04]  /*b330*/  STL.64 [R1+0x138], R160 ;  /* 0x000138a001007387 */ /* 0x0009e80000100a00 */
[----:B---3--:R-:W3:Y:S04]  /*b340*/  LDL.LU.64 R154, [R1+0x4d0] ;  /* 0x0004d000019a7983 */ /* 0x008ee80000300a00 */
[----:B------:R-:W3:Y:S01]  /*b350*/  LDL.LU.64 R250, [R1+0x4c8] ;  /* 0x0004c80001fa7983 */ /* 0x000ee20000300a00 */
[----:B------:R-:W-:-:S02]  /*b360*/  VIADD R130, R153, 0xffffff72 ;  /* 0xffffff7299827836 */ /* 0x000fc40000000000 */
[----:B------:R-:W1:Y:S03]  /*b370*/  LDC R153, c[0x0][0x3a0] ;  /* 0x0000e800ff997b82 */ /* 0x000e660000000800 */
[----:B------:R-:W-:Y:S01]  /*b380*/  ISETP.GE.U32.AND P6, PT, R130, 0x7fffff33, PT ;  /* 0x7fffff338200780c */ /* 0x000fe20003fc6070 */
[----:B------:R-:W-:Y:S01]  /*b390*/  VIADD R146, R147, 0xffffff71 ;  /* 0xffffff7193927836 */ /* 0x000fe20000000000 */
[----:B------:R-:W-:Y:S01]  /*b3a0*/  IADD3 R130, PT, PT, R152, -0x90, RZ ;  /* 0xffffff7098827810 */ /* 0x000fe20007ffe0ff */
[----:B--2---:R-:W-:Y:S02]  /*b3b0*/  IMAD.WIDE R164, R0, 0x4, R246 ;  /* 0x0000000400a47825 */ /* 0x004fe400078e02f6 */
[----:B------:R-:W2:Y:S01]  /*b3c0*/  LDC R147, c[0x0][0x3a0] ;  /* 0x0000e800ff937b82 */ /* 0x000ea20000000800 */
[----:B------:R-:W-:Y:S02]  /*b3d0*/  ISETP.GE.U32.AND P4, PT, R146, 0x7fffff32, PT ;  /* 0x7fffff329200780c */ /* 0x000fe40003f86070 */
[----:B------:R-:W-:Y:S01]  /*b3e0*/  ISETP.GE.U32.AND P2, PT, R130, 0x7fffff31, PT ;  /* 0x7fffff318200780c */ /* 0x000fe20003f46070 */
[----:B------:R-:W-:-:S02]  /*b3f0*/  VIADD R130, R150, 0xffffff6e ;  /* 0xffffff6e96827836 */ /* 0x000fc40000000000 */
[----:B------:R-:W-:Y:S02]  /*b400*/  VIADD R146, R148, 0xffffff6f ;  /* 0xffffff6f94927836 */ /* 0x000fe40000000000 */
[----:B------:R1:W-:Y:S01]  /*b410*/  LDGSTS.E [R135+0x23400], desc[UR28][R162.64], !P6 ;  /* 0x23400000a2877fae */ /* 0x0003e2000f1a101c */
[----:B------:R-:W2:Y:S03]  /*b420*/  LDC R150, c[0x0][0x3a0] ;  /* 0x0000e800ff967b82 */ /* 0x000ea60000000800 */
[----:B------:R4:W-:Y:S01]  /*b430*/  LDGSTS.E [R135+0x23600], desc[UR28][R160.64], !P6 ;  /* 0x23600000a0877fae */ /* 0x0009e2000f1a101c */
[----:B------:R-:W-:Y:S01]  /*b440*/  ISETP.GE.U32.AND P6, PT, R130, 0x7fffff2f, PT ;  /* 0x7fffff2f8200780c */ /* 0x000fe20003fc6070 */
[----:B-1----:R-:W-:Y:S02]  /*b450*/  VIADD R130, R153, 0xffffff6c ;  /* 0xffffff6c99827836 */ /* 0x002fe40000000000 */
[----:B------:R-:W-:Y:S01]  /*b460*/  STL.64 [R1+0x130], R164 ;  /* 0x000130a401007387 */ /* 0x000fe20000100a00 */
[----:B------:R-:W1:Y:S01]  /*b470*/  LDC R148, c[0x0][0x3a0] ;  /* 0x0000e800ff947b82 */ /* 0x000e620000000800 */
[----:B------:R-:W-:Y:S01]  /*b480*/  IMAD.WIDE R162, R0, 0x4, R242 ;  /* 0x0000000400a27825 */ /* 0x000fe200078e02f2 */
[----:B------:R-:W-:Y:S01]  /*b490*/  ISETP.GE.U32.AND P5, PT, R146, 0x7fffff30, PT ;  /* 0x7fffff309200780c */ /* 0x000fe20003fa6070 */
[----:B------:R-:W-:Y:S02]  /*b4a0*/  LDGSTS.E [R135+0x23800], desc[UR28][R164.64], !P4 ;  /* 0x23800000a4877fae */ /* 0x000fe4000e1a101c */
[----:B----4-:R-:W-:-:S02]  /*b4b0*/  IMAD.WIDE R160, R0, 0x4, R244 ;  /* 0x0000000400a07825 */ /* 0x010fc400078e02f4 */
[----:B------:R-:W-:Y:S02]  /*b4c0*/  STL.64 [R1+0x128], R162 ;  /* 0x000128a201007387 */ /* 0x000fe40000100a00 */
[C---:B------:R-:W-:Y:S02]  /*b4d0*/  IMAD.WIDE R152, R0.reuse, 0x4, R248 ;  /* 0x0000000400987825 */ /* 0x040fe400078e02f8 */
[----:B------:R-:W4:Y:S04]  /*b4e0*/  LDL.LU.64 R246, [R1+0x4c0] ;  /* 0x0004c00001f67983 */ /* 0x000f280000300a00 */
[----:B------:R-:W4:Y:S04]  /*b4f0*/  LDL.LU.64 R242, [R1+0x4b8] ;  /* 0x0004b80001f27983 */ /* 0x000f280000300a00 */
[----:B------:R-:W-:Y:S04]  /*b500*/  STL.64 [R1+0x120], R160 ;  /* 0x000120a001007387 */ /* 0x000fe80000100a00 */
[----:B------:R1:W-:Y:S04]  /*b510*/  STL.64 [R1+0x118], R152 ;  /* 0x0001189801007387 */ /* 0x0003e80000100a00 */
[----:B------:R-:W4:Y:S04]  /*b520*/  LDL.LU.64 R244, [R1+0x4b0] ;  /* 0x0004b00001f47983 */ /* 0x000f280000300a00 */
[----:B------:R-:W-:Y:S04]  /*b530*/  LDGSTS.E [R135+0x23a00], desc[UR28][R162.64], !P4 ;  /* 0x23a00000a2877fae */ /* 0x000fe8000e1a101c */
[----:B------:R-:W4:Y:S04]  /*b540*/  LDL.LU.64 R248, [R1+0x4a8] ;  /* 0x0004a80001f87983 */ /* 0x000f280000300a00 */
[----:B------:R-:W-:Y:S04]  /*b550*/  LDGSTS.E [R135+0x23c00], desc[UR28][R160.64], !P2 ;  /* 0x23c00000a0877fae */ /* 0x000fe8000d1a101c */
[----:B------:R1:W-:Y:S01]  /*b560*/  LDGSTS.E [R135+0x23e00], desc[UR28][R152.64], !P2 ;  /* 0x23e0000098877fae */ /* 0x0003e2000d1a101c */
[C---:B------:R-:W-:Y:S01]  /*b570*/  IMAD.WIDE R156, R0.reuse, 0x4, R156 ;  /* 0x00000004009c7825 */ /* 0x040fe200078e029c */
[----:B-1----:R-:W1:Y:S03]  /*b580*/  LDC R152, c[0x0][0x3a0] ;  /* 0x0000e800ff987b82 */ /* 0x002e660000000800 */
[C---:B------:R-:W-:Y:S01]  /*b590*/  IMAD.WIDE R164, R0.reuse, 0x4, R158 ;  /* 0x0000000400a47825 */ /* 0x040fe200078e029e */
[----:B------:R2:W-:Y:S04]  /*b5a0*/  STL.64 [R1+0x110], R156 ;  /* 0x0001109c01007387 */ /* 0x0005e80000100a00 */
[----:B------:R1:W-:Y:S04]  /*b5b0*/  STL.64 [R1+0x108], R164 ;  /* 0x000108a401007387 */ /* 0x0003e80000100a00 */
[----:B------:R-:W-:Y:S01]  /*b5c0*/  LDGSTS.E [R135+0x24000], desc[UR28][R156.64], !P5 ;  /* 0x240000009c877fae */ /* 0x000fe2000e9a101c */
[----:B---3--:R-:W-:-:S04]  /*b5d0*/  IMAD.WIDE R162, R0, 0x4, R154 ;  /* 0x0000000400a27825 */ /* 0x008fc800078e029a */
[----:B------:R-:W-:Y:S01]  /*b5e0*/  IMAD.WIDE R160, R0, 0x4, R250 ;  /* 0x0000000400a07825 */ /* 0x000fe200078e02fa */
[----:B------:R-:W3:Y:S04]  /*b5f0*/  LDL.LU.64 R154, [R1+0x4a0] ;  /* 0x0004a000019a7983 */ /* 0x000ee80000300a00 */
[----:B------:R-:W3:Y:S04]  /*b600*/  LDL.LU.64 R158, [R1+0x498] ;  /* 0x00049800019e7983 */ /* 0x000ee80000300a00 */
[----:B------:R1:W-:Y:S04]  /*b610*/  STL.64 [R1+0x100], R162 ;  /* 0x000100a201007387 */ /* 0x0003e80000100a00 */
[----:B------:R1:W-:Y:S04]  /*b620*/  STL.64 [R1+0xf8], R160 ;  /* 0x0000f8a001007387 */ /* 0x0003e80000100a00 */
[----:B--2---:R-:W2:Y:S04]  /*b630*/  LDL.LU.64 R156, [R1+0x490] ;  /* 0x00049000019c7983 */ /* 0x004ea80000300a00 */
[----:B------:R-:W2:Y:S01]  /*b640*/  LDL.LU.64 R250, [R1+0x488] ;  /* 0x0004880001fa7983 */ /* 0x000ea20000300a00 */
[----:B------:R-:W-:Y:S01]  /*b650*/  VIADD R146, R149, 0xffffff6d ;  /* 0xffffff6d95927836 */ /* 0x000fe20000000000 */
[----:B------:R-:W-:Y:S01]  /*b660*/  ISETP.GE.U32.AND P2, PT, R130, 0x7fffff2d, PT ;  /* 0x7fffff2d8200780c */ /* 0x000fe20003f46070 */
[----:B------:R-:W2:Y:S01]  /*b670*/  LDC R149, c[0x0][0x3a0] ;  /* 0x0000e800ff957b82 */ /* 0x000ea20000000800 */
[----:B------:R1:W-:Y:S02]  /*b680*/  LDGSTS.E [R135+0x24200], desc[UR28][R164.64], !P5 ;  /* 0x24200000a4877fae */ /* 0x0003e4000e9a101c */
[----:B------:R-:W-:Y:S01]  /*b690*/  ISETP.GE.U32.AND P4, PT, R146, 0x7fffff2e, PT ;  /* 0x7fffff2e9200780c */ /* 0x000fe20003f86070 */
[----:B------:R-:W-:Y:S01]  /*b6a0*/  VIADD R130, R151, 0xffffff6a ;  /* 0xffffff6a97827836 */ /* 0x000fe20000000000 */
[----:B------:R-:W-:Y:S01]  /*b6b0*/  IADD3 R146, PT, PT, R147, -0x95, RZ ;  /* 0xffffff6b93927810 */ /* 0x000fe20007ffe0ff */
[----:B------:R1:W-:Y:S02]  /*b6c0*/  LDGSTS.E [R135+0x24400], desc[UR28][R162.64], !P6 ;  /* 0x24400000a2877fae */ /* 0x0003e4000f1a101c */
[----:B------:R-:W2:Y:S02]  /*b6d0*/  LDC R147, c[0x0][0x3a0] ;  /* 0x0000e800ff937b82 */ /* 0x000ea40000000800 */
[----:B------:R1:W-:Y:S01]  /*b6e0*/  LDGSTS.E [R135+0x24600], desc[UR28][R160.64], !P6 ;  /* 0x24600000a0877fae */ /* 0x0003e2000f1a101c */
[----:B------:R-:W-:Y:S01]  /*b6f0*/  ISETP.GE.U32.AND P5, PT, R146, 0x7fffff2c, PT ;  /* 0x7fffff2c9200780c */ /* 0x000fe20003fa6070 */
[----:B----4-:R-:W-:-:S04]  /*b700*/  IMAD.WIDE R166, R0, 0x4, R246 ;  /* 0x0000000400a67825 */ /* 0x010fc800078e02f6 */
[----:B-1----:R-:W-:Y:S01]  /*b710*/  IMAD.WIDE R164, R0, 0x4, R242 ;  /* 0x0000000400a47825 */ /* 0x002fe200078e02f2 */
[----:B------:R-:W-:Y:S01]  /*b720*/  STL.64 [R1+0xf0], R166 ;  /* 0x0000f0a601007387 */ /* 0x000fe20000100a00 */
[----:B------:R-:W-:Y:S01]  /*b730*/  ISETP.GE.U32.AND P6, PT, R130, 0x7fffff2b, PT ;  /* 0x7fffff2b8200780c */ /* 0x000fe20003fc6070 */
[----:B------:R-:W1:Y:S01]  /*b740*/  LDC R151, c[0x0][0x3a0] ;  /* 0x0000e800ff977b82 */ /* 0x000e620000000800 */
[----:B------:R-:W-:Y:S01]  /*b750*/  VIADD R130, R150, 0xffffff68 ;  /* 0xffffff6896827836 */ /* 0x000fe20000000000 */
[----:B------:R-:W-:Y:S04]  /*b760*/  STL.64 [R1+0xe8], R164 ;  /* 0x0000e8a401007387 */ /* 0x000fe80000100a00 */
[----:B------:R-:W4:Y:S01]  /*b770*/  LDL.LU.64 R246, [R1+0x480] ;  /* 0x0004800001f67983 */ /* 0x000f220000300a00 */
[----:B------:R-:W-:-:S03]  /*b780*/  IMAD.WIDE R162, R0, 0x4, R244 ;  /* 0x0000000400a27825 */ /* 0x000fc600078e02f4 */
[----:B------:R-:W-:Y:S01]  /*b790*/  LDGSTS.E [R135+0x24800], desc[UR28][R166.64], !P4 ;  /* 0x24800000a6877fae */ /* 0x000fe2000e1a101c */
[----:B------:R-:W1:Y:S03]  /*b7a0*/  LDC R150, c[0x0][0x3a0] ;  /* 0x0000e800ff967b82 */ /* 0x000e660000000800 */
[----:B------:R-:W4:Y:S01]  /*b7b0*/  LDL.LU.64 R242, [R1+0x478] ;  /* 0x0004780001f27983 */ /* 0x000f220000300a00 */
[----:B------:R-:W-:-:S03]  /*b7c0*/  IMAD.WIDE R160, R0, 0x4, R248 ;  /* 0x0000000400a07825 */ /* 0x000fc600078e02f8 */
[----:B------:R-:W-:Y:S04]  /*b7d0*/  LDGSTS.E [R135+0x24a00], desc[UR28][R164.64], !P4 ;  /* 0x24a00000a4877fae */ /* 0x000fe8000e1a101c */
[----:B------:R1:W-:Y:S04]  /*b7e0*/  STL.64 [R1+0xe0], R162 ;  /* 0x0000e0a201007387 */ /* 0x0003e80000100a00 */
[----:B------:R1:W-:Y:S04]  /*b7f0*/  LDGSTS.E [R135+0x24c00], desc[UR28][R162.64], !P2 ;  /* 0x24c00000a2877fae */ /* 0x0003e8000d1a101c */
[----:B------:R2:W-:Y:S04]  /*b800*/  STL.64 [R1+0xd8], R160 ;  /* 0x0000d8a001007387 */ /* 0x0005e80000100a00 */
[----:B------:R-:W4:Y:S04]  /*b810*/  LDL.LU.64 R244, [R1+0x470] ;  /* 0x0004700001f47983 */ /* 0x000f280000300a00 */
[----:B------:R2:W-:Y:S01]  /*b820*/  LDGSTS.E [R135+0x24e00], desc[UR28][R160.64], !P2 ;  /* 0x24e00000a0877fae */ /* 0x0005e2000d1a101c */
[----:B------:R-:W-:-:S02]  /*b830*/  ISETP.GE.U32.AND P2, PT, R130, 0x7fffff29, PT ;  /* 0x7fffff298200780c */ /* 0x000fc40003f46070 */
[----:B------:R-:W-:Y:S01]  /*b840*/  IADD3 R130, PT, PT, R152, -0x9a, RZ ;  /* 0xffffff6698827810 */ /* 0x000fe20007ffe0ff */
[----:B------:R-:W4:Y:S01]  /*b850*/  LDL.LU.64 R248, [R1+0x468] ;  /* 0x0004680001f87983 */ /* 0x000f220000300a00 */
[----:B---3--:R-:W-:-:S04]  /*b860*/  IMAD.WIDE R154, R0, 0x4, R154 ;  /* 0x00000004009a7825 */ /* 0x008fc800078e029a */
[C---:B-1----:R-:W-:Y:S01]  /*b870*/  IMAD.WIDE R162, R0.reuse, 0x4, R158 ;  /* 0x0000000400a27825 */ /* 0x042fe200078e029e */
[----:B------:R1:W-:Y:S04]  /*b880*/  STL.64 [R1+0xd0], R154 ;  /* 0x0000d09a01007387 */ /* 0x0003e80000100a00 */
[----:B------:R-:W-:Y:S04]  /*b890*/  STL.64 [R1+0xc8], R162 ;  /* 0x0000c8a201007387 */ /* 0x000fe80000100a00 */
[----:B------:R-:W-:Y:S01]  /*b8a0*/  LDGSTS.E [R135+0x25000], desc[UR28][R154.64], !P5 ;  /* 0x250000009a877fae */ /* 0x000fe2000e9a101c */
[----:B--2---:R-:W-:-:S03]  /*b8b0*/  IMAD.WIDE R160, R0, 0x4, R156 ;  /* 0x0000000400a07825 */ /* 0x004fc600078e029c */
[----:B------:R-:W-:Y:S01]  /*b8c0*/  LDGSTS.E [R135+0x25200], desc[UR28][R162.64], !P5 ;  /* 0x25200000a2877fae */ /* 0x000fe2000e9a101c */
[----:B------:R-:W-:-:S03]  /*b8d0*/  IMAD.WIDE R152, R0, 0x4, R250 ;  /* 0x0000000400987825 */ /* 0x000fc600078e02fa */
[----:B------:R-:W2:Y:S04]  /*b8e0*/  LDL.LU.64 R156, [R1+0x460] ;  /* 0x00046000019c7983 */ /* 0x000ea80000300a00 */
[----:B------:R-:W3:Y:S04]  /*b8f0*/  LDL.LU.64 R158, [R1+0x458] ;  /* 0x00045800019e7983 */ /* 0x000ee80000300a00 */
[----:B------:R-:W-:Y:S04]  /*b900*/  STL.64 [R1+0xc0], R160 ;  /* 0x0000c0a001007387 */ /* 0x000fe80000100a00 */
[----:B------:R4:W-:Y:S04]  /*b910*/  STL.64 [R1+0xb8], R152 ;  /* 0x0000b89801007387 */ /* 0x0009e80000100a00 */
[----:B-1----:R-:W3:Y:S04]  /*b920*/  LDL.LU.64 R154, [R1+0x450] ;  /* 0x00045000019a7983 */ /* 0x002ee80000300a00 */
[----:B------:R-:W3:Y:S01]  /*b930*/  LDL.LU.64 R250, [R1+0x448] ;  /* 0x0004480001fa7983 */ /* 0x000ee20000300a00 */
[----:B------:R-:W-:-:S02]  /*b940*/  VIADD R146, R148, 0xffffff69 ;  /* 0xffffff6994927836 */ /* 0x000fc40000000000 */
[----:B------:R-:W1:Y:S01]  /*b950*/  LDC R148, c[0x0][0x3a0] ;  /* 0x0000e800ff947b82 */ /* 0x000e620000000800 */
[----:B------:R-:W-:Y:S02]  /*b960*/  LDGSTS.E [R135+0x25400], desc[UR28][R160.64], !P6 ;  /* 0x25400000a0877fae */ /* 0x000fe4000f1a101c */
[----:B------:R-:W-:Y:S01]  /*b970*/  ISETP.GE.U32.AND P4, PT, R146, 0x7fffff2a, PT ;  /* 0x7fffff2a9200780c */ /* 0x000fe20003f86070 */
[----:B------:R-:W-:Y:S01]  /*b980*/  VIADD R146, R149, 0xffffff67 ;  /* 0xffffff6795927836 */ /* 0x000fe20000000000 */
[----:B------:R4:W-:Y:S03]  /*b990*/  LDGSTS.E [R135+0x25600], desc[UR28][R152.64], !P6 ;  /* 0x2560000098877fae */ /* 0x0009e6000f1a101c */
[----:B------:R-:W1:Y:S01]  /*b9a0*/  LDC R149, c[0x0][0x3a0] ;  /* 0x0000e800ff957b82 */ /* 0x000e620000000800 */
[----:B----4-:R-:W-:Y:S01]  /*b9b0*/  IMAD.WIDE R166, R0, 0x4, R246 ;  /* 0x0000000400a67825 */ /* 0x010fe200078e02f6 */
[----:B------:R-:W-:-:S03]  /*b9c0*/  ISETP.GE.U32.AND P5, PT, R146, 0x7fffff28, PT ;  /* 0x7fffff289200780c */ /* 0x000fc60003fa6070 */
[C---:B------:R-:W-:Y:S01]  /*b9d0*/  IMAD.WIDE R164, R0.reuse, 0x4, R242 ;  /* 0x0000000400a47825 */ /* 0x040fe200078e02f2 */
[----:B------:R-:W-:Y:S02]  /*b9e0*/  STL.64 [R1+0xb0], R166 ;  /* 0x0000b0a601007387 */ /* 0x000fe40000100a00 */
[----:B------:R-:W4:Y:S02]  /*b9f0*/  LDC R152, c[0x0][0x3a0] ;  /* 0x0000e800ff987b82 */ /* 0x000f240000000800 */
[----:B------:R3:W-:Y:S04]  /*ba00*/  STL.64 [R1+0xa8], R164 ;  /* 0x0000a8a401007387 */ /* 0x0007e80000100a00 */
[----:B------:R-:W4:Y:S04]  /*ba10*/  LDL.LU.64 R246, [R1+0x440] ;  /* 0x0004400001f67983 */ /* 0x000f280000300a00 */
[----:B------:R-:W4:Y:S04]  /*ba20*/  LDL.LU.64 R242, [R1+0x438] ;  /* 0x0004380001f27983 */ /* 0x000f280000300a00 */
[----:B------:R-:W-:Y:S01]  /*ba30*/  LDGSTS.E [R135+0x25800], desc[UR28][R166.64], !P4 ;  /* 0x25800000a6877fae */ /* 0x000fe2000e1a101c */
[----:B------:R-:W-:-:S03]  /*ba40*/  IMAD.WIDE R162, R0, 0x4, R244 ;  /* 0x0000000400a27825 */ /* 0x000fc600078e02f4 */
[----:B------:R3:W-:Y:S01]  /*ba50*/  LDGSTS.E [R135+0x25a00], desc[UR28][R164.64], !P4 ;  /* 0x25a00000a4877fae */ /* 0x0007e2000e1a101c */
[----:B------:R-:W-:-:S03]  /*ba60*/  IMAD.WIDE R160, R0, 0x4, R248 ;  /* 0x0000000400a07825 */ /* 0x000fc600078e02f8 */
[----:B------:R1:W-:Y:S04]  /*ba70*/  STL.64 [R1+0xa0], R162 ;  /* 0x0000a0a201007387 */ /* 0x0003e80000100a00 */
[----:B------:R1:W-:Y:S04]  /*ba80*/  STL.64 [R1+0x98], R160 ;  /* 0x000098a001007387 */ /* 0x0003e80000100a00 */
[----:B------:R-:W4:Y:S04]  /*ba90*/  LDL.LU.64 R244, [R1+0x430] ;  /* 0x0004300001f47983 */ /* 0x000f280000300a00 */
[----:B------:R1:W-:Y:S04]  /*baa0*/  LDGSTS.E [R135+0x25c00], desc[UR28][R162.64], !P2 ;  /* 0x25c00000a2877fae */ /* 0x0003e8000d1a101c */
[----:B------:R1:W-:Y:S04]  /*bab0*/  LDGSTS.E [R135+0x25e00], desc[UR28][R160.64], !P2 ;  /* 0x25e00000a0877fae */ /* 0x0003e8000d1a101c */
[----:B------:R-:W4:Y:S01]  /*bac0*/  LDL.LU.64 R248, [R1+0x428] ;  /* 0x0004280001f87983 */ /* 0x000f220000300a00 */
[----:B--2---:R-:W-:-:S04]  /*bad0*/  IMAD.WIDE R156, R0, 0x4, R156 ;  /* 0x00000004009c7825 */ /* 0x004fc800078e029c */
[C---:B---3--:R-:W-:Y:S01]  /*bae0*/  IMAD.WIDE R164, R0.reuse, 0x4, R158 ;  /* 0x0000000400a47825 */ /* 0x048fe200078e029e */
[----:B------:R2:W-:Y:S04]  /*baf0*/  STL.64 [R1+0x90], R156 ;  /* 0x0000909c01007387 */ /* 0x0005e80000100a00 */
[----:B------:R4:W-:Y:S04]  /*bb00*/  STL.64 [R1+0x88], R164 ;  /* 0x000088a401007387 */ /* 0x0009e80000100a00 */
[----:B------:R-:W-:Y:S01]  /*bb10*/  LDGSTS.E [R135+0x26000], desc[UR28][R156.64], !P5 ;  /* 0x260000009c877fae */ /* 0x000fe2000e9a101c */
[----:B-1----:R-:W-:Y:S01]  /*bb20*/  IMAD.WIDE R162, R0, 0x4, R154 ;  /* 0x0000000400a27825 */ /* 0x002fe200078e029a */
[----:B------:R-:W-:-:S02]  /*bb30*/  ISETP.GE.U32.AND P6, PT, R130, 0x7fffff27, PT ;  /* 0x7fffff278200780c */ /* 0x000fc40003fc6070 */
[----:B------:R-:W3:Y:S01]  /*bb40*/  LDL.LU.64 R154, [R1+0x420] ;  /* 0x00042000019a7983 */ /* 0x000ee20000300a00 */
[----:B------:R-:W-:-:S03]  /*bb50*/  IMAD.WIDE R160, R0, 0x4, R250 ;  /* 0x0000000400a07825 */ /* 0x000fc600078e02fa */
[----:B------:R-:W3:Y:S04]  /*bb60*/  LDL.LU.64 R158, [R1+0x418] ;  /* 0x00041800019e7983 */ /* 0x000ee80000300a00 */
[----:B------:R1:W-:Y:S04]  /*bb70*/  STL.64 [R1+0x80], R162 ;  /* 0x000080a201007387 */ /* 0x0003e80000100a00 */
[----:B------:R1:W-:Y:S04]  /*bb80*/  STL.64 [R1+0x78], R160 ;  /* 0x000078a001007387 */ /* 0x0003e80000100a00 */
[----:B--2---:R-:W2:Y:S01]  /*bb90*/  LDL.LU.64 R156, [R1+0x410] ;  /* 0x00041000019c7983 */ /* 0x004ea20000300a00 */
[----:B------:R-:W-:-:S02]  /*bba0*/  VIADD R146, R147, 0xffffff65 ;  /* 0xffffff6593927836 */ /* 0x000fc40000000000 */
[----:B------:R-:W-:Y:S01]  /*bbb0*/  VIADD R130, R151, 0xffffff64 ;  /* 0xffffff6497827836 */ /* 0x000fe20000000000 */
[----:B------:R4:W-:Y:S01]  /*bbc0*/  LDGSTS.E [R135+0x26200], desc[UR28][R164.64], !P5 ;  /* 0x26200000a4877fae */ /* 0x0009e2000e9a101c */
[----:B------:R-:W2:Y:S01]  /*bbd0*/  LDC R147, c[0x0][0x3a0] ;  /* 0x0000e800ff937b82 */ /* 0x000ea20000000800 */
[----:B------:R-:W-:Y:S01]  /*bbe0*/  ISETP.GE.U32.AND P4, PT, R146, 0x7fffff26, PT ;  /* 0x7fffff269200780c */ /* 0x000fe20003f86070 */
[----:B------:R-:W-:Y:S01]  /*bbf0*/  VIADD R146, R148, 0xffffff63 ;  /* 0xffffff6394927836 */ /* 0x000fe20000000000 */
[----:B------:R-:W-:Y:S01]  /*bc00*/  ISETP.GE.U32.AND P2, PT, R130, 0x7fffff25, PT ;  /* 0x7fffff258200780c */ /* 0x000fe20003f46070 */
[----:B------:R1:W-:Y:S01]  /*bc10*/  LDGSTS.E [R135+0x26400], desc[UR28][R162.64], !P6 ;  /* 0x26400000a2877fae */ /* 0x0003e2000f1a101c */
[----:B------:R-:W-:-:S03]  /*bc20*/  VIADD R130, R150, 0xffffff62 ;  /* 0xffffff6296827836 */ /* 0x000fc60000000000 */
[----:B------:R1:W-:Y:S01]  /*bc30*/  LDGSTS.E [R135+0x26600], desc[UR28][R160.64], !P6 ;  /* 0x26600000a0877fae */ /* 0x0003e2000f1a101c */
[----:B------:R-:W2:Y:S01]  /*bc40*/  LDC R151, c[0x0][0x3a0] ;  /* 0x0000e800ff977b82 */ /* 0x000ea20000000800 */
[----:B----4-:R-:W-:Y:S02]  /*bc50*/  IMAD.WIDE R164, R0, 0x4, R246 ;  /* 0x0000000400a47825 */ /* 0x010fe400078e02f6 */
[----:B------:R-:W4:Y:S01]  /*bc60*/  LDL.LU.64 R250, [R1+0x408] ;  /* 0x0004080001fa7983 */ /* 0x000f220000300a00 */
[----:B------:R-:W-:Y:S01]  /*bc70*/  ISETP.GE.U32.AND P5, PT, R146, 0x7fffff24, PT ;  /* 0x7fffff249200780c */ /* 0x000fe20003fa6070 */
[----:B-1----:R-:W-:Y:S02]  /*bc80*/  IMAD.WIDE R162, R0, 0x4, R242 ;  /* 0x0000000400a27825 */ /* 0x002fe400078e02f2 */
[----:B------:R-:W-:Y:S01]  /*bc90*/  STL.64 [R1+0x70], R164 ;  /* 0x000070a401007387 */ /* 0x000fe20000100a00 */
[----:B------:R-:W-:Y:S01]  /*bca0*/  ISETP.GE.U32.AND P6, PT, R130, 0x7fffff23, PT ;  /* 0x7fffff238200780c */ /* 0x000fe20003fc6070 */
[----:B------:R-:W1:Y:S02]  /*bcb0*/  LDC R148, c[0x0][0x3a0] ;  /* 0x0000e800ff947b82 */ /* 0x000e640000000800 */
[----:B------:R-:W4:Y:S01]  /*bcc0*/  LDL.LU.64 R246, [R1+0x400] ;  /* 0x0004000001f67983 */ /* 0x000f220000300a00 */
[----:B------:R-:W-:-:S03]  /*bcd0*/  VIADD R130, R152, 0xffffff60 ;  /* 0xffffff6098827836 */ /* 0x000fc60000000000 */
[----:B------:R-:W-:Y:S02]  /*bce0*/  STL.64 [R1+0x68], R162 ;  /* 0x000068a201007387 */ /* 0x000fe40000100a00 */
[----:B------:R-:W1:Y:S02]  /*bcf0*/  LDC R150, c[0x0][0x3a0] ;  /* 0x0000e800ff967b82 */ /* 0x000e640000000800 */
[----:B------:R-:W4:Y:S04]  /*bd00*/  LDL.LU.64 R242, [R1+0x3f8] ;  /* 0x0003f80001f27983 */ /* 0x000f280000300a00 */
[----:B------:R-:W-:Y:S04]  /*bd10*/  LDGSTS.E [R135+0x26800], desc[UR28][R164.64], !P4 ;  /* 0x26800000a4877fae */ /* 0x000fe8000e1a101c */
[----:B------:R-:W-:Y:S01]  /*bd20*/  LDGSTS.E [R135+0x26a00], desc[UR28][R162.64], !P4 ;  /* 0x26a00000a2877fae */ /* 0x000fe2000e1a101c */
[----:B------:R-:W-:-:S05]  /*bd30*/  IMAD.WIDE R160, R0, 0x4, R244 ;  /* 0x0000000400a07825 */ /* 0x000fca00078e02f4 */
[----:B------:R-:W-:Y:S04]  /*bd40*/  STL.64 [R1+0x60], R160 ;  /* 0x000060a001007387 */ /* 0x000fe80000100a00 */
[----:B------:R-:W4:Y:S01]  /*bd50*/  LDL.LU.64 R244, [R1+0x3f0] ;  /* 0x0003f00001f47983 */ /* 0x000f220000300a00 */
[----:B------:R-:W-:-:S03]  /*bd60*/  IMAD.WIDE R152, R0, 0x4, R248 ;  /* 0x0000000400987825 */ /* 0x000fc600078e02f8 */
[----:B------:R-:W-:Y:S04]  /*bd70*/  LDGSTS.E [R135+0x26c00], desc[UR28][R160.64], !P2 ;  /* 0x26c00000a0877fae */ /* 0x000fe8000d1a101c */
[----:B------:R-:W4:Y:S04]  /*bd80*/  LDL.LU.64 R248, [R1+0x3e8] ;  /* 0x0003e80001f87983 */ /* 0x000f280000300a00 */
[----:B------:R1:W-:Y:S04]  /*bd90*/  STL.64 [R1+0x58], R152 ;  /* 0x0000589801007387 */ /* 0x0003e80000100a00 */
[----:B------:R1:W-:Y:S01]  /*bda0*/  LDGSTS.E [R135+0x26e00], desc[UR28][R152.64], !P2 ;  /* 0x26e0000098877fae */ /* 0x0003e2000d1a101c */
[C---:B---3--:R-:W-:Y:S01]  /*bdb0*/  IMAD.WIDE R154, R0.reuse, 0x4, R154 ;  /* 0x00000004009a7825 */ /* 0x048fe200078e029a */
[----:B------:R-:W-:Y:S01]  /*bdc0*/  IADD3 R146, PT, PT, R149, -0x9f, RZ ;  /* 0xffffff6195927810 */ /* 0x000fe20007ffe0ff */
[----:B-1----:R-:W1:Y:S02]  /*bdd0*/  LDC R152, c[0x0][0x3a0] ;  /* 0x0000e800ff987b82 */ /* 0x002e640000000800 */
[C---:B------:R-:W-:Y:S01]  /*bde0*/  IMAD.WIDE R162, R0.reuse, 0x4, R158 ;  /* 0x0000000400a27825 */ /* 0x040fe200078e029e */
[----:B------:R3:W-:Y:S04]  /*bdf0*/  STL.64 [R1+0x50], R154 ;  /* 0x0000509a01007387 */ /* 0x0007e80000100a00 */
[----:B------:R-:W-:Y:S01]  /*be00*/  LDGSTS.E [R135+0x27000], desc[UR28][R154.64], !P5 ;  /* 0x270000009a877fae */ /* 0x000fe2000e9a101c */
[----:B--2---:R-:W-:-:S03]  /*be10*/  IMAD.WIDE R160, R0, 0x4, R156 ;  /* 0x0000000400a07825 */ /* 0x004fc600078e029c */
[----:B------:R2:W-:Y:S01]  /*be20*/  LDGSTS.E [R135+0x27200], desc[UR28][R162.64], !P5 ;  /* 0x27200000a2877fae */ /* 0x0005e2000e9a101c */
[----:B------:R-:W-:Y:S01]  /*be30*/  ISETP.GE.U32.AND P2, PT, R130, 0x7fffff21, PT ;  /* 0x7fffff218200780c */ /* 0x000fe20003f46070 */
[----:B------:R-:W1:Y:S02]  /*be40*/  LDC R149, c[0x0][0x3a0] ;  /* 0x0000e800ff957b82 */ /* 0x000e640000000800 */
[----:B------:R-:W4:Y:S04]  /*be50*/  LDL.LU.64 R156, [R1+0x3e0] ;  /* 0x0003e000019c7983 */ /* 0x000f280000300a00 */
[----:B------:R2:W-:Y:S04]  /*be60*/  STL.64 [R1+0x48], R162 ;  /* 0x000048a201007387 */ /* 0x0005e80000100a00 */
[----:B------:R1:W-:Y:S04]  /*be70*/  STL.64 [R1+0x40], R160 ;  /* 0x000040a001007387 */ /* 0x0003e80000100a00 */
[----:B---3--:R-:W3:Y:S01]  /*be80*/  LDL.LU.64 R154, [R1+0x3d0] ;  /* 0x0003d000019a7983 */ /* 0x008ee20000300a00 */
[----:B----4-:R-:W-:Y:S01]  /*be90*/  IMAD.WIDE R158, R0, 0x4, R250 ;  /* 0x00000004009e7825 */ /* 0x010fe200078e02fa */
[----:B------:R-:W-:-:S02]  /*bea0*/  ISETP.GE.U32.AND P4, PT, R146, 0x7fffff22, PT ;  /* 0x7fffff229200780c */ /* 0x000fc40003f86070 */
[----:B------:R1:W-:Y:S01]  /*beb0*/  LDGSTS.E [R135+0x27400], desc[UR28][R160.64], !P6 ;  /* 0x27400000a0877fae */ /* 0x0003e2000f1a101c */
[----:B------:R-:W-:-:S03]  /*bec0*/  IMAD.WIDE R164, R0, 0x4, R246 ;  /* 0x0000000400a47825 */ /* 0x000fc600078e02f6 */
[----:B------:R4:W-:Y:S04]  /*bed0*/  STL.64 [R1+0x38], R158 ;  /* 0x0000389e01007387 */ /* 0x0009e80000100a00 */
[----:B------:R-:W3:Y:S01]  /*bee0*/  LDL.LU.64 R250, [R1+0x3c8] ;  /* 0x0003c80001fa7983 */ /* 0x000ee20000300a00 */
[----:B--2---:R-:W-:-:S03]  /*bef0*/  IMAD.WIDE R162, R0, 0x4, R242 ;  /* 0x0000000400a27825 */ /* 0x004fc600078e02f2 */
[----:B------:R4:W-:Y:S04]  /*bf00*/  LDGSTS.E [R135+0x27600], desc[UR28][R158.64], !P6 ;  /* 0x276000009e877fae */ /* 0x0009e8000f1a101c */
[----:B------:R-:W-:Y:S04]  /*bf10*/  STL.64 [R1+0x30], R164 ;  /* 0x000030a401007387 */ /* 0x000fe80000100a00 */
[----:B------:R-:W-:Y:S04]  /*bf20*/  STL.64 [R1+0x28], R162 ;  /* 0x000028a201007387 */ /* 0x000fe80000100a00 */
[----:B------:R-:W-:Y:S04]  /*bf30*/  LDGSTS.E [R135+0x27800], desc[UR28][R164.64], !P4 ;  /* 0x27800000a4877fae */ /* 0x000fe8000e1a101c */
[----:B------:R-:W-:Y:S01]  /*bf40*/  LDGSTS.E [R135+0x27a00], desc[UR28][R162.64], !P4 ;  /* 0x27a00000a2877fae */ /* 0x000fe2000e1a101c */
[----:B-1----:R-:W-:-:S05]  /*bf50*/  IMAD.WIDE R160, R0, 0x4, R244 ;  /* 0x0000000400a07825 */ /* 0x002fca00078e02f4 */
[----:B------:R1:W-:Y:S01]  /*bf60*/  STL.64 [R1+0x20], R160 ;  /* 0x000020a001007387 */ /* 0x0003e20000100a00 */
[----:B----4-:R-:W-:-:S03]  /*bf70*/  IMAD.WIDE R158, R0, 0x4, R248 ;  /* 0x00000004009e7825 */ /* 0x010fc600078e02f8 */
[----:B------:R1:W-:Y:S04]  /*bf80*/  LDGSTS.E [R135+0x27c00], desc[UR28][R160.64], !P2 ;  /* 0x27c00000a0877fae */ /* 0x0003e8000d1a101c */
[----:B------:R-:W2:Y:S04]  /*bf90*/  LDL.LU.64 R248, [R1+0x3c0] ;  /* 0x0003c00001f87983 */ /* 0x000ea80000300a00 */
[----:B------:R4:W-:Y:S04]  /*bfa0*/  STL.64 [R1+0x18], R158 ;  /* 0x0000189e01007387 */ /* 0x0009e80000100a00 */
[----:B------:R-:W2:Y:S01]  /*bfb0*/  LDL.LU.64 R246, [R1+0x3b8] ;  /* 0x0003b80001f67983 */ /* 0x000ea20000300a00 */
[----:B------:R-:W-:-:S03]  /*bfc0*/  IMAD.WIDE R156, R0, 0x4, R156 ;  /* 0x00000004009c7825 */ /* 0x000fc600078e029c */
[----:B------:R-:W2:Y:S01]  /*bfd0*/  LDL.LU.64 R244, [R1+0x3b0] ;  /* 0x0003b00001f47983 */ /* 0x000ea20000300a00 */
[----:B-1----:R-:W1:Y:S03]  /*bfe0*/  LDC R160, c[0x0][0x3a0] ;  /* 0x0000e800ffa07b82 */ /* 0x002e660000000800 */
[----:B------:R-:W2:Y:S01]  /*bff0*/  LDL.LU.64 R242, [R1+0x3a8] ;  /* 0x0003a80001f27983 */ /* 0x000ea20000300a00 */
[----:B---3--:R-:W-:-:S03]  /*c000*/  IMAD.WIDE R154, R0, 0x4, R154 ;  /* 0x00000004009a7825 */ /* 0x008fc600078e029a */
[----:B------:R3:W-:Y:S04]  /*c010*/  STL.64 [R1+0x10], R156 ;  /* 0x0000109c01007387 */ /* 0x0007e80000100a00 */
[----:B------:R1:W-:Y:S04]  /*c020*/  STL.64 [R1], R154 ;  /* 0x0000009a01007387 */ /* 0x0003e80000100a00 */
[----:B------:R-:W-:Y:S04]  /*c030*/  LDGSTS.E [R135+0x27e00], desc[UR28][R158.64], !P2 ;  /* 0x27e000009e877fae */ /* 0x000fe8000d1a101c */
[----:B------:R1:W-:Y:S04]  /*c040*/  STL.64 [R1+0x6e8], R2 ;  /* 0x0006e80201007387 */ /* 0x0003e80000100a00 */
[----:B----4-:R-:W4:Y:S04]  /*c050*/  LDL.LU.64 R158, [R1+0x3a0] ;  /* 0x0003a000019e7983 */ /* 0x010f280000300a00 */
[----:B------:R-:W4:Y:S04]  /*c060*/  LDL.LU.64 R168, [R1+0x398] ;  /* 0x0003980001a87983 */ /* 0x000f280000300a00 */
[----:B------:R-:W4:Y:S04]  /*c070*/  LDL.LU.64 R164, [R1+0x390] ;  /* 0x0003900001a47983 */ /* 0x000f280000300a00 */
[----:B------:R-:W4:Y:S01]  /*c080*/  LDL.LU.64 R162, [R1+0x388] ;  /* 0x0003880001a27983 */ /* 0x000f220000300a00 */
[----:B------:R-:W-:-:S02]  /*c090*/  VIADD R146, R147, 0xffffff5f ;  /* 0xffffff5f93927836 */ /* 0x000fc40000000000 */
[----:B------:R-:W-:Y:S01]  /*c0a0*/  VIADD R130, R151, 0xffffff5e ;  /* 0xffffff5e97827836 */ /* 0x000fe20000000000 */
[----:B------:R-:W1:Y:S02]  /*c0b0*/  LDC R147, c[0x0][0x3a0] ;  /* 0x0000e800ff937b82 */ /* 0x000e640000000800 */
[----:B------:R-:W-:Y:S01]  /*c0c0*/  ISETP.GE.U32.AND P5, PT, R146, 0x7fffff20, PT ;  /* 0x7fffff209200780c */ /* 0x000fe20003fa6070 */
[----:B------:R-:W-:-:S05]  /*c0d0*/  VIADD R146, R148, 0xffffff5d ;  /* 0xffffff5d94927836 */ /* 0x000fca0000000000 */
[----:B------:R-:W2:Y:S01]  /*c0e0*/  LDC R151, c[0x0][0x3a0] ;  /* 0x0000e800ff977b82 */ /* 0x000ea20000000800 */
[----:B------:R-:W-:Y:S02]  /*c0f0*/  ISETP.GE.U32.AND P6, PT, R130, 0x7fffff1f, PT ;  /* 0x7fffff1f8200780c */ /* 0x000fe40003fc6070 */
[----:B------:R-:W-:Y:S01]  /*c100*/  IADD3 R130, PT, PT, R150, -0xa4, RZ ;  /* 0xffffff5c96827810 */ /* 0x000fe20007ffe0ff */
[----:B------:R-:W-:-:S03]  /*c110*/  IMAD.WIDE R250, R0, 0x4, R250 ;  /* 0x0000000400fa7825 */ /* 0x000fc600078e02fa */
[----:B------:R3:W-:Y:S01]  /*c120*/  LDGSTS.E [R135+0x28000], desc[UR28][R156.64], !P5 ;  /* 0x280000009c877fae */ /* 0x0007e2000e9a101c */
[----:B------:R-:W2:Y:S01]  /*c130*/  LDC R148, c[0x0][0x3a0] ;  /* 0x0000e800ff947b82 */ /* 0x000ea20000000800 */
[----:B------:R-:W-:Y:S02]  /*c140*/  ISETP.GE.U32.AND P4, PT, R146, 0x7fffff1e, PT ;  /* 0x7fffff1e9200780c */ /* 0x000fe40003f86070 */
[----:B------:R-:W-:Y:S01]  /*c150*/  ISETP.GE.U32.AND P2, PT, R130, 0x7fffff1d, PT ;  /* 0x7fffff1d8200780c */ /* 0x000fe20003f46070 */
[----:B------:R-:W-:Y:S01]  /*c160*/  VIADD R146, R149, 0xffffff5b ;  /* 0xffffff5b95927836 */ /* 0x000fe20000000000 */
[----:B------:R-:W-:Y:S01]  /*c170*/  STL.64 [R1+0x6d0], R250 ;  /* 0x0006d0fa01007387 */ /* 0x000fe20000100a00 */
[----:B------:R-:W-:Y:S02]  /*c180*/  VIADD R130, R152, 0xffffff5a ;  /* 0xffffff5a98827836 */ /* 0x000fe40000000000 */
[----:B--2---:R-:W-:Y:S01]  /*c190*/  IMAD.WIDE R248, R0, 0x4, R248 ;  /* 0x0000000400f87825 */ /* 0x004fe200078e02f8 */
[----:B------:R-:W-:Y:S01]  /*c1a0*/  LDGSTS.E [R135+0x28200], desc[UR28][R2.64], !P5 ;  /* 0x2820000002877fae */ /* 0x000fe2000e9a101c */
[----:B------:R-:W-:Y:S01]  /*c1b0*/  ISETP.GE.U32.AND P5, PT, R146, 0x7fffff1c, PT ;  /* 0x7fffff1c9200780c */ /* 0x000fe20003fa6070 */
[----:B------:R-:W2:Y:S01]  /*c1c0*/  LDC R150, c[0x0][0x3a0] ;  /* 0x0000e800ff967b82 */ /* 0x000ea20000000800 */
[----:B------:R-:W-:Y:S01]  /*c1d0*/  IMAD.WIDE R246, R0, 0x4, R246 ;  /* 0x0000000400f67825 */ /* 0x000fe200078e02f6 */
[----:B------:R-:W4:Y:S04]  /*c1e0*/  LDL.LU.64 R166, [R1+0x380] ;  /* 0x0003800001a67983 */ /* 0x000f280000300a00 */
[----:B------:R3:W-:Y:S01]  /*c1f0*/  LDGSTS.E [R135+0x28400], desc[UR28][R154.64], !P6 ;  /* 0x284000009a877fae */ /* 0x0007e2000f1a101c */
[----:B-1----:R-:W-:Y:S01]  /*c200*/  VIADD R146, R147, 0xffffff59 ;  /* 0xffffff5993927836 */ /* 0x002fe20000000000 */
[----:B------:R-:W1:Y:S02]  /*c210*/  LDC R152, c[0x0][0x3a0] ;  /* 0x0000e800ff987b82 */ /* 0x000e640000000800 */
[----:B------:R-:W4:Y:S04]  /*c220*/  LDL.LU.64 R176, [R1+0x378] ;  /* 0x0003780001b07983 */ /* 0x000f280000300a00 */
[----:B------:R-:W-:Y:S01]  /*c230*/  LDGSTS.E [R135+0x28600], desc[UR28][R250.64], !P6 ;  /* 0x28600000fa877fae */ /* 0x000fe2000f1a101c */
[----:B------:R-:W-:Y:S01]  /*c240*/  ISETP.GE.U32.AND P6, PT, R130, 0x7fffff1b, PT ;  /* 0x7fffff1b8200780c */ /* 0x000fe20003fc6070 */
[----:B------:R-:W-:Y:S01]  /*c250*/  VIADD R130, R151, 0xffffff58 ;  /* 0xffffff5897827836 */ /* 0x000fe20000000000 */
[----:B---3--:R-:W3:Y:S01]  /*c260*/  LDC R156, c[0x0][0x3a0] ;  /* 0x0000e800ff9c7b82 */ /* 0x008ee20000000800 */
[----:B------:R-:W3:Y:S04]  /*c270*/  LDL.LU.64 R172, [R1+0x370] ;  /* 0x0003700001ac7983 */ /* 0x000ee80000300a00 */
[----:B------:R-:W3:Y:S03]  /*c280*/  LDL.LU.64 R170, [R1+0x368] ;  /* 0x0003680001aa7983 */ /* 0x000ee60000300a00 */
[----:B------:R-:W1:Y:S01]  /*c290*/  LDC R154, c[0x0][0x3a0] ;  /* 0x0000e800ff9a7b82 */ /* 0x000e620000000800 */
[----:B------:R-:W-:Y:S04]  /*c2a0*/  LDGSTS.E [R135+0x28800], desc[UR28][R248.64], !P4 ;  /* 0x28800000f8877fae */ /* 0x000fe8000e1a101c */
[----:B------:R-:W-:Y:S01]  /*c2b0*/  STL.64 [R1+0x6d8], R248 ;  /* 0x0006d8f801007387 */ /* 0x000fe20000100a00 */
[----:B------:R-:W-:-:S03]  /*c2c0*/  IMAD.WIDE R244, R0, 0x4, R244 ;  /* 0x0000000400f47825 */ /* 0x000fc600078e02f4 */
[----:B------:R-:W-:Y:S01]  /*c2d0*/  LDGSTS.E [R135+0x28a00], desc[UR28][R246.64], !P4 ;  /* 0x28a00000f6877fae */ /* 0x000fe2000e1a101c */
[----:B------:R-:W-:-:S03]  /*c2e0*/  IMAD.WIDE R242, R0, 0x4, R242 ;  /* 0x0000000400f27825 */ /* 0x000fc600078e02f2 */
[----:B------:R-:W-:Y:S01]  /*c2f0*/  STL.64 [R1+0x6e0], R246 ;  /* 0x0006e0f601007387 */ /* 0x000fe20000100a00 */
[----:B------:R-:W-:Y:S01]  /*c300*/  ISETP.GE.U32.AND P4, PT, R146, 0x7fffff1a, PT ;  /* 0x7fffff1a9200780c */ /* 0x000fe20003f86070 */
[----:B------:R-:W1:Y:S02]  /*c310*/  LDC R3, c[0x0][0x3a0] ;  /* 0x0000e800ff037b82 */ /* 0x000e640000000800 */
[----:B------:R-:W-:Y:S04]  /*c320*/  LDGSTS.E [R135+0x28c00], desc[UR28][R244.64], !P2 ;  /* 0x28c00000f4877fae */ /* 0x000fe8000d1a101c */
[----:B------:R-:W-:Y:S01]  /*c330*/  STL.64 [R1+0x6c8], R244 ;  /* 0x0006c8f401007387 */ /* 0x000fe20000100a00 */
[----:B------:R-:W-:Y:S01]  /*c340*/  VIADD R160, R160, 0xffffff53 ;  /* 0xffffff53a0a07836 */ /* 0x000fe20000000000 */
[----:B------:R-:W1:Y:S02]  /*c350*/  LDC R2, c[0x0][0x3a0] ;  /* 0x0000e800ff027b82 */ /* 0x000e640000000800 */
[----:B------:R-:W-:Y:S01]  /*c360*/  LDGSTS.E [R135+0x28e00], desc[UR28][R242.64], !P2 ;  /* 0x28e00000f2877fae */ /* 0x000fe2000d1a101c */
[----:B------:R-:W-:Y:S01]  /*c370*/  ISETP.GE.U32.AND P2, PT, R130, 0x7fffff19, PT ;  /* 0x7fffff198200780c */ /* 0x000fe20003f46070 */
[----:B------:R-:W-:-:S02]  /*c380*/  VIADD R130, R148, 0xffffff56 ;  /* 0xffffff5694827836 */ /* 0x000fc40000000000 */
[----:B------:R-:W-:Y:S04]  /*c390*/  STL.64 [R1+0x6f0], R242 ;  /* 0x0006f0f201007387 */ /* 0x000fe80000100a00 */
[----:B------:R-:W3:Y:S04]  /*c3a0*/  LDL.LU.64 R174, [R1+0x360] ;  /* 0x0003600001ae7983 */ /* 0x000ee80000300a00 */
[----:B------:R-:W3:Y:S01]  /*c3b0*/  LDL.LU.64 R184, [R1+0x358] ;  /* 0x0003580001b87983 */ /* 0x000ee20000300a00 */
[----:B----4-:R-:W-:-:S03]  /*c3c0*/  IMAD.WIDE R158, R0, 0x4, R158 ;  /* 0x00000004009e7825 */ /* 0x010fc600078e029e */
[----:B------:R-:W4:Y:S01]  /*c3d0*/  LDL.LU.64 R180, [R1+0x350] ;  /* 0x0003500001b47983 */ /* 0x000f220000300a00 */
[----:B------:R-:W-:-:S03]  /*c3e0*/  IMAD.WIDE R146, R0, 0x4, R168 ;  /* 0x0000000400927825 */ /* 0x000fc600078e02a8 */
[----:B------:R-:W4:Y:S01]  /*c3f0*/  LDL.LU.64 R178, [R1+0x348] ;  /* 0x0003480001b27983 */ /* 0x000f220000300a00 */
[----:B--2---:R-:W-:Y:S01]  /*c400*/  IADD3 R150, PT, PT, R150, -0xa9, RZ ;  /* 0xffffff5796967810 */ /* 0x004fe20007ffe0ff */
[----:B------:R-:W2:Y:S01]  /*c410*/  LDC R168, c[0x0][0x3a0] ;  /* 0x0000e800ffa87b82 */ /* 0x000ea20000000800 */
[C---:B------:R-:W-:Y:S01]  /*c420*/  IMAD.WIDE R148, R0.reuse, 0x4, R164 ;  /* 0x0000000400947825 */ /* 0x040fe200078e02a4 */
[----:B------:R-:W-:Y:S03]  /*c430*/  STL.64 [R1+0x6f8], R158 ;  /* 0x0006f89e01007387 */ /* 0x000fe60000100a00 */
[----:B------:R-:W-:Y:S01]  /*c440*/  IMAD.WIDE R164, R0, 0x4, R162 ;  /* 0x0000000400a47825 */ /* 0x000fe200078e02a2 */
[----:B------:R1:W-:Y:S02]  /*c450*/  STL.64 [R1+0x700], R146 ;  /* 0x0007009201007387 */ /* 0x0003e40000100a00 */
[----:B------:R-:W1:Y:S02]  /*c460*/  LDC R162, c[0x0][0x3a0] ;  /* 0x0000e800ffa27b82 */ /* 0x000e640000000800 */
[----:B------:R-:W-:Y:S04]  /*c470*/  STL.64 [R1+0x708], R148 ;  /* 0x0007089401007387 */ /* 0x000fe80000100a00 */
[----:B------:R1:W-:Y:S04]  /*c480*/  STL.64 [R1+0x710], R164 ;  /* 0x000710a401007387 */ /* 0x0003e80000100a00 */
[----:B------:R-:W4:Y:S04]  /*c490*/  LDL.LU.64 R182, [R1+0x340] ;  /* 0x0003400001b67983 */ /* 0x000f280000300a00 */
[----:B------:R-:W4:Y:S04]  /*c4a0*/  LDL.LU.64 R192, [R1+0x338] ;  /* 0x0003380001c07983 */ /* 0x000f280000300a00 */
[----:B------:R-:W-:Y:S04]  /*c4b0*/  LDGSTS.E [R135+0x29000], desc[UR28][R158.64], !P5 ;  /* 0x290000009e877fae */ /* 0x000fe8000e9a101c */
[----:B------:R1:W-:Y:S01]  /*c4c0*/  LDGSTS.E [R135+0x29200], desc[UR28][R146.64], !P5 ;  /* 0x2920000092877fae */ /* 0x0003e2000e9a101c */
[----:B------:R-:W-:-:S03]  /*c4d0*/  ISETP.GE.U32.AND P5, PT, R150, 0x7fffff18, PT ;  /* 0x7fffff189600780c */ /* 0x000fc60003fa6070 */
[----:B------:R-:W4:Y:S01]  /*c4e0*/  LDL.LU.64 R188, [R1+0x330] ;  /* 0x0003300001bc7983 */ /* 0x000f220000300a00 */
[----:B------:R-:W-:-:S03]  /*c4f0*/  IMAD.WIDE R166, R0, 0x4, R166 ;  /* 0x0000000400a67825 */ /* 0x000fc600078e02a6 */
[----:B------:R-:W4:Y:S01]  /*c500*/  LDL.LU.64 R186, [R1+0x328] ;  /* 0x0003280001ba7983 */ /* 0x000f220000300a00 */
[----:B-1----:R-:W-:-:S03]  /*c510*/  VIADD R154, R154, 0xffffff55 ;  /* 0xffffff559a9a7836 */ /* 0x002fc60000000000 */
[----:B------:R-:W-:Y:S01]  /*c520*/  LDGSTS.E [R135+0x29400], desc[UR28][R148.64], !P6 ;  /* 0x2940000094877fae */ /* 0x000fe2000f1a101c */
[C---:B---3--:R-:W-:Y:S01]  /*c530*/  IMAD.WIDE R174, R0.reuse, 0x4, R174 ;  /* 0x0000000400ae7825 */ /* 0x048fe200078e02ae */
[----:B------:R-:W1:Y:S03]  /*c540*/  LDC R147, c[0x0][0x3a0] ;  /* 0x0000e800ff937b82 */ /* 0x000e660000000800 */
[----:B------:R-:W-:Y:S01]  /*c550*/  IMAD.WIDE R150, R0, 0x4, R176 ;  /* 0x0000000400967825 */ /* 0x000fe200078e02b0 */
[----:B------:R-:W-:Y:S04]  /*c560*/  STL.64 [R1+0x718], R166 ;  /* 0x000718a601007387 */ /* 0x000fe80000100a00 */
[----:B------:R3:W-:Y:S01]  /*c570*/  LDGSTS.E [R135+0x29600], desc[UR28][R164.64], !P6 ;  /* 0x29600000a4877fae */ /* 0x0007e2000f1a101c */
[----:B------:R-:W-:Y:S01]  /*c580*/  ISETP.GE.U32.AND P6, PT, R130, 0x7fffff17, PT ;  /* 0x7fffff178200780c */ /* 0x000fe20003fc6070 */
[----:B------:R-:W-:Y:S01]  /*c590*/  VIADD R130, R152, 0xffffff54 ;  /* 0xffffff5498827836 */ /* 0x000fe20000000000 */
[----:B------:R-:W1:Y:S01]  /*c5a0*/  LDC R176, c[0x0][0x3a0] ;  /* 0x0000e800ffb07b82 */ /* 0x000e620000000800 */
[----:B------:R1:W-:Y:S01]  /*c5b0*/  STL.64 [R1+0x720], R150 ;  /* 0x0007209601007387 */ /* 0x0003e20000100a00 */
[----:B------:R-:W-:-:S03]  /*c5c0*/  IMAD.WIDE R152, R0, 0x4, R172 ;  /* 0x0000000400987825 */ /* 0x000fc600078e02ac */
[----:B------:R-:W3:Y:S01]  /*c5d0*/  LDL.LU.64 R190, [R1+0x320] ;  /* 0x0003200001be7983 */ /* 0x000ee20000300a00 */
[----:B------:R-:W-:Y:S02]  /*c5e0*/  IMAD.WIDE R172, R0, 0x4, R170 ;  /* 0x0000000400ac7825 */ /* 0x000fe400078e02aa */
[----:B------:R-:W1:Y:S01]  /*c5f0*/  LDC R170, c[0x0][0x3a0] ;  /* 0x0000e800ffaa7b82 */ /* 0x000e620000000800 */
[----:B------:R-:W3:Y:S04]  /*c600*/  LDL.LU.64 R196, [R1+0x318] ;  /* 0x0003180001c47983 */ /* 0x000ee80000300a00 */
[----:B------:R-:W-:Y:S01]  /*c610*/  LDGSTS.E [R135+0x29800], desc[UR28][R166.64], !P4 ;  /* 0x29800000a6877fae */ /* 0x000fe2000e1a101c */
[----:B--2---:R-:W-:Y:S02]  /*c620*/  VIADD R168, R168, 0xffffff51 ;  /* 0xffffff51a8a87836 */ /* 0x004fe40000000000 */
[----:B------:R-:W-:Y:S01]  /*c630*/  IMAD.WIDE R144, R0, 0x4, R144 ;  /* 0x0000000400907825 */ /* 0x000fe200078e0290 */
[----:B------:R2:W-:Y:S01]  /*c640*/  LDGSTS.E [R135+0x29a00], desc[UR28][R150.64], !P4 ;  /* 0x29a0000096877fae */ /* 0x0005e2000e1a101c */
[----:B------:R-:W-:Y:S01]  /*c650*/  ISETP.GE.U32.AND P4, PT, R154, 0x7fffff16, PT ;  /* 0x7fffff169a00780c */ /* 0x000fe20003f86070 */
[----:B------:R-:W1:Y:S01]  /*c660*/  LDC R146, c[0x0][0x3a0] ;  /* 0x0000e800ff927b82 */ /* 0x000e620000000800 */
[C---:B------:R-:W-:Y:S01]  /*c670*/  IMAD.WIDE R154, R0.reuse, 0x4, R184 ;  /* 0x00000004009a7825 */ /* 0x040fe200078e02b8 */
[----:B------:R-:W-:Y:S04]  /*c680*/  LDGSTS.E [R135+0x29c00], desc[UR28][R152.64], !P2 ;  /* 0x29c0000098877fae */ /* 0x000fe8000d1a101c */
[----:B------:R-:W-:Y:S01]  /*c690*/  LDGSTS.E [R135+0x29e00], desc[UR28][R172.64], !P2 ;  /* 0x29e00000ac877fae */ /* 0x000fe2000d1a101c */
[----:B----4-:R-:W-:Y:S01]  /*c6a0*/  IMAD.WIDE R182, R0, 0x4, R182 ;  /* 0x0000000400b67825 */ /* 0x010fe200078e02b6 */
[----:B------:R-:W4:Y:S02]  /*c6b0*/  LDC R184, c[0x0][0x3a0] ;  /* 0x0000e800ffb87b82 */ /* 0x000f240000000800 */
[----:B------:R-:W-:Y:S04]  /*c6c0*/  LDGSTS.E [R135+0x2a000], desc[UR28][R174.64], !P5 ;  /* 0x2a000000ae877fae */ /* 0x000fe8000e9a101c */
[----:B------:R-:W2:Y:S04]  /*c6d0*/  LDL.LU.64 R194, [R1+0x310] ;  /* 0x0003100001c27983 */ /* 0x000ea80000300a00 */
[----:B------:R-:W-:Y:S01]  /*c6e0*/  LDGSTS.E [R135+0x2a200], desc[UR28][R154.64], !P5 ;  /* 0x2a2000009a877fae */ /* 0x000fe2000e9a101c */
[----:B------:R-:W-:Y:S01]  /*c6f0*/  ISETP.GE.U32.AND P5, PT, R160, 0x7fffff14, PT ;  /* 0x7fffff14a000780c */ /* 0x000fe20003fa6070 */
[----:B------:R-:W-:-:S02]  /*c700*/  IMAD.WIDE R160, R0, 0x4, R192 ;  /* 0x0000000400a07825 */ /* 0x000fc400078e02c0 */
[----:B------:R-:W4:Y:S04]  /*c710*/  LDL.LU.64 R192, [R1+0x300] ;  /* 0x0003000001c07983 */ /* 0x000f280000300a00 */
[----:B------:R-:W4:Y:S01]  /*c720*/  LDL.LU.64 R206, [R1+0x2f8] ;  /* 0x0002f80001ce7983 */ /* 0x000f220000300a00 */
[----:B------:R-:W-:Y:S02]  /*c730*/  ISETP.GE.U32.AND P2, PT, R130, 0x7fffff15, PT ;  /* 0x7fffff158200780c */ /* 0x000fe40003f46070 */
[----:B------:R-:W-:Y:S01]  /*c740*/  IADD3 R130, PT, PT, R156, -0xae, RZ ;  /* 0xffffff529c827810 */ /* 0x000fe20007ffe0ff */
[C---:B------:R-:W-:Y:S01]  /*c750*/  IMAD.WIDE R156, R0.reuse, 0x4, R180 ;  /* 0x00000004009c7825 */ /* 0x040fe200078e02b4 */
[----:B------:R-:W4:Y:S03]  /*c760*/  LDL.LU.64 R204, [R1+0x2f0] ;  /* 0x0002f00001cc7983 */ /* 0x000f260000300a00 */
[----:B------:R-:W-:Y:S01]  /*c770*/  IMAD.WIDE R180, R0, 0x4, R178 ;  /* 0x0000000400b47825 */ /* 0x000fe200078e02b2 */
[----:B------:R-:W-:Y:S01]  /*c780*/  LDGSTS.E [R135+0x2a400], desc[UR28][R156.64], !P6 ;  /* 0x2a4000009c877fae */ /* 0x000fe2000f1a101c */
[----:B------:R-:W2:Y:S03]  /*c790*/  LDC R178, c[0x0][0x3a0] ;  /* 0x0000e800ffb27b82 */ /* 0x000ea60000000800 */
[----:B------:R-:W-:Y:S01]  /*c7a0*/  LDGSTS.E [R135+0x2a600], desc[UR28][R180.64], !P6 ;  /* 0x2a600000b4877fae */ /* 0x000fe2000f1a101c */
[----:B------:R-:W-:Y:S01]  /*c7b0*/  ISETP.GE.U32.AND P6, PT, R130, 0x7fffff13, PT ;  /* 0x7fffff138200780c */ /* 0x000fe20003fc6070 */
[----:B------:R-:W-:-:S02]  /*c7c0*/  VIADD R130, R162, 0xffffff50 ;  /* 0xffffff50a2827836 */ /* 0x000fc40000000000 */
[----:B------:R-:W-:Y:S01]  /*c7d0*/  LDGSTS.E [R135+0x2a800], desc[UR28][R182.64], !P4 ;  /* 0x2a800000b6877fae */ /* 0x000fe2000e1a101c */
[----:B------:R-:W-:-:S03]  /*c7e0*/  IMAD.WIDE R162, R0, 0x4, R188 ;  /* 0x0000000400a27825 */ /* 0x000fc600078e02bc */
[----:B------:R-:W-:Y:S01]  /*c7f0*/  LDGSTS.E [R135+0x2aa00], desc[UR28][R160.64], !P4 ;  /* 0x2aa00000a0877fae */ /* 0x000fe2000e1a101c */
[----:B------:R-:W-:Y:S01]  /*c800*/  ISETP.GE.U32.AND P4, PT, R168, 0x7fffff12, PT ;  /* 0x7fffff12a800780c */ /* 0x000fe20003f86070 */
[----:B------:R-:W-:Y:S02]  /*c810*/  IMAD.WIDE R188, R0, 0x4, R186 ;  /* 0x0000000400bc7825 */ /* 0x000fe400078e02ba */
[----:B------:R-:W-:Y:S01]  /*c820*/  LDGSTS.E [R135+0x2ac00], desc[UR28][R162.64], !P2 ;  /* 0x2ac00000a2877fae */ /* 0x000fe2000d1a101c */
[----:B------:R-:W2:Y:S01]  /*c830*/  LDC R187, c[0x0][0x3a0] ;  /* 0x0000e800ffbb7b82 */ /* 0x000ea20000000800 */
[----:B-1----:R-:W-:Y:S02]  /*c840*/  VIADD R176, R176, 0xffffff4f ;  /* 0xffffff4fb0b07836 */ /* 0x002fe40000000000 */
[----:B------:R-:W-:Y:S01]  /*c850*/  LDGSTS.E [R135+0x2ae00], desc[UR28][R188.64], !P2 ;  /* 0x2ae00000bc877fae */ /* 0x000fe2000d1a101c */
[----:B------:R-:W-:Y:S01]  /*c860*/  ISETP.GE.U32.AND P2, PT, R130, 0x7fffff11, PT ;  /* 0x7fffff118200780c */ /* 0x000fe20003f46070 */
[----:B------:R-:W-:-:S03]  /*c870*/  VIADD R130, R170, 0xffffff4e ;  /* 0xffffff4eaa827836 */ /* 0x000fc60000000000 */
[----:B------:R-:W1:Y:S01]  /*c880*/  LDC R186, c[0x0][0x3a0] ;  /* 0x0000e800ffba7b82 */ /* 0x000e620000000800 */
[----:B---3--:R-:W-:-:S04]  /*c890*/  IMAD.WIDE R190, R0, 0x4, R190 ;  /* 0x0000000400be7825 */ /* 0x008fc800078e02be */
[C---:B------:R-:W-:Y:S01]  /*c8a0*/  IMAD.WIDE R168, R0.reuse, 0x4, R196 ;  /* 0x0000000400a87825 */ /* 0x040fe200078e02c4 */
[----:B------:R-:W-:Y:S03]  /*c8b0*/  LDGSTS.E [R135+0x2b000], desc[UR28][R190.64], !P5 ;  /* 0x2b000000be877fae */ /* 0x000fe6000e9a101c */
[C---:B------:R-:W-:Y:S01]  /*c8c0*/  IMAD.WIDE R196, R0.reuse, 0x4, R200 ;  /* 0x0000000400c47825 */ /* 0x040fe200078e02c8 */
[----:B------:R-:W-:Y:S01]  /*c8d0*/  LDGSTS.E [R135+0x2b200], desc[UR28][R168.64], !P5 ;  /* 0x2b200000a8877fae */ /* 0x000fe2000e9a101c */
[----:B------:R-:W3:Y:S03]  /*c8e0*/  LDC R201, c[0x0][0x3a0] ;  /* 0x0000e800ffc97b82 */ /* 0x000ee60000000800 */
[----:B------:R-:W5:Y:S04]  /*c8f0*/  LDL.LU R200, [R1+0x728] ;  /* 0x0007280001c87983 */ /* 0x000f680000300800 */
[----:B------:R-:W3:Y:S04]  /*c900*/  LDL.LU.64 R212, [R1+0x2e8] ;  /* 0x0002e80001d47983 */ /* 0x000ee80000300a00 */
[----:B------:R-:W3:Y:S04]  /*c910*/  LDL.LU.64 R218, [R1+0x2e0] ;  /* 0x0002e00001da7983 */ /* 0x000ee80000300a00 */
[----:B------:R-:W3:Y:S04]  /*c920*/  LDL.LU.64 R216, [R1+0x2d8] ;  /* 0x0002d80001d87983 */ /* 0x000ee80000300a00 */
[----:B------:R-:W3:Y:S01]  /*c930*/  LDL.LU.64 R214, [R1+0x2d0] ;  /* 0x0002d00001d67983 */ /* 0x000ee20000300a00 */
[----:B--2---:R-:W-:Y:S01]  /*c940*/  IMAD.WIDE R170, R0, 0x4, R194 ;  /* 0x0000000400aa7825 */ /* 0x004fe200078e02c2 */
[----:B------:R-:W-:Y:S01]  /*c950*/  ISETP.GE.U32.AND P5, PT, R176, 0x7fffff10, PT ;  /* 0x7fffff10b000780c */ /* 0x000fe20003fa6070 */
[----:B------:R-:W2:Y:S01]  /*c960*/  LDC R194, c[0x0][0x3a0] ;  /* 0x0000e800ffc27b82 */ /* 0x000ea20000000800 */
[----:B------:R-:W2:Y:S01]  /*c970*/  LDL.LU.64 R224, [R1+0x2c8] ;  /* 0x0002c80001e07983 */ /* 0x000ea20000300a00 */
[----:B----4-:R-:W-:-:S03]  /*c980*/  IMAD.WIDE R176, R0, 0x4, R192 ;  /* 0x0000000400b07825 */ /* 0x010fc600078e02c0 */
[----:B------:R-:W-:Y:S04]  /*c990*/  LDGSTS.E [R135+0x2b400], desc[UR28][R170.64], !P6 ;  /* 0x2b400000aa877fae */ /* 0x000fe8000f1a101c */
[----:B------:R-:W4:Y:S04]  /*c9a0*/  LDL.LU.64 R192, [R1+0x2c0] ;  /* 0x0002c00001c07983 */ /* 0x000f280000300a00 */
[----:B------:R-:W4:Y:S04]  /*c9b0*/  LDL.LU.64 R222, [R1+0x2b8] ;  /* 0x0002b80001de7983 */ /* 0x000f280000300a00 */
[----:B------:R-:W-:Y:S01]  /*c9c0*/  LDGSTS.E [R135+0x2b600], desc[UR28][R196.64], !P6 ;  /* 0x2b600000c4877fae */ /* 0x000fe2000f1a101c */
[----:B------:R-:W-:Y:S01]  /*c9d0*/  ISETP.GE.U32.AND P6, PT, R130, 0x7fffff0f, PT ;  /* 0x7fffff0f8200780c */ /* 0x000fe20003fc6070 */
[----:B------:R-:W-:-:S02]  /*c9e0*/  VIADD R130, R178, 0xffffff4c ;  /* 0xffffff4cb2827836 */ /* 0x000fc40000000000 */
[----:B------:R-:W-:Y:S01]  /*c9f0*/  IMAD.WIDE R178, R0, 0x4, R206 ;  /* 0x0000000400b27825 */ /* 0x000fe200078e02ce */
[----:B------:R-:W-:Y:S01]  /*ca00*/  IADD3 R184, PT, PT, R184, -0xb3, RZ ;  /* 0xffffff4db8b87810 */ /* 0x000fe20007ffe0ff */
[----:B------:R-:W4:Y:S04]  /*ca10*/  LDL.LU.64 R206, [R1+0x2b0] ;  /* 0x0002b00001ce7983 */ /* 0x000f280000300a00 */
[----:B------:R-:W4:Y:S04]  /*ca20*/  LDL.LU.64 R230, [R1+0x2a8] ;  /* 0x0002a80001e67983 */ /* 0x000f280000300a00 */
[----:B------:R-:W4:Y:S04]  /*ca30*/  LDL.LU.64 R228, [R1+0x2a0] ;  /* 0x0002a00001e47983 */ /* 0x000f280000300a00 */
[----:B------:R-:W4:Y:S04]  /*ca40*/  LDL.LU.64 R234, [R1+0x298] ;  /* 0x0002980001ea7983 */ /* 0x000f280000300a00 */
[----:B------:R-:W4:Y:S04]  /*ca50*/  LDL.LU.64 R238, [R1+0x290] ;  /* 0x0002900001ee7983 */ /* 0x000f280000300a00 */
[----:B------:R-:W4:Y:S04]  /*ca60*/  LDL.LU.64 R236, [R1+0x288] ;  /* 0x0002880001ec7983 */ /* 0x000f280000300a00 */
[----:B------:R-:W4:Y:S04]  /*ca70*/  LDL.LU.64 R232, [R1+0x280] ;  /* 0x0002800001e87983 */ /* 0x000f280000300a00 */
[----:B------:R-:W4:Y:S01]  /*ca80*/  LDL.LU.64 R240, [R1+0x278] ;  /* 0x0002780001f07983 */ /* 0x000f220000300a00 */
[----:B------:R-:W-:-:S02]  /*ca90*/  IMAD.WIDE R210, R0, 0x4, R204 ;  /* 0x0000000400d27825 */ /* 0x000fc400078e02cc */
[----:B------:R-:W2:Y:S01]  /*caa0*/  LDC R204, c[0x0][0x3a0] ;  /* 0x0000e800ffcc7b82 */ /* 0x000ea20000000800 */
[----:B------:R-:W-:Y:S04]  /*cab0*/  LDGSTS.E [R135+0x2b800], desc[UR28][R144.64], !P4 ;  /* 0x2b80000090877fae */ /* 0x000fe8000e1a101c */
[----:B------:R-:W-:Y:S01]  /*cac0*/  LDGSTS.E [R135+0x2ba00], desc[UR28][R176.64], !P4 ;  /* 0x2ba00000b0877fae */ /* 0x000fe2000e1a101c */
[----:B------:R-:W-:-:S03]  /*cad0*/  ISETP.GE.U32.AND P4, PT, R184, 0x7fffff0e, PT ;  /* 0x7fffff0eb800780c */ /* 0x000fc60003f86070 */
[----:B------:R-:W-:Y:S04]  /*cae0*/  LDGSTS.E [R135+0x2bc00], desc[UR28][R178.64], !P2 ;  /* 0x2bc00000b2877fae */ /* 0x000fe8000d1a101c */
[----:B------:R-:W-:Y:S01]  /*caf0*/  LDGSTS.E [R135+0x2be00], desc[UR28][R210.64], !P2 ;  /* 0x2be00000d2877fae */ /* 0x000fe2000d1a101c */
[----:B------:R-:W-:Y:S01]  /*cb00*/  ISETP.GE.U32.AND P2, PT, R130, 0x7fffff0d, PT ;  /* 0x7fffff0d8200780c */ /* 0x000fe20003f46070 */
[----:B------:R-:W-:Y:S02]  /*cb10*/  VIADD R130, R187, 0xffffff4a ;  /* 0xffffff4abb827836 */ /* 0x000fe40000000000 */
[----:B-1----:R-:W-:Y:S02]  /*cb20*/  VIADD R186, R186, 0xffffff4b ;  /* 0xffffff4bbaba7836 */ /* 0x002fe40000000000 */
[----:B---3--:R-:W-:-:S02]  /*cb30*/  VIADD R201, R201, 0xffffff49 ;  /* 0xffffff49c9c97836 */ /* 0x008fc40000000000 */
[----:B------:R-:W-:-:S04]  /*cb40*/  IMAD.WIDE R138, R0, 0x4, R138 ;  /* 0x00000004008a7825 */ /* 0x000fc800078e028a */
[----:B------:R-:W-:-:S04]  /*cb50*/  IMAD.WIDE R142, R0, 0x4, R142 ;  /* 0x00000004008e7825 */ /* 0x000fc800078e028e */
[----:B------:R-:W-:-:S04]  /*cb60*/  IMAD.WIDE R212, R0, 0x4, R212 ;  /* 0x0000000400d47825 */ /* 0x000fc800078e02d4 */
[C---:B------:R-:W-:Y:S01]  /*cb70*/  IMAD.WIDE R184, R0.reuse, 0x4, R218 ;  /* 0x0000000400b87825 */ /* 0x040fe200078e02da */
[----:B------:R-:W-:Y:S03]  /*cb80*/  LDGSTS.E [R135+0x2c000], desc[UR28][R212.64], !P5 ;  /* 0x2c000000d4877fae */ /* 0x000fe6000e9a101c */
[C---:B------:R-:W-:Y:S01]  /*cb90*/  IMAD.WIDE R220, R0.reuse, 0x4, R216 ;  /* 0x0000000400dc7825 */ /* 0x040fe200078e02d8 */
[----:B------:R-:W-:Y:S01]  /*cba0*/  LDGSTS.E [R135+0x2c200], desc[UR28][R184.64], !P5 ;  /* 0x2c200000b8877fae */ /* 0x000fe2000e9a101c */
[----:B------:R-:W1:Y:S02]  /*cbb0*/  LDC R216, c[0x0][0x3a0] ;  /* 0x0000e800ffd87b82 */ /* 0x000e640000000800 */
[----:B------:R-:W-:Y:S01]  /*cbc0*/  IMAD.WIDE R218, R0, 0x4, R214 ;  /* 0x0000000400da7825 */ /* 0x000fe200078e02d6 */
[----:B------:R-:W-:Y:S01]  /*cbd0*/  LDGSTS.E [R135+0x2c400], desc[UR28][R220.64], !P6 ;  /* 0x2c400000dc877fae */ /* 0x000fe2000f1a101c */
[----:B------:R-:W-:-:S03]  /*cbe0*/  ISETP.GE.U32.AND P5, PT, R186, 0x7fffff0c, PT ;  /* 0x7fffff0cba00780c */ /* 0x000fc60003fa6070 */
[----:B------:R-:W-:Y:S01]  /*cbf0*/  LDGSTS.E [R135+0x2c600], desc[UR28][R218.64], !P6 ;  /* 0x2c600000da877fae */ /* 0x000fe2000f1a101c */
[----:B------:R-:W3:Y:S01]  /*cc00*/  LDC R214, c[0x0][0x3a0] ;  /* 0x0000e800ffd67b82 */ /* 0x000ee20000000800 */
[----:B------:R-:W-:Y:S02]  /*cc10*/  ISETP.GE.U32.AND P6, PT, R130, 0x7fffff0b, PT ;  /* 0x7fffff0b8200780c */ /* 0x000fe40003fc6070 */
[----:B--2---:R-:W-:Y:S01]  /*cc20*/  IADD3 R130, PT, PT, R194, -0xb8, RZ ;  /* 0xffffff48c2827810 */ /* 0x004fe20007ffe0ff */
[----:B------:R-:W-:-:S04]  /*cc30*/  IMAD.WIDE R186, R0, 0x4, R224 ;  /* 0x0000000400ba7825 */ /* 0x000fc800078e02e0 */
[C---:B----4-:R-:W-:Y:S01]  /*cc40*/  IMAD.WIDE R192, R0.reuse, 0x4, R192 ;  /* 0x0000000400c07825 */ /* 0x050fe200078e02c0 */
[----:B------:R-:W-:Y:S01]  /*cc50*/  LDGSTS.E [R135+0x2c800], desc[UR28][R186.64], !P4 ;  /* 0x2c800000ba877fae */ /* 0x000fe2000e1a101c */
[----:B------:R-:W2:Y:S02]  /*cc60*/  LDC R225, c[0x0][0x3a0] ;  /* 0x0000e800ffe17b82 */ /* 0x000ea40000000800 */
[C---:B------:R-:W-:Y:S01]  /*cc70*/  IMAD.WIDE R194, R0.reuse, 0x4, R222 ;  /* 0x0000000400c27825 */ /* 0x040fe200078e02de */
[----:B------:R-:W-:Y:S05]  /*cc80*/  LDGSTS.E [R135+0x2ca00], desc[UR28][R192.64], !P4 ;  /* 0x2ca00000c0877fae */ /* 0x000fea000e1a101c */
[----:B------:R-:W4:Y:S01]  /*cc90*/  LDC R222, c[0x0][0x3a0] ;  /* 0x0000e800ffde7b82 */ /* 0x000f220000000800 */
[----:B------:R-:W-:Y:S01]  /*cca0*/  IMAD.WIDE R206, R0, 0x4, R206 ;  /* 0x0000000400ce7825 */ /* 0x000fe200078e02ce */
[----:B------:R-:W-:Y:S01]  /*ccb0*/  ISETP.GE.U32.AND P4, PT, R201, 0x7fffff0a, PT ;  /* 0x7fffff0ac900780c */ /* 0x000fe20003f86070 */
[----:B------:R-:W-:Y:S02]  /*ccc0*/  LDGSTS.E [R135+0x2cc00], desc[UR28][R194.64], !P2 ;  /* 0x2cc00000c2877fae */ /* 0x000fe4000d1a101c */
[----:B------:R-:W-:-:S02]  /*ccd0*/  VIADD R201, R204, 0xffffff47 ;  /* 0xffffff47ccc97836 */ /* 0x000fc40000000000 */
[----:B------:R-:W-:Y:S01]  /*cce0*/  LDGSTS.E [R135+0x2ce00], desc[UR28][R206.64], !P2 ;  /* 0x2ce00000ce877fae */ /* 0x000fe2000d1a101c */
[----:B------:R-:W-:Y:S01]  /*ccf0*/  IMAD.WIDE R204, R0, 0x4, R230 ;  /* 0x0000000400cc7825 */ /* 0x000fe200078e02e6 */
[----:B------:R-:W-:Y:S01]  /*cd00*/  ISETP.GE.U32.AND P2, PT, R130, 0x7fffff09, PT ;  /* 0x7fffff098200780c */ /* 0x000fe20003f46070 */
[----:B------:R-:W2:Y:S01]  /*cd10*/  LDC R224, c[0x0][0x3a0] ;  /* 0x0000e800ffe07b82 */ /* 0x000ea20000000800 */
[----:B------:R-:W-:Y:S01]  /*cd20*/  LDGSTS.E [R135+0x2d000], desc[UR28][R138.64], !P5 ;  /* 0x2d0000008a877fae */ /* 0x000fe2000e9a101c */
[----:B------:R-:W-:Y:S02]  /*cd30*/  VIADD R130, R208, 0xffffff46 ;  /* 0xffffff46d0827836 */ /* 0x000fe40000000000 */
[----:B------:R-:W-:Y:S01]  /*cd40*/  IMAD.WIDE R208, R0, 0x4, R228 ;  /* 0x0000000400d07825 */ /* 0x000fe200078e02e4 */
[----:B------:R-:W-:Y:S01]  /*cd50*/  LDGSTS.E [R135+0x2d200], desc[UR28][R204.64], !P5 ;  /* 0x2d200000cc877fae */ /* 0x000fe2000e9a101c */
[----:B------:R-:W-:Y:S02]  /*cd60*/  ISETP.GE.U32.AND P5, PT, R201, 0x7fffff08, PT ;  /* 0x7fffff08c900780c */ /* 0x000fe40003fa6070 */
[----:B---3--:R-:W-:Y:S01]  /*cd70*/  VIADD R201, R214, 0xffffff45 ;  /* 0xffffff45d6c97836 */ /* 0x008fe20000000000 */
[----:B------:R-:W3:Y:S01]  /*cd80*/  LDL.LU.64 R230, [R1+0x270] ;  /* 0x0002700001e67983 */ /* 0x000ee20000300a00 */
[C---:B------:R-:W-:Y:S01]  /*cd90*/  IMAD.WIDE R234, R0.reuse, 0x4, R234 ;  /* 0x0000000400ea7825 */ /* 0x040fe200078e02ea */
[----:B------:R-:W2:Y:S02]  /*cda0*/  LDC R228, c[0x0][0x3a0] ;  /* 0x0000e800ffe47b82 */ /* 0x000ea40000000800 */
[----:B------:R-:W-:Y:S01]  /*cdb0*/  LDGSTS.E [R135+0x2d400], desc[UR28][R208.64], !P6 ;  /* 0x2d400000d0877fae */ /* 0x000fe2000f1a101c */
[----:B------:R-:W-:-:S03]  /*cdc0*/  IMAD.WIDE R214, R0, 0x4, R238 ;  /* 0x0000000400d67825 */ /* 0x000fc600078e02ee */
[----:B------:R-:W-:Y:S01]  /*cdd0*/  LDGSTS.E [R135+0x2d600], desc[UR28][R142.64], !P6 ;  /* 0x2d6000008e877fae */ /* 0x000fe2000f1a101c */
[----:B------:R-:W-:Y:S01]  /*cde0*/  ISETP.GE.U32.AND P6, PT, R130, 0x7fffff07, PT ;  /* 0x7fffff078200780c */ /* 0x000fe20003fc6070 */
[----:B-1----:R-:W-:Y:S02]  /*cdf0*/  VIADD R130, R216, 0xffffff44 ;  /* 0xffffff44d8827836 */ /* 0x002fe40000000000 */
[C---:B------:R-:W-:Y:S01]  /*ce00*/  IMAD.WIDE R216, R0.reuse, 0x4, R236 ;  /* 0x0000000400d87825 */ /* 0x040fe200078e02ec */
[----:B------:R-:W-:Y:S03]  /*ce10*/  LDGSTS.E [R135+0x2d800], desc[UR28][R234.64], !P4 ;  /* 0x2d800000ea877fae */ /* 0x000fe6000e1a101c */
[----:B------:R-:W-:Y:S01]  /*ce20*/  IMAD.WIDE R236, R0, 0x4, R232 ;  /* 0x0000000400ec7825 */ /* 0x000fe200078e02e8 */
[----:B------:R-:W3:Y:S04]  /*ce30*/  LDL.LU.64 R238, [R1+0x268] ;  /* 0x0002680001ee7983 */ /* 0x000ee80000300a00 */
[----:B------:R-:W-:Y:S01]  /*ce40*/  LDGSTS.E [R135+0x2da00], desc[UR28][R214.64], !P4 ;  /* 0x2da00000d6877fae */ /* 0x000fe2000e1a101c */
[----:B------:R-:W-:-:S02]  /*ce50*/  ISETP.GE.U32.AND P4, PT, R201, 0x7fffff06, PT ;  /* 0x7fffff06c900780c */ /* 0x000fc40003f86070 */
[----:B----4-:R-:W-:Y:S01]  /*ce60*/  IADD3 R201, PT, PT, R222, -0xbd, RZ ;  /* 0xffffff43dec97810 */ /* 0x010fe20007ffe0ff */
[----:B------:R-:W4:Y:S01]  /*ce70*/  LDL.LU.64 R232, [R1+0x260] ;  /* 0x0002600001e87983 */ /* 0x000f220000300a00 */
[----:B------:R-:W-:-:S03]  /*ce80*/  IMAD.WIDE R222, R0, 0x4, R240 ;  /* 0x0000000400de7825 */ /* 0x000fc600078e02f0 */
[----:B------:R-:W4:Y:S04]  /*ce90*/  LDL.LU.64 R164, [R1+0x258] ;  /* 0x0002580001a47983 */ /* 0x000f280000300a00 */
        /* <DEDUP_REMOVED lines=8> */
[----:B------:R-:W-:-:S03]  /*cf20*/  IMAD.WIDE R202, R0, 0x4, R202 ;  /* 0x0000000400ca7825 */ /* 0x000fc600078e02ca */
[----:B------:R-:W-:Y:S01]  /*cf30*/  LDGSTS.E [R135+0x2dc00], desc[UR28][R216.64], !P2 ;  /* 0x2dc00000d8877fae */ /* 0x000fe2000d1a101c */
[----:B------:R-:W-:-:S03]  /*cf40*/  IMAD.WIDE R140, R0, 0x4, R140 ;  /* 0x00000004008c7825 */ /* 0x000fc600078e028c */
[----:B------:R-:W-:Y:S01]  /*cf50*/  LDGSTS.E [R135+0x2de00], desc[UR28][R236.64], !P2 ;  /* 0x2de00000ec877fae */ /* 0x000fe2000d1a101c */
[----:B------:R-:W-:Y:S01]  /*cf60*/  ISETP.GE.U32.AND P2, PT, R130, 0x7fffff05, PT ;  /* 0x7fffff058200780c */ /* 0x000fe20003f46070 */
[----:B--2---:R-:W-:Y:S02]  /*cf70*/  VIADD R130, R225, 0xffffff42 ;  /* 0xffffff42e1827836 */ /* 0x004fe40000000000 */
[----:B------:R-:W-:Y:S04]  /*cf80*/  LDGSTS.E [R135+0x2e000], desc[UR28][R202.64], !P5 ;  /* 0x2e000000ca877fae */ /* 0x000fe8000e9a101c */
[----:B------:R-:W-:Y:S01]  /*cf90*/  LDGSTS.E [R135+0x2e200], desc[UR28][R222.64], !P5 ;  /* 0x2e200000de877fae */ /* 0x000fe2000e9a101c */
[----:B------:R-:W-:Y:S01]  /*cfa0*/  ISETP.GE.U32.AND P5, PT, R201, 0x7fffff04, PT ;  /* 0x7fffff04c900780c */ /* 0x000fe20003fa6070 */
[----:B------:R-:W-:-:S02]  /*cfb0*/  VIADD R201, R228, 0xffffff40 ;  /* 0xffffff40e4c97836 */ /* 0x000fc40000000000 */
[----:B------:R-:W-:-:S04]  /*cfc0*/  IMAD.WIDE R226, R0, 0x4, R226 ;  /* 0x0000000400e27825 */ /* 0x000fc800078e02e2 */
[----:B---3--:R-:W-:-:S05]  /*cfd0*/  IMAD.WIDE R230, R0, 0x4, R230 ;  /* 0x0000000400e67825 */ /* 0x008fca00078e02e6 */
[----:B------:R-:W-:Y:S04]  /*cfe0*/  LDGSTS.E [R135+0x2e400], desc[UR28][R230.64], !P6 ;  /* 0x2e400000e6877fae */ /* 0x000fe8000f1a101c */
[----:B------:R-:W-:Y:S01]  /*cff0*/  LDGSTS.E [R135+0x2e600], desc[UR28][R140.64], !P6 ;  /* 0x2e6000008c877fae */ /* 0x000fe2000f1a101c */
[----:B------:R-:W-:Y:S01]  /*d000*/  ISETP.GE.U32.AND P6, PT, R130, 0x7fffff03, PT ;  /* 0x7fffff038200780c */ /* 0x000fe20003fc6070 */
[----:B------:R-:W-:Y:S02]  /*d010*/  VIADD R130, R224, 0xffffff41 ;  /* 0xffffff41e0827836 */ /* 0x000fe40000000000 */
[----:B------:R-:W-:-:S05]  /*d020*/  IMAD.WIDE R238, R0, 0x4, R238 ;  /* 0x0000000400ee7825 */ /* 0x000fca00078e02ee */
[----:B------:R-:W-:Y:S01]  /*d030*/  LDGSTS.E [R135+0x2e800], desc[UR28][R238.64], !P4 ;  /* 0x2e800000ee877fae */ /* 0x000fe2000e1a101c */
[----:B----4-:R-:W-:-:S04]  /*d040*/  IMAD.WIDE R232, R0, 0x4, R232 ;  /* 0x0000000400e87825 */ /* 0x010fc800078e02e8 */
[C---:B------:R-:W-:Y:S01]  /*d050*/  IMAD.WIDE R224, R0.reuse, 0x4, R164 ;  /* 0x0000000400e07825 */ /* 0x040fe200078e02a4 */
[----:B------:R-:W-:Y:S03]  /*d060*/  LDGSTS.E [R135+0x2ea00], desc[UR28][R232.64], !P4 ;  /* 0x2ea00000e8877fae */ /* 0x000fe6000e1a101c */
[C---:B------:R-:W-:Y:S01]  /*d070*/  IMAD.WIDE R228, R0.reuse, 0x4, R148 ;  /* 0x0000000400e47825 */ /* 0x040fe200078e0294 */
[----:B------:R-:W-:Y:S03]  /*d080*/  LDGSTS.E [R135+0x2ec00], desc[UR28][R224.64], !P2 ;  /* 0x2ec00000e0877fae */ /* 0x000fe6000d1a101c */
[----:B------:R-:W-:Y:S01]  /*d090*/  IMAD.WIDE R240, R0, 0x4, R240 ;  /* 0x0000000400f07825 */ /* 0x000fe200078e02f0 */
[----:B------:R-:W-:Y:S01]  /*d0a0*/  LDGSTS.E [R135+0x2ee00], desc[UR28][R228.64], !P2 ;  /* 0x2ee00000e4877fae */ /* 0x000fe2000d1a101c */
[----:B------:R-:W-:Y:S01]  /*d0b0*/  ISETP.GE.AND P4, PT, R198, R201, PT ;  /* 0x000000c9c600720c */ /* 0x000fe20003f86270 */
[----:B------:R-:W1:Y:S01]  /*d0c0*/  LDC R165, c[0x0][0x3a0] ;  /* 0x0000e800ffa57b82 */ /* 0x000e620000000800 */
[----:B------:R-:W-:Y:S01]  /*d0d0*/  IMAD.WIDE R150, R0, 0x4, R158 ;  /* 0x0000000400967825 */ /* 0x000fe200078e029e */
[----:B------:R-:W-:Y:S01]  /*d0e0*/  LDGSTS.E [R135+0x2f000], desc[UR28][R240.64], !P5 ;  /* 0x2f000000f0877fae */ /* 0x000fe2000e9a101c */
[----:B------:R-:W-:-:S02]  /*d0f0*/  ISETP.GE.U32.AND P2, PT, R130, 0x7fffff02, PT ;  /* 0x7fffff028200780c */ /* 0x000fc40003f46070 */
[C---:B------:R-:W-:Y:S01]  /*d100*/  IMAD.WIDE R148, R0.reuse, 0x4, R242 ;  /* 0x0000000400947825 */ /* 0x040fe200078e02f2 */
[----:B------:R-:W-:Y:S01]  /*d110*/  LDGSTS.E [R135+0x2f200], desc[UR28][R226.64], !P5 ;  /* 0x2f200000e2877fae */ /* 0x000fe2000e9a101c */
[----:B------:R-:W-:Y:S01]  /*d120*/  ISETP.GE.U32.AND P5, PT, R201, 0x7fffff01, PT ;  /* 0x7fffff01c900780c */ /* 0x000fe20003fa6070 */
[----:B------:R-:W2:Y:S01]  /*d130*/  LDC R164, c[0x0][0x3a0] ;  /* 0x0000e800ffa47b82 */ /* 0x000ea20000000800 */
[----:B------:R-:W-:Y:S01]  /*d140*/  VIADD R201, R147, 0xffffff3f ;  /* 0xffffff3f93c97836 */ /* 0x000fe20000000000 */
[----:B------:R-:W-:Y:S01]  /*d150*/  SEL R130, RZ, 0x4, P4 ;  /* 0x00000004ff827807 */ /* 0x000fe20002000000 */
[----:B------:R3:W-:Y:S01]  /*d160*/  LDGSTS.E [R135+0x2f400], desc[UR28][R150.64], !P6 ;  /* 0x2f40000096877fae */ /* 0x0007e2000f1a101c */
[----:B------:R-:W-:Y:S01]  /*d170*/  ISETP.GT.AND P4, PT, R199, 0xff, PT ;  /* 0x000000ffc700780c */ /* 0x000fe20003f84270 */
[----:B------:R-:W-:Y:S02]  /*d180*/  IMAD.WIDE R158, R0, 0x4, R244 ;  /* 0x00000004009e7825 */ /* 0x000fe400078e02f4 */
[----:B------:R3:W-:Y:S01]  /*d190*/  STL.64 [R1+0x260], R150 ;  /* 0x0002609601007387 */ /* 0x0007e20000100a00 */
[----:B------:R-:W-:-:S03]  /*d1a0*/  SEL R130, R130, RZ, P4 ;  /* 0x000000ff82827207 */ /* 0x000fc60002000000 */
[----:B------:R4:W-:Y:S01]  /*d1b0*/  LDGSTS.E [R135+0x2f600], desc[UR28][R148.64], !P6 ;  /* 0x2f60000094877fae */ /* 0x0009e2000f1a101c */
[----:B------:R-:W-:Y:S02]  /*d1c0*/  ISETP.GE.U32.AND P6, PT, R201, 0x7fffff00, PT ;  /* 0x7fffff00c900780c */ /* 0x000fe40003fc6070 */
[----:B------:R-:W-:Y:S01]  /*d1d0*/  IADD3 R201, PT, PT, R146, -0xc2, RZ ;  /* 0xffffff3e92c97810 */ /* 0x000fe20007ffe0ff */
[----:B------:R4:W-:Y:S01]  /*d1e0*/  STL.64 [R1+0x280], R148 ;  /* 0x0002809401007387 */ /* 0x0009e20000100a00 */
[----:B------:R-:W-:-:S04]  /*d1f0*/  IMAD.WIDE R146, R0, 0x4, R250 ;  /* 0x0000000400927825 */ /* 0x000fc800078e02fa */
[----:B---3--:R-:W-:Y:S01]  /*d200*/  IMAD.WIDE R150, R0, 0x4, R246 ;  /* 0x0000000400967825 */ /* 0x008fe200078e02f6 */
[----:B------:R-:W-:Y:S01]  /*d210*/  STL.64 [R1+0x240], R158 ;  /* 0x0002409e01007387 */ /* 0x000fe20000100a00 */
[----:B------:R-:W-:-:S03]  /*d220*/  ISETP.NE.U32.AND P4, PT, R130, RZ, PT ;  /* 0x000000ff8200720c */ /* 0x000fc60003f85070 */
[----:B------:R-:W-:Y:S01]  /*d230*/  LDGSTS.E [R135+0x2f800], desc[UR28][R158.64], !P2 ;  /* 0x2f8000009e877fae */ /* 0x000fe2000d1a101c */
[----:B----4-:R-:W-:-:S03]  /*d240*/  IMAD.WIDE R148, R0, 0x4, R248 ;  /* 0x0000000400947825 */ /* 0x010fc600078e02f8 */
[----:B------:R3:W-:Y:S01]  /*d250*/  STL.64 [R1+0x270], R150 ;  /* 0x0002709601007387 */ /* 0x0007e20000100a00 */
[----:B------:R-:W-:-:S03]  /*d260*/  VIADD R130, R3, 0xffffff3d ;  /* 0xffffff3d03827836 */ /* 0x000fc60000000000 */
[----:B------:R-:W-:Y:S04]  /*d270*/  STL.64 [R1+0x230], R148 ;  /* 0x0002309401007387 */ /* 0x000fe80000100a00 */
[----:B------:R4:W-:Y:S04]  /*d280*/  STL.64 [R1+0x250], R146 ;  /* 0x0002509201007387 */ /* 0x0009e80000100a00 */
[----:B------:R3:W-:Y:S04]  /*d290*/  LDGSTS.E [R135+0x2fa00], desc[UR28][R150.64], !P2 ;  /* 0x2fa0000096877fae */ /* 0x0007e8000d1a101c */
[----:B------:R-:W2:Y:S04]  /*d2a0*/  LDL.LU.64 R248, [R1+0x210] ;  /* 0x0002100001f87983 */ /* 0x000ea80000300a00 */
[----:B------:R1:W-:Y:S04]  /*d2b0*/  LDGSTS.E [R135+0x2fc00], desc[UR28][R148.64], !P5 ;  /* 0x2fc0000094877fae */ /* 0x0003e8000e9a101c */
[----:B------:R-:W1:Y:S01]  /*d2c0*/  LDL.LU.64 R250, [R1+0x208] ;  /* 0x0002080001fa7983 */ /* 0x000e620000300a00 */
[----:B------:R-:W-:Y:S01]  /*d2d0*/  IMAD.WIDE R124, R131, 0x4, R124 ;  /* 0x00000004837c7825 */ /* 0x000fe200078e027c */
[----:B---3--:R-:W3:Y:S02]  /*d2e0*/  LDC R151, c[0x0][0x3a0] ;  /* 0x0000e800ff977b82 */ /* 0x008ee40000000800 */
[----:B------:R1:W-:Y:S01]  /*d2f0*/  LDGSTS.E [R135+0x2fe00], desc[UR28][R146.64], !P5 ;  /* 0x2fe0000092877fae */ /* 0x0003e2000e9a101c */
[----:B------:R-:W-:Y:S01]  /*d300*/  ISETP.GE.U32.AND P5, PT, R130, 0x7ffffefe, PT ;  /* 0x7ffffefe8200780c */ /* 0x000fe20003fa6070 */
[----:B------:R-:W-:-:S02]  /*d310*/  VIADD R130, R2, 0xffffff3c ;  /* 0xffffff3c02827836 */ /* 0x000fc40000000000 */
[C---:B------:R-:W-:Y:S01]  /*d320*/  IMAD.WIDE R6, R131.reuse, 0x4, R6 ;  /* 0x0000000483067825 */ /* 0x040fe200078e0206 */
[----:B------:R-:W0:Y:S01]  /*d330*/  LDGDEPBAR ;  /* 0x00000000000079af */ /* 0x000e220000000000 */
[----:B------:R-:W1:Y:S02]  /*d340*/  LDC R150, c[0x0][0x3a0] ;  /* 0x0000e800ff967b82 */ /* 0x000e640000000800 */
[C---:B------:R-:W-:Y:S01]  /*d350*/  IMAD.WIDE R14, R131.reuse, 0x4, R14 ;  /* 0x00000004830e7825 */ /* 0x040fe200078e020e */
[----:B------:R-:W-:Y:S04]  /*d360*/  LDGSTS.E [R252+0x60000], desc[UR28][R124.64], P3 ;  /* 0x600000007cfc7fae */ /* 0x000fe800099a101c */
[----:B----4-:R-:W4:Y:S04]  /*d370*/  LDL.LU.64 R146, [R1+0x200] ;  /* 0x0002000001927983 */ /* 0x010f280000300a00 */
[----:B------:R-:W3:Y:S04]  /*d380*/  LDL.LU.64 R2, [R1+0x1f8] ;  /* 0x0001f80001027983 */ /* 0x000ee80000300a00 */
[----:B------:R-:W3:Y:S04]  /*d390*/  LDL.LU.64 R242, [R1+0x1f0] ;  /* 0x0001f00001f27983 */ /* 0x000ee80000300a00 */
[----:B------:R-:W3:Y:S01]  /*d3a0*/  LDL.LU.64 R246, [R1+0x1e8] ;  /* 0x0001e80001f67983 */ /* 0x000ee20000300a00 */
        /* <DEDUP_REMOVED lines=116> */
[----:B------:R-:W-:-:S04]  /*daf0*/  IMAD.WIDE R108, R131, 0x4, R108 ;  /* 0x00000004836c7825 */ /* 0x000fc800078e026c */
[C---:B------:R-:W-:Y:S01]  /*db00*/  IMAD.WIDE R116, R131.reuse, 0x4, R116 ;  /* 0x0000000483747825 */ /* 0x040fe200078e0274 */
[----:B------:R-:W-:Y:S03]  /*db10*/  LDGSTS.E [R132+0x62f00], desc[UR28][R92.64], P3 ;  /* 0x62f000005c847fae */ /* 0x000fe600099a101c */
[----:B------:R-:W-:Y:S01]  /*db20*/  IMAD.WIDE R136, R131, 0x4, R136 ;  /* 0x0000000483887825 */ /* 0x000fe200078e0288 */
[----:B------:R-:W-:Y:S01]  /*db30*/  LDGSTS.E [R132+0x63300], desc[UR28][R100.64], P3 ;  /* 0x6330000064847fae */ /* 0x000fe200099a101c */
[----:B------:R-:W-:Y:S02]  /*db40*/  ISETP.GE.U32.AND P2, PT, R201, 0x7ffffeff, PT ;  /* 0x7ffffeffc900780c */ /* 0x000fe40003f46070 */
[----:B------:R-:W1:Y:S01]  /*db50*/  LDC R201, c[0x0][0x3a0] ;  /* 0x0000e800ffc97b82 */ /* 0x000e620000000800 */
[----:B------:R-:W-:Y:S04]  /*db60*/  LDGSTS.E [R132+0x63700], desc[UR28][R108.64], P3 ;  /* 0x637000006c847fae */ /* 0x000fe800099a101c */
[----:B------:R-:W-:Y:S04]  /*db70*/  LDGSTS.E [R132+0x63b00], desc[UR28][R116.64], P3 ;  /* 0x63b0000074847fae */ /* 0x000fe800099a101c */
[----:B------:R-:W-:Y:S04]  /*db80*/  LDGSTS.E [R132+0x63f00], desc[UR28][R136.64], P3 ;  /* 0x63f0000088847fae */ /* 0x000fe800099a101c */
[----:B------:R-:W0:Y:S01]  /*db90*/  LDGDEPBAR ;  /* 0x00000000000079af */ /* 0x000e220000000000 */
[----:B------:R-:W-:Y:S01]  /*dba0*/  ISETP.GE.U32.AND P3, PT, R130, 0x7ffffefd, PT ;  /* 0x7ffffefd8200780c */ /* 0x000fe20003f66070 */
[----:B--2---:R-:W-:Y:S01]  /*dbb0*/  IMAD.WIDE R166, R0, 0x4, R248 ;  /* 0x0000000400a67825 */ /* 0x004fe200078e02f8 */
[----:B------:R-:W-:Y:S03]  /*dbc0*/  BAR.SYNC.DEFER_BLOCKING 0x0 ;  /* 0x0000000000007b1d */ /* 0x000fe60000010000 */
[----:B-1----:R-:W-:-:S02]  /*dbd0*/  VIADD R130, R201, 0xffffff3b ;  /* 0xffffff3bc9827836 */ /* 0x002fc40000000000 */
[----:B------:R-:W-:Y:S01]  /*dbe0*/  IMAD.WIDE R148, R0, 0x4, R250 ;  /* 0x0000000400947825 */ /* 0x000fe200078e02fa */
[----:B------:R-:W2:Y:S04]  /*dbf0*/  LDL.LU.64 R248, [R1+0x1e0] ;  /* 0x0001e00001f87983 */ /* 0x000ea80000300a00 */
[----:B------:R-:W2:Y:S01]  /*dc00*/  LDL.LU.64 R250, [R1+0x1d8] ;  /* 0x0001d80001fa7983 */ /* 0x000ea20000300a00 */
[----:B------:R-:W-:-:S03]  /*dc10*/  VIADD R201, R165, 0xffffff3a ;  /* 0xffffff3aa5c97836 */ /* 0x000fc60000000000 */
[----:B------:R1:W-:Y:S04]  /*dc20*/  STL.64 [R1+0x478], R166 ;  /* 0x000478a601007387 */ /* 0x0003e80000100a00 */
[----:B------:R-:W2:Y:S01]  /*dc30*/  LDL.LU.64 R158, [R1+0x1d0] ;  /* 0x0001d000019e7983 */ /* 0x000ea20000300a00 */
[----:B----4-:R-:W-:-:S03]  /*dc40*/  IMAD.WIDE R146, R0, 0x4, R146 ;  /* 0x0000000400927825 */ /* 0x010fc600078e0292 */
[----:B------:R-:W-:Y:S01]  /*dc50*/  @!PT LDS RZ, [RZ] ;  /* 0x00000000fffff984 */ /* 0x000fe20000000800 */
[----:B------:R-:W-:Y:S01]  /*dc60*/  @!PT LDS RZ, [RZ] ;  /* 0x00000000fffff984 */ /* 0x000fe20000000800 */
[----:B------:R-:W-:Y:S01]  /*dc70*/  @!PT LDS RZ, [RZ] ;  /* 0x00000000fffff984 */ /* 0x000fe20000000800 */
[----:B------:R1:W-:Y:S01]  /*dc80*/  LDGSTS.E [R135+0x30000], desc[UR28][R166.64], !P6 ;  /* 0x30000000a6877fae */ /* 0x0003e2000f1a101c */
[----:B---3--:R-:W-:-:S03]  /*dc90*/  IMAD.WIDE R2, R0, 0x4, R2 ;  /* 0x0000000400027825 */ /* 0x008fc600078e0202 */
[----:B------:R3:W-:Y:S01]  /*dca0*/  LDGSTS.E [R135+0x30200], desc[UR28][R148.64], !P6 ;  /* 0x3020000094877fae */ /* 0x0007e2000f1a101c */
[----:B------:R-:W-:Y:S02]  /*dcb0*/  ISETP.GE.U32.AND P6, PT, R130, 0x7ffffefc, PT ;  /* 0x7ffffefc8200780c */ /* 0x000fe40003fc6070 */
[----:B------:R-:W-:Y:S01]  /*dcc0*/  IADD3 R130, PT, PT, R164, -0xc7, RZ ;  /* 0xffffff39a4827810 */ /* 0x000fe20007ffe0ff */
[----:B------:R3:W-:Y:S01]  /*dcd0*/  STL.64 [R1+0x470], R148 ;  /* 0x0004709401007387 */ /* 0x0007e20000100a00 */
[----:B------:R-:W-:-:S03]  /*dce0*/  IMAD.WIDE R164, R0, 0x4, R246 ;  /* 0x0000000400a47825 */ /* 0x000fc600078e02f6 */
[----:B------:R-:W4:Y:S01]  /*dcf0*/  LDL.LU.64 R244, [R1+0x1c8] ;  /* 0x0001c80001f47983 */ /* 0x000f220000300a00 */
[----:B-1----:R-:W-:-:S03]  /*dd00*/  IMAD.WIDE R166, R0, 0x4, R242 ;  /* 0x0000000400a67825 */ /* 0x002fc600078e02f2 */
[----:B------:R1:W-:Y:S04]  /*dd10*/  STL.64 [R1+0x468], R146 ;  /* 0x0004689201007387 */ /* 0x0003e80000100a00 */
[----:B------:R1:W-:Y:S01]  /*dd20*/  STL.64 [R1+0x320], R2 ;  /* 0x0003200201007387 */ /* 0x0003e20000100a00 */
[----:B---3--:R-:W3:Y:S03]  /*dd30*/  LDC R149, c[0x0][0x3a0] ;  /* 0x0000e800ff957b82 */ /* 0x008ee60000000800 */
[----:B------:R-:W3:Y:S04]  /*dd40*/  LDL.LU.64 R242, [R1+0x1c0] ;  /* 0x0001c00001f27983 */ /* 0x000ee80000300a00 */
[----:B------:R-:W3:Y:S01]  /*dd50*/  LDL.LU.64 R246, [R1+0x1b8] ;  /* 0x0001b80001f67983 */ /* 0x000ee20000300a00 */
[----:B------:R-:W2:Y:S03]  /*dd60*/  LDC R148, c[0x0][0x3a0] ;  /* 0x0000e800ff947b82 */ /* 0x000ea60000000800 */
[----:B------:R-:W-:Y:S04]  /*dd70*/  STL.64 [R1+0x460], R166 ;  /* 0x000460a601007387 */ /* 0x000fe80000100a00 */
[----:B------:R-:W-:Y:S04]  /*dd80*/  LDGSTS.E [R135+0x30400], desc[UR28][R146.64], !P2 ;  /* 0x3040000092877fae */ /* 0x000fe8000d1a101c */
[----:B------:R1:W-:Y:S04]  /*dd90*/  STL.64 [R1+0x328], R164 ;  /* 0x000328a401007387 */ /* 0x0003e80000100a00 */
[----:B------:R-:W-:Y:S04]  /*dda0*/  LDGSTS.E [R135+0x30600], desc[UR28][R2.64], !P2 ;  /* 0x3060000002877fae */ /* 0x000fe8000d1a101c */
[----:B-1----:R-:W3:Y:S01]  /*ddb0*/  LDL.LU.64 R146, [R1+0x1b0] ;  /* 0x0001b00001927983 */ /* 0x002ee20000300a00 */
[----:B------:R-:W-:-:S03]  /*ddc0*/  ISETP.GE.U32.AND P2, PT, R201, 0x7ffffefb, PT ;  /* 0x7ffffefbc900780c */ /* 0x000fc60003f46070 */
[----:B------:R-:W-:Y:S04]  /*ddd0*/  LDGSTS.E [R135+0x30800], desc[UR28][R166.64], !P5 ;  /* 0x30800000a6877fae */ /* 0x000fe8000e9a101c */
[----:B------:R-:W3:Y:S01]  /*dde0*/  LDL.LU.64 R2, [R1+0x1a8] ;  /* 0x0001a80001027983 */ /* 0x000ee20000300a00 */
[----:B------:R-:W-:-:S03]  /*ddf0*/  VIADD R201, R151, 0xffffff38 ;  /* 0xffffff3897c97836 */ /* 0x000fc60000000000 */
[----:B------:R1:W-:Y:S01]  /*de00*/  LDGSTS.E [R135+0x30a00], desc[UR28][R164.64], !P5 ;  /* 0x30a00000a4877fae */ /* 0x0003e2000e9a101c */
[----:B------:R-:W-:Y:S01]  /*de10*/  ISETP.GE.U32.AND P5, PT, R130, 0x7ffffefa, PT ;  /* 0x7ffffefa8200780c */ /* 0x000fe20003fa6070 */
[----:B------:R-:W-:Y:S01]  /*de20*/  VIADD R130, R150, 0xffffff37 ;  /* 0xffffff3796827836 */ /* 0x000fe20000000000 */
[----:B-1----:R-:W1:Y:S08]  /*de30*/  LDC R165, c[0x0][0x3a0] ;  /* 0x0000e800ffa57b82 */ /* 0x002e700000000800 */
[----:B------:R-:W1:Y:S01]  /*de40*/  LDC R164, c[0x0][0x3a0] ;  /* 0x0000e800ffa47b82 */ /* 0x000e620000000800 */
[----:B--2---:R-:W-:-:S04]  /*de50*/  IMAD.WIDE R248, R0, 0x4, R248 ;  /* 0x0000000400f87825 */ /* 0x004fc800078e02f8 */
[C---:B------:R-:W-:Y:S01]  /*de60*/  IMAD.WIDE R250, R0.reuse, 0x4, R250 ;  /* 0x0000000400fa7825 */ /* 0x040fe200078e02fa */
[----:B------:R2:W-:Y:S04]  /*de70*/  STL.64 [R1+0x458], R248 ;  /* 0x000458f801007387 */ /* 0x0005e80000100a00 */
[----:B------:R1:W-:Y:S01]  /*de80*/  STL.64 [R1+0x330], R250 ;  /* 0x000330fa01007387 */ /* 0x0003e20000100a00 */
[----:B------:R-:W-:-:S03]  /*de90*/  IMAD.WIDE R166, R0, 0x4, R158 ;  /* 0x0000000400a67825 */ /* 0x000fc600078e029e */
[----:B------:R-:W-:Y:S04]  /*dea0*/  LDGSTS.E [R135+0x30c00], desc[UR28][R248.64], !P3 ;  /* 0x30c00000f8877fae */ /* 0x000fe8000d9a101c */
[----:B------:R-:W3:Y:S04]  /*deb0*/  LDL.LU.64 R158, [R1+0x1a0] ;  /* 0x0001a000019e7983 */ /* 0x000ee80000300a00 */
[----:B------:R-:W-:Y:S01]  /*dec0*/  LDGSTS.E [R135+0x30e00], desc[UR28][R250.64], !P3 ;  /* 0x30e00000fa877fae */ /* 0x000fe2000d9a101c */
[----:B------:R-:W-:-:S03]  /*ded0*/  ISETP.GE.U32.AND P3, PT, R201, 0x7ffffef9, PT ;  /* 0x7ffffef9c900780c */ /* 0x000fc60003f66070 */
[----:B------:R-:W-:Y:S01]  /*dee0*/  LDGSTS.E [R135+0x31000], desc[UR28][R166.64], !P6 ;  /* 0x31000000a6877fae */ /* 0x000fe2000f1a101c */
[----:B----4-:R-:W-:-:S03]  /*def0*/  IMAD.WIDE R150, R0, 0x4, R244 ;  /* 0x0000000400967825 */ /* 0x010fc600078e02f4 */
[----:B------:R-:W4:Y:S04]  /*df00*/  LDL.LU.64 R244, [R1+0x198] ;  /* 0x0001980001f47983 */ /* 0x000f280000300a00 */
[----:B------:R-:W-:Y:S01]  /*df10*/  STL.64 [R1+0x450], R166 ;  /* 0x000450a601007387 */ /* 0x000fe20000100a00 */
[----:B---3--:R-:W-:-:S03]  /*df20*/  VIADD R201, R149, 0xffffff36 ;  /* 0xffffff3695c97836 */ /* 0x008fc60000000000 */
[----:B------:R3:W-:Y:S01]  /*df30*/  STL.64 [R1+0x338], R150 ;  /* 0x0003389601007387 */ /* 0x0007e20000100a00 */
[----:B------:R-:W-:-:S03]  /*df40*/  IMAD.WIDE R242, R0, 0x4, R242 ;  /* 0x0000000400f27825 */ /* 0x000fc600078e02f2 */
[----:B------:R3:W-:Y:S01]  /*df50*/  LDGSTS.E [R135+0x31200], desc[UR28][R150.64], !P6 ;  /* 0x3120000096877fae */ /* 0x0007e2000f1a101c */
[----:B------:R-:W-:Y:S01]  /*df60*/  IMAD.WIDE R246, R0, 0x4, R246 ;  /* 0x0000000400f67825 */ /* 0x000fe200078e02f6 */
[----:B------:R-:W-:Y:S02]  /*df70*/  ISETP.GE.U32.AND P6, PT, R130, 0x7ffffef8, PT ;  /* 0x7ffffef88200780c */ /* 0x000fe40003fc6070 */
[----:B--2---:R-:W2:Y:S01]  /*df80*/  LDL.LU.64 R248, [R1+0x190] ;  /* 0x0001900001f87983 */ /* 0x004ea20000300a00 */
[----:B------:R-:W-:-:S03]  /*df90*/  VIADD R130, R148, 0xffffff35 ;  /* 0xffffff3594827836 */ /* 0x000fc60000000000 */
[----:B-1----:R-:W2:Y:S04]  /*dfa0*/  LDL.LU.64 R250, [R1+0x188] ;  /* 0x0001880001fa7983 */ /* 0x002ea80000300a00 */
[----:B------:R1:W-:Y:S01]  /*dfb0*/  STL.64 [R1+0x448], R242 ;  /* 0x000448f201007387 */ /* 0x0003e20000100a00 */
[----:B---3--:R-:W3:Y:S03]  /*dfc0*/  LDC R151, c[0x0][0x3a0] ;  /* 0x0000e800ff977b82 */ /* 0x008ee60000000800 */
[----:B------:R1:W-:Y:S04]  /*dfd0*/  STL.64 [R1+0x340], R246 ;  /* 0x000340f601007387 */ /* 0x0003e80000100a00 */
[----:B------:R-:W-:Y:S01]  /*dfe0*/  LDGSTS.E [R135+0x31400], desc[UR28][R242.64], !P2 ;  /* 0x31400000f2877fae */ /* 0x000fe2000d1a101c */
[----:B------:R-:W2:Y:S01]  /*dff0*/  LDC R150, c[0x0][0x3a0] ;  /* 0x0000e800ff967b82 */ /* 0x000ea20000000800 */
[----:B------:R-:W-:-:S02]  /*e000*/  IMAD.WIDE R166, R0, 0x4, R146 ;  /* 0x0000000400a67825 */ /* 0x000fc400078e0292 */
[----:B------:R-:W3:Y:S04]  /*e010*/  LDL.LU.64 R146, [R1+0x180] ;  /* 0x0001800001927983 */ /* 0x000ee80000300a00 */
[----:B------:R-:W-:Y:S01]  /*e020*/  LDGSTS.E [R135+0x31600], desc[UR28][R246.64], !P2 ;  /* 0x31600000f6877fae */ /* 0x000fe2000d1a101c */
[----:B------:R-:W-:-:S03]  /*e030*/  IMAD.WIDE R148, R0, 0x4, R2 ;  /* 0x0000000400947825 */ /* 0x000fc600078e0202 */
[----:B------:R-:W3:Y:S04]  /*e040*/  LDL.LU.64 R2, [R1+0x178] ;  /* 0x0001780001027983 */ /* 0x000ee80000300a00 */
[----:B------:R-:W-:Y:S04]  /*e050*/  STL.64 [R1+0x440], R166 ;  /* 0x000440a601007387 */ /* 0x000fe80000100a00 */
[----:B------:R1:W-:Y:S04]  /*e060*/  STL.64 [R1+0x348], R148 ;  /* 0x0003489401007387 */ /* 0x0003e80000100a00 */
[----:B-1----:R-:W3:Y:S04]  /*e070*/  LDL.LU.64 R242, [R1+0x170] ;  /* 0x0001700001f27983 */ /* 0x002ee80000300a00 */
[----:B------:R-:W3:Y:S01]  /*e080*/  LDL.LU.64 R246, [R1+0x168] ;  /* 0x0001680001f67983 */ /* 0x000ee20000300a00 */
[----:B------:R-:W-:-:S03]  /*e090*/  ISETP.GE.U32.AND P2, PT, R201, 0x7ffffef7, PT ;  /* 0x7ffffef7c900780c */ /* 0x000fc60003f46070 */
[----:B------:R-:W-:Y:S01]  /*e0a0*/  LDGSTS.E [R135+0x31800], desc[UR28][R166.64], !P5 ;  /* 0x31800000a6877fae */ /* 0x000fe2000e9a101c */
[----:B------:R-:W-:-:S03]  /*e0b0*/  IADD3 R201, PT, PT, R165, -0xcc, RZ ;  /* 0xffffff34a5c97810 */ /* 0x000fc60007ffe0ff */
[----:B------:R1:W-:Y:S01]  /*e0c0*/  LDGSTS.E [R135+0x31a00], desc[UR28][R148.64], !P5 ;  /* 0x31a0000094877fae */ /* 0x0003e2000e9a101c */
[----:B------:R-:W-:Y:S01]  /*e0d0*/  ISETP.GE.U32.AND P5, PT, R130, 0x7ffffef6, PT ;  /* 0x7ffffef68200780c */ /* 0x000fe20003fa6070 */
[----:B------:R-:W-:Y:S01]  /*e0e0*/  VIADD R130, R164, 0xffffff33 ;  /* 0xffffff33a4827836 */ /* 0x000fe20000000000 */
[----:B-1----:R-:W1:Y:S08]  /*e0f0*/  LDC R149, c[0x0][0x3a0] ;  /* 0x0000e800ff957b82 */ /* 0x002e700000000800 */
[----:B------:R-:W1:Y:S01]  /*e100*/  LDC R148, c[0x0][0x3a0] ;  /* 0x0000e800ff947b82 */ /* 0x000e620000000800 */
[----:B------:R-:W-:-:S05]  /*e110*/  IMAD.WIDE R158, R0, 0x4, R158 ;  /* 0x00000004009e7825 */ /* 0x000fca00078e029e */
[----:B------:R1:W-:Y:S04]  /*e120*/  STL.64 [R1+0x438], R158 ;  /* 0x0004389e01007387 */ /* 0x0003e80000100a00 */
[----:B------:R-:W-:Y:S01]  /*e130*/  LDGSTS.E [R135+0x31c00], desc[UR28][R158.64], !P3 ;  /* 0x31c000009e877fae */ /* 0x000fe2000d9a101c */
[----:B----4-:R-:W-:-:S05]  /*e140*/  IMAD.WIDE R244, R0, 0x4, R244 ;  /* 0x0000000400f47825 */ /* 0x010fca00078e02f4 */
[----:B------:R4:W-:Y:S04]  /*e150*/  STL.64 [R1+0x350], R244 ;  /* 0x000350f401007387 */ /* 0x0009e80000100a00 */
[----:B------:R-:W-:Y:S01]  /*e160*/  LDGSTS.E [R135+0x31e00], desc[UR28][R244.64], !P3 ;  /* 0x31e00000f4877fae */ /* 0x000fe2000d9a101c */
[----:B--2---:R-:W-:-:S03]  /*e170*/  IMAD.WIDE R166, R0, 0x4, R248 ;  /* 0x0000000400a67825 */ /* 0x004fc600078e02f8 */
[----:B------:R-:W2:Y:S01]  /*e180*/  LDL.LU.64 R248, [R1+0x160] ;  /* 0x0001600001f87983 */ /* 0x000ea20000300a00 */
[----:B------:R-:W-:-:S03]  /*e190*/  IMAD.WIDE R164, R0, 0x4, R250 ;  /* 0x0000000400a47825 */ /* 0x000fc600078e02fa */
[----:B------:R-:W2:Y:S01]  /*e1a0*/  LDL.LU.64 R250, [R1+0x158] ;  /* 0x0001580001fa7983 */ /* 0x000ea20000300a00 */
[----:B------:R-:W-:-:S03]  /*e1b0*/  ISETP.GE.U32.AND P3, PT, R201, 0x7ffffef5, PT ;  /* 0x7ffffef5c900780c */ /* 0x000fc60003f66070 */
[----:B------:R-:W-:Y:S01]  /*e1c0*/  STL.64 [R1+0x430], R166 ;  /* 0x000430a601007387 */ /* 0x000fe20000100a00 */
[----:B---3--:R-:W-:-:S03]  /*e1d0*/  VIADD R201, R151, 0xffffff32 ;  /* 0xffffff3297c97836 */ /* 0x008fc60000000000 */
[----:B------:R-:W-:Y:S04]  /*e1e0*/  LDGSTS.E [R135+0x32000], desc[UR28][R166.64], !P6 ;  /* 0x32000000a6877fae */ /* 0x000fe8000f1a101c */
[----:B------:R3:W-:Y:S01]  /*e1f0*/  STL.64 [R1+0x358], R164 ;  /* 0x000358a401007387 */ /* 0x0007e20000100a00 */
[----:B------:R-:W-:-:S03]  /*e200*/  IMAD.WIDE R146, R0, 0x4, R146 ;  /* 0x0000000400927825 */ /* 0x000fc600078e0292 */
[----:B------:R3:W-:Y:S01]  /*e210*/  LDGSTS.E [R135+0x32200], desc[UR28][R164.64], !P6 ;  /* 0x32200000a4877fae */ /* 0x0007e2000f1a101c */
[----:B------:R-:W-:Y:S01]  /*e220*/  ISETP.GE.U32.AND P6, PT, R130, 0x7ffffef4, PT ;  /* 0x7ffffef48200780c */ /* 0x000fe20003fc6070 */
[----:B------:R-:W-:Y:S02]  /*e230*/  VIADD R130, R150, 0xffffff31 ;  /* 0xffffff3196827836 */ /* 0x000fe40000000000 */
[----:B-1----:R-:W2:Y:S01]  /*e240*/  LDL.LU.64 R158, [R1+0x150] ;  /* 0x00015000019e7983 */ /* 0x002ea20000300a00 */
[----:B------:R-:W-:-:S03]  /*e250*/  IMAD.WIDE R2, R0, 0x4, R2 ;  /* 0x0000000400027825 */ /* 0x000fc600078e0202 */
[----:B----4-:R-:W4:Y:S04]  /*e260*/  LDL.LU.64 R244, [R1+0x148] ;  /* 0x0001480001f47983 */ /* 0x010f280000300a00 */
[----:B------:R1:W-:Y:S01]  /*e270*/  STL.64 [R1+0x428], R146 ;  /* 0x0004289201007387 */ /* 0x0003e20000100a00 */
[----:B---3--:R-:W3:Y:S03]  /*e280*/  LDC R165, c[0x0][0x3a0] ;  /* 0x0000e800ffa57b82 */ /* 0x008ee60000000800 */
[----:B------:R1:W-:Y:S01]  /*e290*/  STL.64 [R1+0x360], R2 ;  /* 0x0003600201007387 */ /* 0x0003e20000100a00 */
[----:B------:R-:W-:-:S03]  /*e2a0*/  IMAD.WIDE R166, R0, 0x4, R242 ;  /* 0x0000000400a67825 */ /* 0x000fc600078e02f2 */
[----:B------:R-:W3:Y:S01]  /*e2b0*/  LDL.LU.64 R242, [R1+0x140] ;  /* 0x0001400001f27983 */ /* 0x000ee20000300a00 */
[----:B------:R-:W2:Y:S01]  /*e2c0*/  LDC R164, c[0x0][0x3a0] ;  /* 0x0000e800ffa47b82 */ /* 0x000ea20000000800 */
[----:B------:R-:W-:Y:S02]  /*e2d0*/  IMAD.WIDE R150, R0, 0x4, R246 ;  /* 0x0000000400967825 */ /* 0x000fe400078e02f6 */
[----:B------:R-:W3:Y:S04]  /*e2e0*/  LDL.LU.64 R246, [R1+0x138] ;  /* 0x0001380001f67983 */ /* 0x000ee80000300a00 */
        /* <DEDUP_REMOVED lines=10> */
[----:B------:R-:W-:Y:S02]  /*e390*/  ISETP.GE.U32.AND P5, PT, R130, 0x7ffffef2, PT ;  /* 0x7ffffef28200780c */ /* 0x000fe40003fa6070 */
[----:B------:R-:W-:Y:S01]  /*e3a0*/  IADD3 R130, PT, PT, R148, -0xd1, RZ ;  /* 0xffffff2f94827810 */ /* 0x000fe20007ffe0ff */
[----:B-1----:R-:W1:Y:S08]  /*e3b0*/  LDC R151, c[0x0][0x3a0] ;  /* 0x0000e800ff977b82 */ /* 0x002e700000000800 */
[----:B------:R-:W1:Y:S01]  /*e3c0*/  LDC R150, c[0x0][0x3a0] ;  /* 0x0000e800ff967b82 */ /* 0x000e620000000800 */
[----:B--2---:R-:W-:-:S04]  /*e3d0*/  IMAD.WIDE R248, R0, 0x4, R248 ;  /* 0x0000000400f87825 */ /* 0x004fc800078e02f8 */
[C---:B------:R-:W-:Y:S01]  /*e3e0*/  IMAD.WIDE R250, R0.reuse, 0x4, R250 ;  /* 0x0000000400fa7825 */ /* 0x040fe200078e02fa */
[----:B------:R2:W-:Y:S04]  /*e3f0*/  STL.64 [R1+0x418], R248 ;  /* 0x000418f801007387 */ /* 0x0005e80000100a00 */
[----:B------:R1:W-:Y:S04]  /*e400*/  STL.64 [R1+0x370], R250 ;  /* 0x000370fa01007387 */ /* 0x0003e80000100a00 */
[----:B------:R-:W-:Y:S04]  /*e410*/  LDGSTS.E [R135+0x32c00], desc[UR28][R248.64], !P3 ;  /* 0x32c00000f8877fae */ /* 0x000fe8000d9a101c */
[----:B------:R-:W-:Y:S01]  /*e420*/  LDGSTS.E [R135+0x32e00], desc[UR28][R250.64], !P3 ;  /* 0x32e00000fa877fae */ /* 0x000fe2000d9a101c */
[----:B------:R-:W-:-:S03]  /*e430*/  IMAD.WIDE R166, R0, 0x4, R158 ;  /* 0x0000000400a67825 */ /* 0x000fc600078e029e */
[----:B------:R-:W3:Y:S01]  /*e440*/  LDL.LU.64 R158, [R1+0x120] ;  /* 0x00012000019e7983 */ /* 0x000ee20000300a00 */
[----:B----4-:R-:W-:-:S03]  /*e450*/  IMAD.WIDE R148, R0, 0x4, R244 ;  /* 0x0000000400947825 */ /* 0x010fc600078e02f4 */
[----:B------:R-:W4:Y:S01]  /*e460*/  LDL.LU.64 R244, [R1+0x118] ;  /* 0x0001180001f47983 */ /* 0x000f220000300a00 */
[----:B------:R-:W-:-:S03]  /*e470*/  ISETP.GE.U32.AND P3, PT, R201, 0x7ffffef1, PT ;  /* 0x7ffffef1c900780c */ /* 0x000fc60003f66070 */
[----:B------:R-:W-:Y:S01]  /*e480*/  STL.64 [R1+0x410], R166 ;  /* 0x000410a601007387 */ /* 0x000fe20000100a00 */
[----:B---3--:R-:W-:-:S03]  /*e490*/  VIADD R201, R165, 0xffffff2e ;  /* 0xffffff2ea5c97836 */ /* 0x008fc60000000000 */
[----:B------:R-:W-:Y:S01]  /*e4a0*/  LDGSTS.E [R135+0x33000], desc[UR28][R166.64], !P6 ;  /* 0x33000000a6877fae */ /* 0x000fe2000f1a101c */
[----:B------:R-:W-:-:S03]  /*e4b0*/  IMAD.WIDE R242, R0, 0x4, R242 ;  /* 0x0000000400f27825 */ /* 0x000fc600078e02f2 */
[----:B------:R3:W-:Y:S01]  /*e4c0*/  STL.64 [R1+0x378], R148 ;  /* 0x0003789401007387 */ /* 0x0007e20000100a00 */
[----:B------:R-:W-:-:S03]  /*e4d0*/  IMAD.WIDE R246, R0, 0x4, R246 ;  /* 0x0000000400f67825 */ /* 0x000fc600078e02f6 */
[----:B------:R3:W-:Y:S01]  /*e4e0*/  LDGSTS.E [R135+0x33200], desc[UR28][R148.64], !P6 ;  /* 0x3320000094877fae */ /* 0x0007e2000f1a101c */
[----:B------:R-:W-:Y:S01]  /*e4f0*/  ISETP.GE.U32.AND P6, PT, R130, 0x7ffffef0, PT ;  /* 0x7ffffef08200780c */ /* 0x000fe20003fc6070 */
[----:B------:R-:W-:Y:S02]  /*e500*/  VIADD R130, R164, 0xffffff2d ;  /* 0xffffff2da4827836 */ /* 0x000fe40000000000 */
[----:B--2---:R-:W2:Y:S04]  /*e510*/  LDL.LU.64 R248, [R1+0x110] ;  /* 0x0001100001f87983 */ /* 0x004ea80000300a00 */
[----:B-1----:R-:W2:Y:S04]  /*e520*/  LDL.LU.64 R250, [R1+0x108] ;  /* 0x0001080001fa7983 */ /* 0x002ea80000300a00 */
[----:B------:R1:W-:Y:S01]  /*e530*/  STL.64 [R1+0x408], R242 ;  /* 0x000408f201007387 */ /* 0x0003e20000100a00 */
[----:B---3--:R-:W3:Y:S03]  /*e540*/  LDC R149, c[0x0][0x3a0] ;  /* 0x0000e800ff957b82 */ /* 0x008ee60000000800 */
[----:B------:R1:W-:Y:S01]  /*e550*/  STL.64 [R1+0x380], R246 ;  /* 0x000380f601007387 */ /* 0x0003e20000100a00 */
[----:B------:R-:W-:-:S03]  /*e560*/  IMAD.WIDE R166, R0, 0x4, R146 ;  /* 0x0000000400a67825 */ /* 0x000fc600078e0292 */
[----:B------:R-:W3:Y:S01]  /*e570*/  LDL.LU.64 R146, [R1+0x100] ;  /* 0x0001000001927983 */ /* 0x000ee20000300a00 */
[----:B------:R-:W2:Y:S03]  /*e580*/  LDC R148, c[0x0][0x3a0] ;  /* 0x0000e800ff947b82 */ /* 0x000ea60000000800 */
[----:B------:R-:W-:Y:S01]  /*e590*/  LDGSTS.E [R135+0x33400], desc[UR28][R242.64], !P2 ;  /* 0x33400000f2877fae */ /* 0x000fe2000d1a101c */
[----:B------:R-:W-:-:S03]  /*e5a0*/  IMAD.WIDE R164, R0, 0x4, R2 ;  /* 0x0000000400a47825 */ /* 0x000fc600078e0202 */
[----:B------:R-:W3:Y:S04]  /*e5b0*/  LDL.LU.64 R2, [R1+0xf8] ;  /* 0x0000f80001027983 */ /* 0x000ee80000300a00 */
[----:B------:R-:W-:Y:S04]  /*e5c0*/  STL.64 [R1+0x400], R166 ;  /* 0x000400a601007387 */ /* 0x000fe80000100a00 */
[----:B------:R1:W-:Y:S04]  /*e5d0*/  STL.64 [R1+0x388], R164 ;  /* 0x000388a401007387 */ /* 0x0003e80000100a00 */
[----:B-1----:R-:W3:Y:S04]  /*e5e0*/  LDL.LU.64 R242, [R1+0xf0] ;  /* 0x0000f00001f27983 */ /* 0x002ee80000300a00 */
[----:B------:R-:W-:Y:S04]  /*e5f0*/  LDGSTS.E [R135+0x33600], desc[UR28][R246.64], !P2 ;  /* 0x33600000f6877fae */ /* 0x000fe8000d1a101c */
[----:B------:R-:W3:Y:S01]  /*e600*/  LDL.LU.64 R246, [R1+0xe8] ;  /* 0x0000e80001f67983 */ /* 0x000ee20000300a00 */
[----:B------:R-:W-:-:S03]  /*e610*/  ISETP.GE.U32.AND P2, PT, R201, 0x7ffffeef, PT ;  /* 0x7ffffeefc900780c */ /* 0x000fc60003f46070 */
[----:B------:R-:W-:Y:S01]  /*e620*/  LDGSTS.E [R135+0x33800], desc[UR28][R166.64], !P5 ;  /* 0x33800000a6877fae */ /* 0x000fe2000e9a101c */
[----:B------:R-:W-:-:S03]  /*e630*/  VIADD R201, R151, 0xffffff2c ;  /* 0xffffff2c97c97836 */ /* 0x000fc60000000000 */
[----:B------:R1:W-:Y:S01]  /*e640*/  LDGSTS.E [R135+0x33a00], desc[UR28][R164.64], !P5 ;  /* 0x33a00000a4877fae */ /* 0x0003e2000e9a101c */
[----:B------:R-:W-:Y:S01]  /*e650*/  ISETP.GE.U32.AND P5, PT, R130, 0x7ffffeee, PT ;  /* 0x7ffffeee8200780c */ /* 0x000fe20003fa6070 */
[----:B------:R-:W-:Y:S01]  /*e660*/  VIADD R130, R150, 0xffffff2b ;  /* 0xffffff2b96827836 */ /* 0x000fe20000000000 */
[----:B-1----:R-:W1:Y:S08]  /*e670*/  LDC R165, c[0x0][0x3a0] ;  /* 0x0000e800ffa57b82 */ /* 0x002e700000000800 */
[----:B------:R-:W1:Y:S01]  /*e680*/  LDC R164, c[0x0][0x3a0] ;  /* 0x0000e800ffa47b82 */ /* 0x000e620000000800 */
[----:B------:R-:W-:-:S04]  /*e690*/  IMAD.WIDE R158, R0, 0x4, R158 ;  /* 0x00000004009e7825 */ /* 0x000fc800078e029e */
[C---:B----4-:R-:W-:Y:S01]  /*e6a0*/  IMAD.WIDE R244, R0.reuse, 0x4, R244 ;  /* 0x0000000400f47825 */ /* 0x050fe200078e02f4 */
[----:B------:R4:W-:Y:S04]  /*e6b0*/  STL.64 [R1+0x120], R158 ;  /* 0x0001209e01007387 */ /* 0x0009e80000100a00 */
[----:B------:R1:W-:Y:S04]  /*e6c0*/  STL.64 [R1+0x390], R244 ;  /* 0x000390f401007387 */ /* 0x0003e80000100a00 */
[----:B------:R-:W-:Y:S04]  /*e6d0*/  LDGSTS.E [R135+0x33c00], desc[UR28][R158.64], !P3 ;  /* 0x33c000009e877fae */ /* 0x000fe8000d9a101c */
[----:B------:R-:W-:Y:S01]  /*e6e0*/  LDGSTS.E [R135+0x33e00], desc[UR28][R244.64], !P3 ;  /* 0x33e00000f4877fae */ /* 0x000fe2000d9a101c */
[----:B--2---:R-:W-:-:S03]  /*e6f0*/  IMAD.WIDE R166, R0, 0x4, R248 ;  /* 0x0000000400a67825 */ /* 0x004fc600078e02f8 */
[----:B------:R-:W2:Y:S01]  /*e700*/  LDL.LU.64 R248, [R1+0xe0] ;  /* 0x0000e00001f87983 */ /* 0x000ea20000300a00 */
[----:B------:R-:W-:-:S03]  /*e710*/  IMAD.WIDE R150, R0, 0x4, R250 ;  /* 0x0000000400967825 */ /* 0x000fc600078e02fa */
[----:B------:R-:W2:Y:S01]  /*e720*/  LDL.LU.64 R250, [R1+0xd8] ;  /* 0x0000d80001fa7983 */ /* 0x000ea20000300a00 */
[----:B------:R-:W-:-:S03]  /*e730*/  ISETP.GE.U32.AND P3, PT, R201, 0x7ffffeed, PT ;  /* 0x7ffffeedc900780c */ /* 0x000fc60003f66070 */
[----:B------:R-:W-:Y:S01]  /*e740*/  STL.64 [R1+0x128], R166 ;  /* 0x000128a601007387 */ /* 0x000fe20000100a00 */
[----:B---3--:R-:W-:-:S03]  /*e750*/  IADD3 R201, PT, PT, R149, -0xd6, RZ ;  /* 0xffffff2a95c97810 */ /* 0x008fc60007ffe0ff */
[----:B------:R-:W-:Y:S01]  /*e760*/  LDGSTS.E [R135+0x34000], desc[UR28][R166.64], !P6 ;  /* 0x34000000a6877fae */ /* 0x000fe2000f1a101c */
[----:B------:R-:W-:-:S03]  /*e770*/  IMAD.WIDE R146, R0, 0x4, R146 ;  /* 0x0000000400927825 */ /* 0x000fc600078e0292 */
[----:B------:R3:W-:Y:S04]  /*e780*/  STL.64 [R1+0x398], R150 ;  /* 0x0003989601007387 */ /* 0x0007e80000100a00 */
[----:B------:R3:W-:Y:S01]  /*e790*/  LDGSTS.E [R135+0x34200], desc[UR28][R150.64], !P6 ;  /* 0x3420000096877fae */ /* 0x0007e2000f1a101c */
[----:B------:R-:W-:Y:S01]  /*e7a0*/  IMAD.WIDE R2, R0, 0x4, R2 ;  /* 0x0000000400027825 */ /* 0x000fe200078e0202 */
[----:B------:R-:W-:Y:S02]  /*e7b0*/  ISETP.GE.U32.AND P6, PT, R130, 0x7ffffeec, PT ;  /* 0x7ffffeec8200780c */ /* 0x000fe40003fc6070 */
[----:B----4-:R-:W4:Y:S01]  /*e7c0*/  LDL.LU.64 R158, [R1+0xd0] ;  /* 0x0000d000019e7983 */ /* 0x010f220000300a00 */
[----:B------:R-:W-:-:S03]  /*e7d0*/  VIADD R130, R148, 0xffffff29 ;  /* 0xffffff2994827836 */ /* 0x000fc60000000000 */
[----:B-1----:R-:W4:Y:S04]  /*e7e0*/  LDL.LU.64 R244, [R1+0xc8] ;  /* 0x0000c80001f47983 */ /* 0x002f280000300a00 */
[----:B------:R1:W-:Y:S01]  /*e7f0*/  STL.64 [R1+0x130], R146 ;  /* 0x0001309201007387 */ /* 0x0003e20000100a00 */
[----:B---3--:R-:W3:Y:S01]  /*e800*/  LDC R151, c[0x0][0x3a0] ;  /* 0x0000e800ff977b82 */ /* 0x008ee20000000800 */
[C---:B------:R-:W-:Y:S02]  /*e810*/  IMAD.WIDE R166, R0.reuse, 0x4, R242 ;  /* 0x0000000400a67825 */ /* 0x040fe400078e02f2 */
[----:B------:R1:W-:Y:S04]  /*e820*/  STL.64 [R1+0x3a0], R2 ;  /* 0x0003a00201007387 */ /* 0x0003e80000100a00 */
[----:B------:R-:W-:Y:S01]  /*e830*/  LDGSTS.E [R135+0x34400], desc[UR28][R146.64], !P2 ;  /* 0x3440000092877fae */ /* 0x000fe2000d1a101c */
[----:B------:R-:W2:Y:S03]  /*e840*/  LDC R150, c[0x0][0x3a0] ;  /* 0x0000e800ff967b82 */ /* 0x000ea60000000800 */
[----:B------:R-:W-:Y:S01]  /*e850*/  LDGSTS.E [R135+0x34600], desc[UR28][R2.64], !P2 ;  /* 0x3460000002877fae */ /* 0x000fe2000d1a101c */
[----:B------:R-:W-:-:S03]  /*e860*/  IMAD.WIDE R148, R0, 0x4, R246 ;  /* 0x0000000400947825 */ /* 0x000fc600078e02f6 */
[----:B------:R-:W-:Y:S04]  /*e870*/  LDGSTS.E [R135+0x34800], desc[UR28][R166.64], !P5 ;  /* 0x34800000a6877fae */ /* 0x000fe8000e9a101c */
[----:B------:R-:W3:Y:S04]  /*e880*/  LDL.LU.64 R246, [R1+0xc0] ;  /* 0x0000c00001f67983 */ /* 0x000ee80000300a00 */
[----:B------:R-:W3:Y:S04]  /*e890*/  LDL.LU.64 R242, [R1+0xb8] ;  /* 0x0000b80001f27983 */ /* 0x000ee80000300a00 */
[----:B------:R-:W-:Y:S04]  /*e8a0*/  STL.64 [R1+0x138], R166 ;  /* 0x000138a601007387 */ /* 0x000fe80000100a00 */
[----:B------:R1:W-:Y:S04]  /*e8b0*/  STL.64 [R1+0x3a8], R148 ;  /* 0x0003a89401007387 */ /* 0x0003e80000100a00 */
[----:B-1----:R-:W3:Y:S04]  /*e8c0*/  LDL.LU.64 R146, [R1+0xb0] ;  /* 0x0000b00001927983 */ /* 0x002ee80000300a00 */
[----:B------:R-:W3:Y:S01]  /*e8d0*/  LDL.LU.64 R2, [R1+0xa8] ;  /* 0x0000a80001027983 */ /* 0x000ee20000300a00 */
[----:B------:R-:W-:Y:S01]  /*e8e0*/  ISETP.GE.U32.AND P2, PT, R201, 0x7ffffeeb, PT ;  /* 0x7ffffeebc900780c */ /* 0x000fe20003f46070 */
[----:B------:R-:W-:-:S02]  /*e8f0*/  VIADD R201, R165, 0xffffff28 ;  /* 0xffffff28a5c97836 */ /* 0x000fc40000000000 */
        /* <DEDUP_REMOVED lines=8> */
[----:B------:R1:W-:Y:S04]  /*e980*/  STL.64 [R1+0x3b0], R250 ;  /* 0x0003b0fa01007387 */ /* 0x0003e80000100a00 */
[----:B------:R-:W3:Y:S04]  /*e990*/  LDL.LU.64 R166, [R1+0xa0] ;  /* 0x0000a00001a67983 */ /* 0x000ee80000300a00 */
[----:B------:R-:W-:Y:S04]  /*e9a0*/  LDGSTS.E [R135+0x34c00], desc[UR28][R248.64], !P3 ;  /* 0x34c00000f8877fae */ /* 0x000fe8000d9a101c */
[----:B------:R-:W-:Y:S01]  /*e9b0*/  LDGSTS.E [R135+0x34e00], desc[UR28][R250.64], !P3 ;  /* 0x34e00000fa877fae */ /* 0x000fe2000d9a101c */
[----:B----4-:R-:W-:-:S04]  /*e9c0*/  IMAD.WIDE R164, R0, 0x4, R158 ;  /* 0x0000000400a47825 */ /* 0x010fc800078e029e */
[----:B------:R-:W-:Y:S01]  /*e9d0*/  IMAD.WIDE R158, R0, 0x4, R244 ;  /* 0x00000004009e7825 */ /* 0x000fe200078e02f4 */
[----:B------:R-:W-:Y:S01]  /*e9e0*/  LDGSTS.E [R135+0x35000], desc[UR28][R164.64], !P6 ;  /* 0x35000000a4877fae */ /* 0x000fe2000f1a101c */
[----:B------:R-:W-:-:S03]  /*e9f0*/  ISETP.GE.U32.AND P3, PT, R201, 0x7ffffee9, PT ;  /* 0x7ffffee9c900780c */ /* 0x000fc60003f66070 */
[----:B------:R-:W4:Y:S01]  /*ea00*/  LDL.LU.64 R244, [R1+0x98] ;  /* 0x0000980001f47983 */ /* 0x000f220000300a00 */
[----:B---3--:R-:W-:-:S03]  /*ea10*/  VIADD R201, R151, 0xffffff26 ;  /* 0xffffff2697c97836 */ /* 0x008fc60000000000 */
[----:B------:R-:W-:Y:S04]  /*ea20*/  STL.64 [R1+0x148], R164 ;  /* 0x000148a401007387 */ /* 0x000fe80000100a00 */
[----:B------:R3:W-:Y:S04]  /*ea30*/  STL.64 [R1+0x3b8], R158 ;  /* 0x0003b89e01007387 */ /* 0x0007e80000100a00 */
[----:B------:R3:W-:Y:S01]  /*ea40*/  LDGSTS.E [R135+0x35200], desc[UR28][R158.64], !P6 ;  /* 0x352000009e877fae */ /* 0x0007e2000f1a101c */
[----:B------:R-:W-:Y:S02]  /*ea50*/  ISETP.GE.U32.AND P6, PT, R130, 0x7ffffee8, PT ;  /* 0x7ffffee88200780c */ /* 0x000fe40003fc6070 */
[----:B------:R-:W-:Y:S01]  /*ea60*/  IADD3 R130, PT, PT, R150, -0xdb, RZ ;  /* 0xffffff2596827810 */ /* 0x000fe20007ffe0ff */
[----:B--2---:R-:W2:Y:S04]  /*ea70*/  LDL.LU.64 R248, [R1+0x90] ;  /* 0x0000900001f87983 */ /* 0x004ea80000300a00 */
[----:B-1----:R-:W2:Y:S01]  /*ea80*/  LDL.LU.64 R250, [R1+0x88] ;  /* 0x0000880001fa7983 */ /* 0x002ea20000300a00 */
[C---:B------:R-:W-:Y:S01]  /*ea90*/  IMAD.WIDE R246, R0.reuse, 0x4, R246 ;  /* 0x0000000400f67825 */ /* 0x040fe200078e02f6 */
[----:B---3--:R-:W1:Y:S03]  /*eaa0*/  LDC R159, c[0x0][0x3a0] ;  /* 0x0000e800ff9f7b82 */ /* 0x008e660000000800 */
[C---:B------:R-:W-:Y:S01]  /*eab0*/  IMAD.WIDE R242, R0.reuse, 0x4, R242 ;  /* 0x0000000400f27825 */ /* 0x040fe200078e02f2 */
[----:B------:R3:W-:Y:S04]  /*eac0*/  STL.64 [R1+0x150], R246 ;  /* 0x000150f601007387 */ /* 0x0007e80000100a00 */
[----:B------:R3:W-:Y:S01]  /*ead0*/  STL.64 [R1+0x3c0], R242 ;  /* 0x0003c0f201007387 */ /* 0x0007e20000100a00 */
[----:B------:R-:W1:Y:S03]  /*eae0*/  LDC R158, c[0x0][0x3a0] ;  /* 0x0000e800ff9e7b82 */ /* 0x000e660000000800 */
[----:B------:R-:W-:Y:S01]  /*eaf0*/  LDGSTS.E [R135+0x35400], desc[UR28][R246.64], !P2 ;  /* 0x35400000f6877fae */ /* 0x000fe2000d1a101c */
[----:B------:R-:W-:-:S03]  /*eb00*/  IMAD.WIDE R164, R0, 0x4, R146 ;  /* 0x0000000400a47825 */ /* 0x000fc600078e0292 */
[----:B------:R-:W-:Y:S01]  /*eb10*/  LDGSTS.E [R135+0x35600], desc[UR28][R242.64], !P2 ;  /* 0x35600000f2877fae */ /* 0x000fe2000d1a101c */
[----:B------:R-:W-:-:S03]  /*eb20*/  IMAD.WIDE R150, R0, 0x4, R2 ;  /* 0x0000000400967825 */ /* 0x000fc600078e0202 */
[----:B------:R-:W2:Y:S04]  /*eb30*/  LDL.LU.64 R146, [R1+0x80] ;  /* 0x0000800001927983 */ /* 0x000ea80000300a00 */
[----:B------:R-:W2:Y:S04]  /*eb40*/  LDL.LU.64 R2, [R1+0x78] ;  /* 0x0000780001027983 */ /* 0x000ea80000300a00 */
[----:B------:R1:W-:Y:S04]  /*eb50*/  STL.64 [R1+0x158], R164 ;  /* 0x000158a401007387 */ /* 0x0003e80000100a00 */
[----:B------:R1:W-:Y:S04]  /*eb60*/  STL.64 [R1+0x3c8], R150 ;  /* 0x0003c89601007387 */ /* 0x0003e80000100a00 */
[----:B---3--:R-:W3:Y:S04]  /*eb70*/  LDL.LU.64 R246, [R1+0x70] ;  /* 0x0000700001f67983 */ /* 0x008ee80000300a00 */
[----:B------:R-:W3:Y:S04]  /*eb80*/  LDL.LU.64 R242, [R1+0x68] ;  /* 0x0000680001f27983 */ /* 0x000ee80000300a00 */
[----:B------:R1:W-:Y:S01]  /*eb90*/  LDGSTS.E [R135+0x35800], desc[UR28][R164.64], !P5 ;  /* 0x35800000a4877fae */ /* 0x0003e2000e9a101c */
[----:B------:R-:W-:-:S03]  /*eba0*/  ISETP.GE.U32.AND P2, PT, R201, 0x7ffffee7, PT ;  /* 0x7ffffee7c900780c */ /* 0x000fc60003f46070 */
[----:B------:R1:W-:Y:S01]  /*ebb0*/  LDGSTS.E [R135+0x35a00], desc[UR28][R150.64], !P5 ;  /* 0x35a0000096877fae */ /* 0x0003e2000e9a101c */
[----:B------:R-:W-:Y:S01]  /*ebc0*/  ISETP.GE.U32.AND P5, PT, R130, 0x7ffffee6, PT ;  /* 0x7ffffee68200780c */ /* 0x000fe20003fa6070 */
[----:B------:R-:W-:Y:S02]  /*ebd0*/  VIADD R201, R149, 0xffffff24 ;  /* 0xffffff2495c97836 */ /* 0x000fe40000000000 */
[----:B------:R-:W-:Y:S01]  /*ebe0*/  VIADD R130, R148, 0xffffff23 ;  /* 0xffffff2394827836 */ /* 0x000fe20000000000 */
[----:B-1----:R-:W1:Y:S01]  /*ebf0*/  LDC R164, c[0x0][0x3a0] ;  /* 0x0000e800ffa47b82 */ /* 0x002e620000000800 */
[----:B------:R-:W-:-:S05]  /*ec00*/  IMAD.WIDE R150, R0, 0x4, R166 ;  /* 0x0000000400967825 */ /* 0x000fca00078e02a6 */
[----:B------:R1:W-:Y:S04]  /*ec10*/  STL.64 [R1+0x160], R150 ;  /* 0x0001609601007387 */ /* 0x0003e80000100a00 */
[----:B------:R-:W-:Y:S01]  /*ec20*/  LDGSTS.E [R135+0x35c00], desc[UR28][R150.64], !P3 ;  /* 0x35c0000096877fae */ /* 0x000fe2000d9a101c */
[----:B----4-:R-:W-:-:S05]  /*ec30*/  IMAD.WIDE R244, R0, 0x4, R244 ;  /* 0x0000000400f47825 */ /* 0x010fca00078e02f4 */
[----:B------:R-:W-:Y:S04]  /*ec40*/  STL.64 [R1+0x3d0], R244 ;  /* 0x0003d0f401007387 */ /* 0x000fe80000100a00 */
[----:B------:R-:W-:Y:S01]  /*ec50*/  LDGSTS.E [R135+0x35e00], desc[UR28][R244.64], !P3 ;  /* 0x35e00000f4877fae */ /* 0x000fe2000d9a101c */
[----:B--2---:R-:W-:-:S03]  /*ec60*/  IMAD.WIDE R166, R0, 0x4, R248 ;  /* 0x0000000400a67825 */ /* 0x004fc600078e02f8 */
[----:B------:R-:W2:Y:S01]  /*ec70*/  LDL.LU.64 R248, [R1+0x60] ;  /* 0x0000600001f87983 */ /* 0x000ea20000300a00 */
[----:B------:R-:W-:-:S03]  /*ec80*/  IMAD.WIDE R148, R0, 0x4, R250 ;  /* 0x0000000400947825 */ /* 0x000fc600078e02fa */
[----:B------:R-:W4:Y:S04]  /*ec90*/  LDL.LU.64 R250, [R1+0x58] ;  /* 0x0000580001fa7983 */ /* 0x000f280000300a00 */
[----:B------:R-:W-:Y:S04]  /*eca0*/  STL.64 [R1+0x168], R166 ;  /* 0x000168a601007387 */ /* 0x000fe80000100a00 */
[----:B-1----:R-:W4:Y:S04]  /*ecb0*/  LDL.LU.64 R150, [R1+0x720] ;  /* 0x0007200001967983 */ /* 0x002f280000300a00 */
[----:B------:R1:W-:Y:S04]  /*ecc0*/  LDGSTS.E [R135+0x36000], desc[UR28][R166.64], !P6 ;  /* 0x36000000a6877fae */ /* 0x0003e8000f1a101c */
[----:B------:R1:W-:Y:S04]  /*ecd0*/  STL.64 [R1+0x3d8], R148 ;  /* 0x0003d89401007387 */ /* 0x0003e80000100a00 */
[----:B------:R-:W-:Y:S01]  /*ece0*/  LDGSTS.E [R135+0x36200], desc[UR28][R148.64], !P6 ;  /* 0x3620000094877fae */ /* 0x000fe2000f1a101c */
[----:B------:R-:W-:-:S04]  /*ecf0*/  IMAD.WIDE R146, R0, 0x4, R146 ;  /* 0x0000000400927825 */ /* 0x000fc800078e0292 */
[----:B------:R-:W-:Y:S01]  /*ed00*/  IMAD.WIDE R2, R0, 0x4, R2 ;  /* 0x0000000400027825 */ /* 0x000fe200078e0202 */
[----:B------:R-:W-:Y:S01]  /*ed10*/  LDGSTS.E [R135+0x36400], desc[UR28][R146.64], !P2 ;  /* 0x3640000092877fae */ /* 0x000fe2000d1a101c */
[----:B------:R-:W-:-:S03]  /*ed20*/  ISETP.GE.U32.AND P3, PT, R201, 0x7ffffee5, PT ;  /* 0x7ffffee5c900780c */ /* 0x000fc60003f66070 */
[----:B-1----:R-:W4:Y:S01]  /*ed30*/  LDL.LU.64 R148, [R1+0x50] ;  /* 0x0000500001947983 */ /* 0x002f220000300a00 */
[----:B------:R-:W-:-:S03]  /*ed40*/  ISETP.GE.U32.AND P6, PT, R130, 0x7ffffee4, PT ;  /* 0x7ffffee48200780c */ /* 0x000fc60003fc6070 */
[----:B------:R-:W4:Y:S01]  /*ed50*/  LDL.LU.64 R244, [R1+0x48] ;  /* 0x0000480001f47983 */ /* 0x000f220000300a00 */
[----:B---3--:R-:W-:-:S03]  /*ed60*/  IMAD.WIDE R246, R0, 0x4, R246 ;  /* 0x0000000400f67825 */ /* 0x008fc600078e02f6 */
[----:B------:R1:W-:Y:S01]  /*ed70*/  STL.64 [R1+0x170], R146 ;  /* 0x0001709201007387 */ /* 0x0003e20000100a00 */
[----:B------:R-:W-:-:S03]  /*ed80*/  IMAD.WIDE R166, R0, 0x4, R242 ;  /* 0x0000000400a67825 */ /* 0x000fc600078e02f2 */
[----:B------:R3:W-:Y:S01]  /*ed90*/  STL.64 [R1+0x3e0], R2 ;  /* 0x0003e00201007387 */ /* 0x0007e20000100a00 */
[----:B------:R-:W-:Y:S02]  /*eda0*/  VIADD R201, R159, 0xffffff22 ;  /* 0xffffff229fc97836 */ /* 0x000fe40000000000 */
[----:B------:R-:W-:Y:S01]  /*edb0*/  VIADD R130, R158, 0xffffff21 ;  /* 0xffffff219e827836 */ /* 0x000fe20000000000 */
[----:B------:R-:W-:Y:S04]  /*edc0*/  LDGSTS.E [R135+0x36600], desc[UR28][R2.64], !P2 ;  /* 0x3660000002877fae */ /* 0x000fe8000d1a101c */
[----:B-1----:R-:W4:Y:S04]  /*edd0*/  LDL.LU.64 R146, [R1+0x40] ;  /* 0x0000400001927983 */ /* 0x002f280000300a00 */
[----:B------:R1:W-:Y:S04]  /*ede0*/  STL.64 [R1+0x178], R246 ;  /* 0x000178f601007387 */ /* 0x0003e80000100a00 */
[----:B------:R-:W4:Y:S04]  /*edf0*/  LDL.LU.64 R158, [R1+0x38] ;  /* 0x00003800019e7983 */ /* 0x000f280000300a00 */
[----:B------:R2:W-:Y:S04]  /*ee00*/  STL.64 [R1+0x3e8], R166 ;  /* 0x0003e8a601007387 */ /* 0x0005e80000100a00 */
[----:B------:R-:W4:Y:S04]  /*ee10*/  LDL.LU.64 R242, [R1+0x30] ;  /* 0x0000300001f27983 */ /* 0x000f280000300a00 */
[----:B---3--:R-:W3:Y:S01]  /*ee20*/  LDL.LU.64 R2, [R1+0x28] ;  /* 0x0000280001027983 */ /* 0x008ee20000300a00 */
[----:B------:R-:W-:-:S03]  /*ee30*/  ISETP.GE.U32.AND P2, PT, R201, 0x7ffffee3, PT ;  /* 0x7ffffee3c900780c */ /* 0x000fc60003f46070 */
[----:B------:R-:W-:Y:S01]  /*ee40*/  LDGSTS.E [R135+0x36800], desc[UR28][R246.64], !P5 ;  /* 0x36800000f6877fae */ /* 0x000fe2000e9a101c */
[----:B------:R-:W-:-:S03]  /*ee50*/  IADD3 R201, PT, PT, R164, -0xe0, RZ ;  /* 0xffffff20a4c97810 */ /* 0x000fc60007ffe0ff */
[----:B------:R2:W-:Y:S01]  /*ee60*/  LDGSTS.E [R135+0x36a00], desc[UR28][R166.64], !P5 ;  /* 0x36a00000a6877fae */ /* 0x0005e2000e9a101c */
[----:B------:R-:W-:Y:S02]  /*ee70*/  ISETP.GE.U32.AND P5, PT, R130, 0x7ffffee2, PT ;  /* 0x7ffffee28200780c */ /* 0x000fe40003fa6070 */
[----:B------:R-:W2:Y:S01]  /*ee80*/  LDC R130, c[0x0][0x3a0] ;  /* 0x0000e800ff827b82 */ /* 0x000ea20000000800 */
[----:B-1----:R-:W3:Y:S01]  /*ee90*/  LDL.LU.64 R246, [R1+0x20] ;  /* 0x0000200001f67983 */ /* 0x002ee20000300a00 */
[----:B--2---:R-:W-:-:S03]  /*eea0*/  IMAD.WIDE R166, R0, 0x4, R248 ;  /* 0x0000000400a67825 */ /* 0x004fc600078e02f8 */
[----:B------:R-:W2:Y:S01]  /*eeb0*/  LDL.LU.64 R248, [R1+0x18] ;  /* 0x0000180001f87983 */ /* 0x000ea20000300a00 */
[----:B----4-:R-:W-:-:S03]  /*eec0*/  IMAD.WIDE R164, R0, 0x4, R250 ;  /* 0x0000000400a47825 */ /* 0x010fc600078e02fa */
[----:B------:R1:W-:Y:S04]  /*eed0*/  STL.64 [R1+0x180], R166 ;  /* 0x000180a601007387 */ /* 0x0003e80000100a00 */
[----:B------:R-:W4:Y:S04]  /*eee0*/  LDL.LU.64 R250, [R1+0x10] ;  /* 0x0000100001fa7983 */ /* 0x000f280000300a00 */
[----:B------:R1:W-:Y:S04]  /*eef0*/  STL.64 [R1+0x3f8], R164 ;  /* 0x0003f8a401007387 */ /* 0x0003e80000100a00 */
[----:B------:R-:W-:Y:S04]  /*ef00*/  LDGSTS.E [R135+0x36c00], desc[UR28][R166.64], !P3 ;  /* 0x36c00000a6877fae */ /* 0x000fe8000d9a101c */
[----:B------:R-:W-:Y:S04]  /*ef10*/  LDGSTS.E [R135+0x36e00], desc[UR28][R164.64], !P3 ;  /* 0x36e00000a4877fae */ /* 0x000fe8000d9a101c */
[----:B-1----:R-:W4:Y:S04]  /*ef20*/  LDL.LU.64 R166, [R1+0x718] ;  /* 0x0007180001a67983 */ /* 0x002f280000300a00 */
[----:B------:R-:W4:Y:S01]  /*ef30*/  LDL.LU.64 R164, [R1+0x710] ;  /* 0x0007100001a47983 */ /* 0x000f220000300a00 */
[----:B------:R-:W-:-:S04]  /*ef40*/  IMAD.WIDE R148, R0, 0x4, R148 ;  /* 0x0000000400947825 */ /* 0x000fc800078e0294 */
[C---:B------:R-:W-:Y:S01]  /*ef50*/  IMAD.WIDE R244, R0.reuse, 0x4, R244 ;  /* 0x0000000400f47825 */ /* 0x040fe200078e02f4 */
[----:B------:R1:W-:Y:S04]  /*ef60*/  STL.64 [R1+0x188], R148 ;  /* 0x0001889401007387 */ /* 0x0003e80000100a00 */
[----:B------:R1:W-:Y:S04]  /*ef70*/  STL.64 [R1+0x3f0], R244 ;  /* 0x0003f0f401007387 */ /* 0x0003e80000100a00 */
[----:B------:R-:W-:Y:S04]  /*ef80*/  LDGSTS.E [R135+0x37000], desc[UR28][R148.64], !P6 ;  /* 0x3700000094877fae */ /* 0x000fe8000f1a101c */
[----:B------:R-:W-:Y:S01]  /*ef90*/  LDGSTS.E [R135+0x37200], desc[UR28][R244.64], !P6 ;  /* 0x37200000f4877fae */ /* 0x000fe2000f1a101c */
[----:B------:R-:W-:-:S03]  /*efa0*/  IMAD.WIDE R146, R0, 0x4, R146 ;  /* 0x0000000400927825 */ /* 0x000fc600078e0292 */
[----:B-1----:R-:W4:Y:S01]  /*efb0*/  LDL.LU.64 R148, [R1+0x708] ;  /* 0x0007080001947983 */ /* 0x002f220000300a00 */
[----:B------:R-:W-:-:S03]  /*efc0*/  IMAD.WIDE R158, R0, 0x4, R158 ;  /* 0x00000004009e7825 */ /* 0x000fc600078e029e */
[----:B------:R-:W4:Y:S04]  /*efd0*/  LDL.LU.64 R244, [R1] ;  /* 0x0000000001f47983 */ /* 0x000f280000300a00 */
[----:B------:R1:W-:Y:S01]  /*efe0*/  STL.64 [R1+0x190], R146 ;  /* 0x0001909201007387 */ /* 0x0003e20000100a00 */
[----:B------:R-:W-:-:S03]  /*eff0*/  IMAD.WIDE R242, R0, 0x4, R242 ;  /* 0x0000000400f27825 */ /* 0x000fc600078e02f2 */
[----:B------:R1:W-:Y:S01]  /*f000*/  STL.64 [R1+0x300], R158 ;  /* 0x0003009e01007387 */ /* 0x0003e20000100a00 */
[----:B---3--:R-:W-:-:S03]  /*f010*/  IMAD.WIDE R2, R0, 0x4, R2 ;  /* 0x0000000400027825 */ /* 0x008fc600078e0202 */
[----:B------:R-:W-:Y:S04]  /*f020*/  LDGSTS.E [R135+0x37400], desc[UR28][R146.64], !P2 ;  /* 0x3740000092877fae */ /* 0x000fe8000d1a101c */
[----:B------:R-:W-:Y:S04]  /*f030*/  LDGSTS.E [R135+0x37600], desc[UR28][R158.64], !P2 ;  /* 0x376000009e877fae */ /* 0x000fe8000d1a101c */
[----:B------:R-:W-:Y:S04]  /*f040*/  LDGSTS.E [R135+0x37800], desc[UR28][R242.64], !P5 ;  /* 0x37800000f2877fae */ /* 0x000fe8000e9a101c */
[----:B-1----:R-:W3:Y:S04]  /*f050*/  LDL.LU.64 R146, [R1+0x700] ;  /* 0x0007000001927983 */ /* 0x002ee80000300a00 */
[----:B------:R-:W3:Y:S04]  /*f060*/  LDL.LU.64 R158, [R1+0x6f8] ;  /* 0x0006f800019e7983 */ /* 0x000ee80000300a00 */
[----:B------:R1:W-:Y:S04]  /*f070*/  STL.64 [R1+0x198], R242 ;  /* 0x000198f201007387 */ /* 0x0003e80000100a00 */
[----:B------:R1:W-:Y:S04]  /*f080*/  STL.64 [R1+0x2f8], R2 ;  /* 0x0002f80201007387 */ /* 0x0003e80000100a00 */
[----:B------:R2:W-:Y:S04]  /*f090*/  LDGSTS.E [R135+0x37a00], desc[UR28][R2.64], !P5 ;  /* 0x37a0000002877fae */ /* 0x0005e8000e9a101c */
[----:B-1----:R-:W3:Y:S04]  /*f0a0*/  LDL.LU.64 R242, [R1+0x6f0] ;  /* 0x0006f00001f27983 */ /* 0x002ee80000300a00 */
[----:B------:R-:W3:Y:S01]  /*f0b0*/  LDL.LU.64 R2, [R1+0x6e8] ;  /* 0x0006e80001027983 */ /* 0x000ee20000300a00 */
[----:B------:R-:W-:Y:S01]  /*f0c0*/  VIADD R130, R130, 0xffffff1f ;  /* 0xffffff1f82827836 */ /* 0x000fe20000000000 */
[----:B------:R-:W-:Y:S01]  /*f0d0*/  ISETP.GE.U32.AND P3, PT, R201, 0x7ffffee1, PT ;  /* 0x7ffffee1c900780c */ /* 0x000fe20003f66070 */
[----:B------:R-:W-:Y:S01]  /*f0e0*/  IMAD.WIDE R246, R0, 0x4, R246 ;  /* 0x0000000400f67825 */ /* 0x000fe200078e02f6 */
[----:B------:R-:W1:Y:S02]  /*f0f0*/  LDC R201, c[0x0][0x3a0] ;  /* 0x0000e800ffc97b82 */ /* 0x000e640000000800 */
[----:B------:R-:W-:-:S02]  /*f100*/  ISETP.GE.U32.AND P6, PT, R130, 0x7ffffee0, PT ;  /* 0x7ffffee08200780c */ /* 0x000fc40003fc6070 */
[----:B------:R1:W-:Y:S04]  /*f110*/  STL.64 [R1+0x1a0], R246 ;  /* 0x0001a0f601007387 */ /* 0x0003e80000100a00 */
[----:B------:R-:W1:Y:S03]  /*f120*/  LDC R130, c[0x0][0x3a0] ;  /* 0x0000e800ff827b82 */ /* 0x000e660000000800 */
[----:B------:R-:W-:Y:S01]  /*f130*/  LDGSTS.E [R135+0x37c00], desc[UR28][R246.64], !P3 ;  /* 0x37c00000f6877fae */ /* 0x000fe2000d9a101c */
[----:B--2---:R-:W-:-:S05]  /*f140*/  IMAD.WIDE R248, R0, 0x4, R248 ;  /* 0x0000000400f87825 */ /* 0x004fca00078e02f8 */
[----:B------:R2:W-:Y:S01]  /*f150*/  STL.64 [R1+0x2f0], R248 ;  /* 0x0002f0f801007387 */ /* 0x0005e20000100a00 */
[----:B----4-:R-:W-:-:S03]  /*f160*/  IMAD.WIDE R250, R0, 0x4, R250 ;  /* 0x0000000400fa7825 */ /* 0x010fc600078e02fa */
[----:B-1----:R-:W4:Y:S04]  /*f170*/  LDL.LU.64 R246, [R1+0x6e0] ;  /* 0x0006e00001f67983 */ /* 0x002f280000300a00 */
[----:B------:R-:W-:Y:S04]  /*f180*/  LDGSTS.E [R135+0x37e00], desc[UR28][R248.64], !P3 ;  /* 0x37e00000f8877fae */ /* 0x000fe8000d9a101c */
[----:B------:R-:W-:Y:S04]  /*f190*/  LDGSTS.E [R135+0x38000], desc[UR28][R250.64], !P6 ;  /* 0x38000000fa877fae */ /* 0x000fe8000f1a101c */
[----:B--2---:R-:W2:Y:S04]  /*f1a0*/  LDL.LU.64 R248, [R1+0x6d8] ;  /* 0x0006d80001f87983 */ /* 0x004ea80000300a00 */
[----:B------:R1:W-:Y:S01]  /*f1b0*/  STL.64 [R1+0x1a8], R250 ;  /* 0x0001a8fa01007387 */ /* 0x0003e20000100a00 */
[----:B---3--:R-:W-:-:S05]  /*f1c0*/  IMAD.WIDE R2, R0, 0x4, R2 ;  /* 0x0000000400027825 */ /* 0x008fca00078e0202 */
[----:B------:R3:W-:Y:S04]  /*f1d0*/  STL.64 [R1+0x2e8], R2 ;  /* 0x0002e80201007387 */ /* 0x0007e80000100a00 */
[----:B-1----:R-:W2:Y:S01]  /*f1e0*/  LDL.LU.64 R250, [R1+0x6d0] ;  /* 0x0006d00001fa7983 */ /* 0x002ea20000300a00 */
[----:B------:R-:W-:Y:S02]  /*f1f0*/  VIADD R201, R201, 0xffffff1e ;  /* 0xffffff1ec9c97836 */ /* 0x000fe40000000000 */
[----:B------:R-:W-:Y:S01]  /*f200*/  IMAD.WIDE R244, R0, 0x4, R244 ;  /* 0x0000000400f47825 */ /* 0x000fe200078e02f4 */
[----:B------:R3:W-:Y:S02]  /*f210*/  LDGSTS.E [R135+0x38200], desc[UR28][R2.64], !P6 ;  /* 0x3820000002877fae */ /* 0x0007e4000f1a101c */
[----:B------:R-:W-:-:S02]  /*f220*/  ISETP.GE.U32.AND P2, PT, R201, 0x7ffffedf, PT ;  /* 0x7ffffedfc900780c */ /* 0x000fc40003f46070 */
[----:B------:R1:W-:Y:S01]  /*f230*/  STL.64 [R1+0x1b0], R244 ;  /* 0x0001b0f401007387 */ /* 0x0003e20000100a00 */
[----:B------:R-:W-:Y:S01]  /*f240*/  VIADD R130, R130, 0xffffff1d ;  /* 0xffffff1d82827836 */ /* 0x000fe20000000000 */
[----:B------:R-:W1:Y:S08]  /*f250*/  LDC R201, c[0x0][0x3a0] ;  /* 0x0000e800ffc97b82 */ /* 0x000e700000000800 */
[----:B---3--:R-:W3:Y:S01]  /*f260*/  LDC R3, c[0x0][0x3a0] ;  /* 0x0000e800ff037b82 */ /* 0x008ee20000000800 */
[----:B------:R-:W-:Y:S01]  /*f270*/  LDGSTS.E [R135+0x38400], desc[UR28][R244.64], !P2 ;  /* 0x38400000f4877fae */ /* 0x000fe2000d1a101c */
[----:B------:R-:W-:-:S06]  /*f280*/  ISETP.GE.U32.AND P5, PT, R130, 0x7ffffede, PT ;  /* 0x7ffffede8200780c */ /* 0x000fcc0003fa6070 */
[----:B------:R-:W1:Y:S01]  /*f290*/  LDC R130, c[0x0][0x3a0] ;  /* 0x0000e800ff827b82 */ /* 0x000e620000000800 */
[----:B--2---:R-:W-:-:S07]  /*f2a0*/  IMAD.WIDE R250, R0, 0x4, R250 ;  /* 0x0000000400fa7825 */ /* 0x004fce00078e02fa */
[----:B------:R-:W2:Y:S01]  /*f2b0*/  LDC R2, c[0x0][0x3a0] ;  /* 0x0000e800ff027b82 */ /* 0x000ea20000000800 */
[----:B------:R3:W-:Y:S04]  /*f2c0*/  STL.64 [R1+0x2d8], R250 ;  /* 0x0002d8fa01007387 */ /* 0x0007e80000100a00 */
[----:B-1----:R-:W2:Y:S01]  /*f2d0*/  LDL.LU.64 R244, [R1+0x6c8] ;  /* 0x0006c80001f47983 */ /* 0x002ea20000300a00 */
[----:B------:R-:W-:Y:S01]  /*f2e0*/  VIADD R201, R201, 0xffffff1c ;  /* 0xffffff1cc9c97836 */ /* 0x000fe20000000000 */
[----:B------:R-:W-:Y:S02]  /*f2f0*/  IADD3 R130, PT, PT, R130, -0xe5, RZ ;  /* 0xffffff1b82827810 */ /* 0x000fe40007ffe0ff */
[----:B------:R3:W-:Y:S02]  /*f300*/  LDGSTS.E [R135+0x38600], desc[UR28][R250.64], !P2 ;  /* 0x38600000fa877fae */ /* 0x0007e4000d1a101c */
[----:B------:R-:W-:-:S02]  /*f310*/  ISETP.GE.U32.AND P3, PT, R201, 0x7ffffedd, PT ;  /* 0x7ffffeddc900780c */ /* 0x000fc40003f66070 */
[----:B------:R-:W1:Y:S01]  /*f320*/  LDC R201, c[0x0][0x3a0] ;  /* 0x0000e800ffc97b82 */ /* 0x000e620000000800 */
[----:B------:R-:W-:-:S07]  /*f330*/  ISETP.GE.U32.AND P6, PT, R130, 0x7ffffedc, PT ;  /* 0x7ffffedc8200780c */ /* 0x000fce0003fc6070 */
[----:B------:R-:W1:Y:S08]  /*f340*/  LDC R130, c[0x0][0x3a0] ;  /* 0x0000e800ff827b82 */ /* 0x000e700000000800 */
[----:B---3--:R-:W3:Y:S01]  /*f350*/  LDC R250, c[0x0][0x3a0] ;  /* 0x0000e800fffa7b82 */ /* 0x008ee20000000800 */
[----:B------:R-:W-:-:S07]  /*f360*/  IMAD.WIDE R248, R0, 0x4, R248 ;  /* 0x0000000400f87825 */ /* 0x000fce00078e02f8 */
[----:B------:R-:W3:Y:S01]  /*f370*/  LDC R251, c[0x0][0x3a0] ;  /* 0x0000e800fffb7b82 */ /* 0x000ee20000000800 */
[----:B----4-:R-:W-:Y:S01]  /*f380*/  IMAD.WIDE R246, R0, 0x4, R246 ;  /* 0x0000000400f67825 */ /* 0x010fe200078e02f6 */
[----:B------:R-:W-:Y:S04]  /*f390*/  STL.64 [R1+0x1b8], R248 ;  /* 0x0001b8f801007387 */ /* 0x000fe80000100a00 */
[----:B------:R-:W-:Y:S04]  /*f3a0*/  LDGSTS.E [R135+0x38800], desc[UR28][R248.64], !P5 ;  /* 0x38800000f8877fae */ /* 0x000fe8000e9a101c */
[----:B------:R4:W-:Y:S04]  /*f3b0*/  STL.64 [R1+0x2c8], R246 ;  /* 0x0002c8f601007387 */ /* 0x0009e80000100a00 */
[----:B------:R4:W-:Y:S01]  /*f3c0*/  LDGSTS.E [R135+0x38a00], desc[UR28][R246.64], !P5 ;  /* 0x38a00000f6877fae */ /* 0x0009e2000e9a101c */
[----:B-1----:R-:W-:-:S02]  /*f3d0*/  VIADD R201, R201, 0xffffff1a ;  /* 0xffffff1ac9c97836 */ /* 0x002fc40000000000 */
[----:B------:R-:W-:Y:S01]  /*f3e0*/  VIADD R130, R130, 0xffffff19 ;  /* 0xffffff1982827836 */ /* 0x000fe20000000000 */
[----:B----4-:R-:W1:Y:S02]  /*f3f0*/  LDC R246, c[0x0][0x3a0] ;  /* 0x0000e800fff67b82 */ /* 0x010e640000000800 */
[----:B------:R-:W-:Y:S01]  /*f400*/  ISETP.GE.U32.AND P2, PT, R201, 0x7ffffedb, PT ;  /* 0x7ffffedbc900780c */ /* 0x000fe20003f46070 */
[----:B------:R-:W-:-:S05]  /*f410*/  IMAD.WIDE R242, R0, 0x4, R242 ;  /* 0x0000000400f27825 */ /* 0x000fca00078e02f2 */
[----:B------:R-:W4:Y:S01]  /*f420*/  LDC R247, c[0x0][0x3a0] ;  /* 0x0000e800fff77b82 */ /* 0x000f220000000800 */
[----:B---3--:R-:W-:Y:S01]  /*f430*/  VIADD R201, R250, 0xffffff18 ;  /* 0xffffff18fac97836 */ /* 0x008fe20000000000 */
[----:B------:R-:W-:Y:S01]  /*f440*/  ISETP.GE.U32.AND P5, PT, R130, 0x7ffffeda, PT ;  /* 0x7ffffeda8200780c */ /* 0x000fe20003fa6070 */
[----:B------:R-:W-:-:S04]  /*f450*/  IMAD.WIDE R158, R0, 0x4, R158 ;  /* 0x00000004009e7825 */ /* 0x000fc800078e029e */
[----:B------:R-:W-:-:S04]  /*f460*/  IMAD.WIDE R146, R0, 0x4, R146 ;  /* 0x0000000400927825 */ /* 0x000fc800078e0292 */
[----:B------:R-:W-:Y:S02]  /*f470*/  VIADD R130, R251, 0xffffff17 ;  /* 0xffffff17fb827836 */ /* 0x000fe40000000000 */
[----:B------:R-:W-:-:S04]  /*f480*/  IMAD.WIDE R164, R0, 0x4, R164 ;  /* 0x0000000400a47825 */ /* 0x000fc800078e02a4 */
[----:B------:R-:W-:-:S04]  /*f490*/  IMAD.WIDE R152, R0, 0x4, R152 ;  /* 0x0000000400987825 */ /* 0x000fc800078e0298 */
[----:B------:R-:W-:-:S04]  /*f4a0*/  IMAD.WIDE R156, R0, 0x4, R156 ;  /* 0x00000004009c7825 */ /* 0x000fc800078e029c */
[----:B--2---:R-:W-:-:S05]  /*f4b0*/  IMAD.WIDE R244, R0, 0x4, R244 ;  /* 0x0000000400f47825 */ /* 0x004fca00078e02f4 */
[----:B------:R-:W-:Y:S04]  /*f4c0*/  LDGSTS.E [R135+0x38c00], desc[UR28][R244.64], !P3 ;  /* 0x38c00000f4877fae */ /* 0x000fe8000d9a101c */
[----:B------:R2:W-:Y:S01]  /*f4d0*/  LDGSTS.E [R135+0x38e00], desc[UR28][R242.64], !P3 ;  /* 0x38e00000f2877fae */ /* 0x0005e2000d9a101c */
[----:B------:R-:W-:Y:S01]  /*f4e0*/  ISETP.GE.U32.AND P3, PT, R201, 0x7ffffed9, PT ;  /* 0x7ffffed9c900780c */ /* 0x000fe20003f66070 */
[----:B------:R-:W-:Y:S01]  /*f4f0*/  IMAD.WIDE R210, R0, 0x4, R210 ;  /* 0x0000000400d27825 */ /* 0x000fe200078e02d2 */
[----:B------:R-:W3:Y:S01]  /*f500*/  LDC R201, c[0x0][0x3a0] ;  /* 0x0000e800ffc97b82 */ /* 0x000ee20000000800 */
[----:B------:R-:W-:Y:S04]  /*f510*/  STL.64 [R1+0x1c0], R244 ;  /* 0x0001c0f401007387 */ /* 0x000fe80000100a00 */
[----:B------:R1:W-:Y:S04]  /*f520*/  LDGSTS.E [R135+0x39000], desc[UR28][R158.64], !P6 ;  /* 0x390000009e877fae */ /* 0x0003e8000f1a101c */
[----:B------:R2:W-:Y:S04]  /*f530*/  STL.64 [R1+0x2b8], R242 ;  /* 0x0002b8f201007387 */ /* 0x0005e80000100a00 */
[----:B------:R1:W-:Y:S01]  /*f540*/  LDGSTS.E [R135+0x39200], desc[UR28][R146.64], !P6 ;  /* 0x3920000092877fae */ /* 0x0003e2000f1a101c */
[----:B------:R-:W-:Y:S01]  /*f550*/  ISETP.GE.U32.AND P6, PT, R130, 0x7ffffed8, PT ;  /* 0x7ffffed88200780c */ /* 0x000fe20003fc6070 */
[----:B------:R-:W-:-:S02]  /*f560*/  VIADD R130, R2, 0xffffff15 ;  /* 0xffffff1502827836 */ /* 0x000fc40000000000 */
[----:B------:R1:W-:Y:S01]  /*f570*/  STL.64 [R1+0x1c8], R158 ;  /* 0x0001c89e01007387 */ /* 0x0003e20000100a00 */
[----:B--2---:R-:W-:-:S03]  /*f580*/  IMAD.WIDE R242, R0, 0x4, R148 ;  /* 0x0000000400f27825 */ /* 0x004fc600078e0294 */
[----:B------:R2:W-:Y:S01]  /*f590*/  STL.64 [R1+0x2a8], R146 ;  /* 0x0002a89201007387 */ /* 0x0005e20000100a00 */
[----:B------:R-:W-:-:S03]  /*f5a0*/  IMAD.WIDE R148, R0, 0x4, R166 ;  /* 0x0000000400947825 */ /* 0x000fc600078e02a6 */
[----:B------:R-:W-:Y:S01]  /*f5b0*/  STL.64 [R1+0x1d0], R242 ;  /* 0x0001d0f201007387 */ /* 0x000fe20000100a00 */
[----:B-1----:R-:W1:Y:S03]  /*f5c0*/  LDC R158, c[0x0][0x3a0] ;  /* 0x0000e800ff9e7b82 */ /* 0x002e660000000800 */
[----:B------:R-:W-:Y:S01]  /*f5d0*/  LDGSTS.E [R135+0x39400], desc[UR28][R242.64], !P2 ;  /* 0x39400000f2877fae */ /* 0x000fe2000d1a101c */
[----:B--2---:R-:W-:Y:S01]  /*f5e0*/  IADD3 R146, PT, PT, R3, -0xea, RZ ;  /* 0xffffff1603927810 */ /* 0x004fe20007ffe0ff */
[C---:B------:R-:W-:Y:S02]  /*f5f0*/  IMAD.WIDE R2, R0.reuse, 0x4, R150 ;  /* 0x0000000400027825 */ /* 0x040fe400078e0296 */
[----:B------:R2:W-:Y:S01]  /*f600*/  STL.64 [R1+0x298], R164 ;  /* 0x000298a401007387 */ /* 0x0005e20000100a00 */
[----:B------:R-:W1:Y:S01]  /*f610*/  LDC R159, c[0x0][0x3a0] ;  /* 0x0000e800ff9f7b82 */ /* 0x000e620000000800 */
[----:B------:R-:W-:-:S02]  /*f620*/  IMAD.WIDE R166, R0, 0x4, R172 ;  /* 0x0000000400a67825 */ /* 0x000fc400078e02ac */
[----:B------:R2:W-:Y:S01]  /*f630*/  LDGSTS.E [R135+0x39600], desc[UR28][R164.64], !P2 ;  /* 0x39600000a4877fae */ /* 0x0005e2000d1a101c */
[----:B------:R-:W-:Y:S01]  /*f640*/  ISETP.GE.U32.AND P2, PT, R146, 0x7ffffed7, PT ;  /* 0x7ffffed79200780c */ /* 0x000fe20003f46070 */
[----:B------:R-:W-:Y:S02]  /*f650*/  VIADD R146, R246, 0xffffff14 ;  /* 0xffffff14f6927836 */ /* 0x000fe40000000000 */
[----:B------:R3:W-:Y:S01]  /*f660*/  STL.64 [R1+0x1d8], R148 ;  /* 0x0001d89401007387 */ /* 0x0007e20000100a00 */
[----:B------:R-:W-:Y:S01]  /*f670*/  IMAD.WIDE R150, R0, 0x4, R174 ;  /* 0x0000000400967825 */ /* 0x000fe200078e02ae */
[----:B------:R-:W1:Y:S02]  /*f680*/  LDC R147, c[0x0][0x3a0] ;  /* 0x0000e800ff937b82 */ /* 0x000e640000000800 */
[----:B------:R3:W-:Y:S04]  /*f690*/  LDGSTS.E [R135+0x39800], desc[UR28][R148.64], !P5 ;  /* 0x3980000094877fae */ /* 0x0007e8000e9a101c */
[----:B------:R3:W-:Y:S02]  /*f6a0*/  STL.64 [R1+0x288], R2 ;  /* 0x0002880201007387 */ /* 0x0007e40000100a00 */
[----:B--2---:R-:W2:Y:S02]  /*f6b0*/  LDC R164, c[0x0][0x3a0] ;  /* 0x0000e800ffa47b82 */ /* 0x004ea40000000800 */
[----:B------:R3:W-:Y:S01]  /*f6c0*/  LDGSTS.E [R135+0x39a00], desc[UR28][R2.64], !P5 ;  /* 0x39a0000002877fae */ /* 0x0007e2000e9a101c */
[----:B------:R-:W-:Y:S01]  /*f6d0*/  ISETP.GE.U32.AND P5, PT, R130, 0x7ffffed6, PT ;  /* 0x7ffffed68200780c */ /* 0x000fe20003fa6070 */
[----:B----4-:R-:W-:-:S02]  /*f6e0*/  VIADD R130, R247, 0xffffff13 ;  /* 0xffffff13f7827836 */ /* 0x010fc40000000000 */
[----:B------:R4:W-:Y:S02]  /*f6f0*/  LDGSTS.E [R135+0x39c00], desc[UR28][R152.64], !P3 ;  /* 0x39c0000098877fae */ /* 0x0009e4000d9a101c */
[----:B---3--:R-:W3:Y:S02]  /*f700*/  LDC R149, c[0x0][0x3a0] ;  /* 0x0000e800ff957b82 */ /* 0x008ee40000000800 */
[----:B------:R-:W-:Y:S01]  /*f710*/  LDGSTS.E [R135+0x39e00], desc[UR28][R166.64], !P3 ;  /* 0x39e00000a6877fae */ /* 0x000fe2000d9a101c */
[----:B------:R-:W-:Y:S01]  /*f720*/  IMAD.WIDE R2, R0, 0x4, R154 ;  /* 0x0000000400027825 */ /* 0x000fe200078e029a */
[----:B------:R-:W-:Y:S02]  /*f730*/  ISETP.GE.U32.AND P3, PT, R146, 0x7ffffed5, PT ;  /* 0x7ffffed59200780c */ /* 0x000fe40003f66070 */
[----:B------:R1:W-:Y:S02]  /*f740*/  LDGSTS.E [R135+0x3a000], desc[UR28][R150.64], !P6 ;  /* 0x3a00000096877fae */ /* 0x0003e4000f1a101c */
[----:B------:R-:W2:Y:S01]  /*f750*/  LDC R148, c[0x0][0x3a0] ;  /* 0x0000e800ff947b82 */ /* 0x000ea20000000800 */
[----:B------:R-:W-:Y:S01]  /*f760*/  IMAD.WIDE R154, R0, 0x4, R180 ;  /* 0x00000004009a7825 */ /* 0x000fe200078e02b4 */
[----:B------:R1:W-:Y:S01]  /*f770*/  LDGSTS.E [R135+0x3a200], desc[UR28][R2.64], !P6 ;  /* 0x3a20000002877fae */ /* 0x0003e2000f1a101c */
[----:B------:R-:W-:-:S03]  /*f780*/  ISETP.GE.U32.AND P6, PT, R130, 0x7ffffed4, PT ;  /* 0x7ffffed48200780c */ /* 0x000fc60003fc6070 */
[----:B------:R4:W-:Y:S04]  /*f790*/  STL.64 [R1+0x1e0], R152 ;  /* 0x0001e09801007387 */ /* 0x0009e80000100a00 */
[----:B------:R-:W-:Y:S04]  /*f7a0*/  STL.64 [R1+0x278], R166 ;  /* 0x000278a601007387 */ /* 0x000fe80000100a00 */
[----:B------:R1:W-:Y:S01]  /*f7b0*/  STL.64 [R1+0x1e8], R150 ;  /* 0x0001e89601007387 */ /* 0x0003e20000100a00 */
[----:B----4-:R-:W-:-:S03]  /*f7c0*/  IMAD.WIDE R152, R0, 0x4, R182 ;  /* 0x0000000400987825 */ /* 0x010fc600078e02b6 */
[----:B------:R4:W-:Y:S04]  /*f7d0*/  STL.64 [R1+0x268], R2 ;  /* 0x0002680201007387 */ /* 0x0009e80000100a00 */
[----:B------:R3:W-:Y:S01]  /*f7e0*/  STL.64 [R1+0x1f0], R156 ;  /* 0x0001f09c01007387 */ /* 0x0007e20000100a00 */
[----:B-1----:R-:W1:Y:S03]  /*f7f0*/  LDC R151, c[0x0][0x3a0] ;  /* 0x0000e800ff977b82 */ /* 0x002e660000000800 */
[----:B------:R3:W-:Y:S01]  /*f800*/  LDGSTS.E [R135+0x3a400], desc[UR28][R156.64], !P2 ;  /* 0x3a4000009c877fae */ /* 0x0007e2000d1a101c */
[----:B----4-:R-:W-:-:S03]  /*f810*/  IMAD.WIDE R2, R0, 0x4, R160 ;  /* 0x0000000400027825 */ /* 0x010fc600078e02a0 */
[----:B------:R4:W-:Y:S01]  /*f820*/  STL.64 [R1+0x258], R154 ;  /* 0x0002589a01007387 */ /* 0x0009e20000100a00 */
[----:B------:R-:W1:Y:S03]  /*f830*/  LDC R150, c[0x0][0x3a0] ;  /* 0x0000e800ff967b82 */ /* 0x000e660000000800 */
[----:B------:R4:W-:Y:S01]  /*f840*/  LDGSTS.E [R135+0x3a600], desc[UR28][R154.64], !P2 ;  /* 0x3a6000009a877fae */ /* 0x0009e2000d1a101c */
[----:B---3--:R-:W-:-:S03]  /*f850*/  IMAD.WIDE R156, R0, 0x4, R162 ;  /* 0x00000004009c7825 */ /* 0x008fc600078e02a2 */
[----:B------:R3:W-:Y:S04]  /*f860*/  STL.64 [R1+0x1f8], R152 ;  /* 0x0001f89801007387 */ /* 0x0007e80000100a00 */
[----:B------:R3:W-:Y:S01]  /*f870*/  LDGSTS.E [R135+0x3a800], desc[UR28][R152.64], !P5 ;  /* 0x3a80000098877fae */ /* 0x0007e2000e9a101c */
[----:B----4-:R-:W-:-:S03]  /*f880*/  IMAD.WIDE R154, R0, 0x4, R188 ;  /* 0x00000004009a7825 */ /* 0x010fc600078e02bc */
[----:B------:R4:W-:Y:S04]  /*f890*/  STL.64 [R1+0x248], R2 ;  /* 0x0002480201007387 */ /* 0x0009e80000100a00 */
[----:B------:R4:W-:Y:S01]  /*f8a0*/  LDGSTS.E [R135+0x3aa00], desc[UR28][R2.64], !P5 ;  /* 0x3aa0000002877fae */ /* 0x0009e2000e9a101c */
[----:B---3--:R-:W-:-:S03]  /*f8b0*/  IMAD.WIDE R152, R0, 0x4, R190 ;  /* 0x0000000400987825 */ /* 0x008fc600078e02be */
[----:B------:R-:W-:Y:S04]  /*f8c0*/  STL.64 [R1+0x200], R156 ;  /* 0x0002009c01007387 */ /* 0x000fe80000100a00 */
[----:B------:R-:W-:Y:S01]  /*f8d0*/  LDGSTS.E [R135+0x3ac00], desc[UR28][R156.64], !P3 ;  /* 0x3ac000009c877fae */ /* 0x000fe2000d9a101c */
[----:B----4-:R-:W-:-:S03]  /*f8e0*/  IMAD.WIDE R2, R0, 0x4, R168 ;  /* 0x0000000400027825 */ /* 0x010fc600078e02a8 */
[----:B------:R3:W-:Y:S04]  /*f8f0*/  STL.64 [R1+0x238], R154 ;  /* 0x0002389a01007387 */ /* 0x0007e80000100a00 */
[----:B------:R3:W-:Y:S04]  /*f900*/  LDGSTS.E [R135+0x3ae00], desc[UR28][R154.64], !P3 ;  /* 0x3ae000009a877fae */ /* 0x0007e8000d9a101c */
[----:B------:R4:W-:Y:S04]  /*f910*/  STL.64 [R1+0x208], R152 ;  /* 0x0002089801007387 */ /* 0x0009e80000100a00 */
[----:B------:R4:W-:Y:S01]  /*f920*/  LDGSTS.E [R135+0x3b000], desc[UR28][R152.64], !P6 ;  /* 0x3b00000098877fae */ /* 0x0009e2000f1a101c */
[----:B---3--:R-:W-:-:S03]  /*f930*/  IMAD.WIDE R154, R0, 0x4, R170 ;  /* 0x00000004009a7825 */ /* 0x008fc600078e02aa */
[----:B------:R3:W-:Y:S01]  /*f940*/  STL.64 [R1+0x228], R2 ;  /* 0x0002280201007387 */ /* 0x0007e20000100a00 */
[----:B----4-:R-:W-:-:S03]  /*f950*/  IMAD.WIDE R152, R0, 0x4, R196 ;  /* 0x0000000400987825 */ /* 0x010fc600078e02c4 */
[----:B------:R4:W-:Y:S04]  /*f960*/  STL.64 [R1+0x210], R154 ;  /* 0x0002109a01007387 */ /* 0x0009e80000100a00 */
[----:B------:R1:W-:Y:S04]  /*f970*/  STL.64 [R1+0x220], R152 ;  /* 0x0002209801007387 */ /* 0x0003e80000100a00 */
[----:B------:R-:W4:Y:S04]  /*f980*/  LDL.LU.64 R196, [R1+0x260] ;  /* 0x0002600001c47983 */ /* 0x000f280000300a00 */
[----:B------:R-:W4:Y:S04]  /*f990*/  LDL.LU.64 R246, [R1+0x240] ;  /* 0x0002400001f67983 */ /* 0x000f280000300a00 */
[----:B------:R-:W4:Y:S04]  /*f9a0*/  LDL.LU.64 R242, [R1+0x280] ;  /* 0x0002800001f27983 */ /* 0x000f280000300a00 */
[----:B------:R-:W4:Y:S04]  /*f9b0*/  LDL.LU.64 R244, [R1+0x230] ;  /* 0x0002300001f47983 */ /* 0x000f280000300a00 */
[----:B------:R-:W4:Y:S04]  /*f9c0*/  LDL.LU.64 R248, [R1+0x270] ;  /* 0x0002700001f87983 */ /* 0x000f280000300a00 */
[----:B------:R-:W4:Y:S01]  /*f9d0*/  LDL.LU.64 R250, [R1+0x250] ;  /* 0x0002500001fa7983 */ /* 0x000f220000300a00 */
[----:B------:R-:W-:Y:S01]  /*f9e0*/  VIADD R146, R158, 0xffffff12 ;  /* 0xffffff129e927836 */ /* 0x000fe20000000000 */
[----:B------:R-:W-:-:S02]  /*f9f0*/  IADD3 R130, PT, PT, R159, -0xef, RZ ;  /* 0xffffff119f827810 */ /* 0x000fc40007ffe0ff */
[----:B------:R3:W-:Y:S02]  /*fa00*/  LDGSTS.E [R135+0x3b200], desc[UR28][R2.64], !P6 ;  /* 0x3b20000002877fae */ /* 0x0007e4000f1a101c */
[----:B------:R-:W-:Y:S01]  /*fa10*/  ISETP.GE.U32.AND P2, PT, R146, 0x7ffffed3, PT ;  /* 0x7ffffed39200780c */ /* 0x000fe20003f46070 */
[----:B------:R-:W-:Y:S02]  /*fa20*/  VIADD R146, R149, 0xffffff10 ;  /* 0xffffff1095927836 */ /* 0x000fe40000000000 */
[----:B------:R-:W1:Y:S01]  /*fa30*/  LDC R149, c[0x0][0x3a0] ;  /* 0x0000e800ff957b82 */ /* 0x000e620000000800 */
[----:B------:R-:W-:Y:S01]  /*fa40*/  ISETP.GE.U32.AND P5, PT, R130, 0x7ffffed2, PT ;  /* 0x7ffffed28200780c */ /* 0x000fe20003fa6070 */
[----:B--2---:R-:W-:Y:S01]  /*fa50*/  VIADD R130, R164, 0xffffff0f ;  /* 0xffffff0fa4827836 */ /* 0x004fe20000000000 */
[----:B------:R-:W-:Y:S01]  /*fa60*/  ISETP.GE.U32.AND P3, PT, R146, 0x7ffffed1, PT ;  /* 0x7ffffed19200780c */ /* 0x000fe20003f66070 */
[----:B---3--:R-:W-:-:S04]  /*fa70*/  IMAD.WIDE R2, R0, 0x4, R144 ;  /* 0x0000000400027825 */ /* 0x008fc800078e0290 */
[----:B------:R-:W2:Y:S01]  /*fa80*/  LDC R145, c[0x0][0x3a0] ;  /* 0x0000e800ff917b82 */ /* 0x000ea20000000800 */
[----:B------:R-:W-:Y:S01]  /*fa90*/  ISETP.GE.U32.AND P6, PT, R130, 0x7ffffed0, PT ;  /* 0x7ffffed08200780c */ /* 0x000fe20003fc6070 */
[----:B------:R-:W-:Y:S01]  /*faa0*/  VIADD R146, R147, 0xffffff0e ;  /* 0xffffff0e93927836 */ /* 0x000fe20000000000 */
[----:B------:R4:W-:Y:S01]  /*fab0*/  LDGSTS.E [R135+0x3b400], desc[UR28][R154.64], !P2 ;  /* 0x3b4000009a877fae */ /* 0x0009e2000d1a101c */
[----:B------:R-:W-:-:S03]  /*fac0*/  IMAD.WIDE R190, R0, 0x4, R176 ;  /* 0x0000000400be7825 */ /* 0x000fc600078e02b0 */
[----:B------:R3:W-:Y:S01]  /*fad0*/  LDGSTS.E [R135+0x3b600], desc[UR28][R152.64], !P2 ;  /* 0x3b60000098877fae */ /* 0x0007e2000d1a101c */
[----:B-1----:R-:W-:Y:S01]  /*fae0*/  VIADD R130, R151, 0xffffff0d ;  /* 0xffffff0d97827836 */ /* 0x002fe20000000000 */
[----:B------:R-:W-:Y:S01]  /*faf0*/  ISETP.GE.U32.AND P2, PT, R146, 0x7ffffecf, PT ;  /* 0x7ffffecf9200780c */ /* 0x000fe20003f46070 */
[C---:B------:R-:W-:Y:S01]  /*fb00*/  IMAD.WIDE R188, R0.reuse, 0x4, R178 ;  /* 0x0000000400bc7825 */ /* 0x040fe200078e02b2 */
[----:B------:R-:W-:Y:S01]  /*fb10*/  LDGSTS.E [R135+0x3b800], desc[UR28][R2.64], !P5 ;  /* 0x3b80000002877fae */ /* 0x000fe2000e9a101c */
[----:B------:R-:W1:Y:S02]  /*fb20*/  LDC R147, c[0x0][0x3a0] ;  /* 0x0000e800ff937b82 */ /* 0x000e640000000800 */
[----:B------:R-:W-:Y:S01]  /*fb30*/  IMAD.WIDE R212, R0, 0x4, R212 ;  /* 0x0000000400d47825 */ /* 0x000fe200078e02d4 */
[----:B------:R-:W-:Y:S01]  /*fb40*/  LDGSTS.E [R135+0x3ba00], desc[UR28][R190.64], !P5 ;  /* 0x3ba00000be877fae */ /* 0x000fe2000e9a101c */
[----:B------:R-:W-:Y:S02]  /*fb50*/  ISETP.GE.U32.AND P5, PT, R130, 0x7ffffece, PT ;  /* 0x7ffffece8200780c */ /* 0x000fe40003fa6070 */
[----:B------:R-:W-:Y:S01]  /*fb60*/  IMAD.WIDE R184, R0, 0x4, R184 ;  /* 0x0000000400b87825 */ /* 0x000fe200078e02b8 */
[----:B------:R-:W-:Y:S01]  /*fb70*/  LDGSTS.E [R135+0x3bc00], desc[UR28][R188.64], !P3 ;  /* 0x3bc00000bc877fae */ /* 0x000fe2000d9a101c */
[----:B------:R-:W3:Y:S02]  /*fb80*/  LDC R151, c[0x0][0x3a0] ;  /* 0x0000e800ff977b82 */ /* 0x000ee40000000800 */
[----:B------:R-:W-:Y:S01]  /*fb90*/  VIADD R130, R150, 0xffffff0b ;  /* 0xffffff0b96827836 */ /* 0x000fe20000000000 */
[----:B------:R-:W-:Y:S01]  /*fba0*/  LDGSTS.E [R135+0x3be00], desc[UR28][R210.64], !P3 ;  /* 0x3be00000d2877fae */ /* 0x000fe2000d9a101c */
[----:B------:R-:W-:-:S03]  /*fbb0*/  IMAD.WIDE R182, R0, 0x4, R220 ;  /* 0x0000000400b67825 */ /* 0x000fc600078e02dc */
[----:B------:R-:W-:Y:S01]  /*fbc0*/  LDGSTS.E [R135+0x3c000], desc[UR28][R212.64], !P6 ;  /* 0x3c000000d4877fae */ /* 0x000fe2000f1a101c */
[----:B------:R-:W-:Y:S01]  /*fbd0*/  IMAD.WIDE R180, R0, 0x4, R218 ;  /* 0x0000000400b47825 */ /* 0x000fe200078e02da */
[----:B------:R-:W-:Y:S01]  /*fbe0*/  IADD3 R144, PT, PT, R148, -0xf4, RZ ;  /* 0xffffff0c94907810 */ /* 0x000fe20007ffe0ff */
[----:B------:R-:W3:Y:S01]  /*fbf0*/  LDC R146, c[0x0][0x3a0] ;  /* 0x0000e800ff927b82 */ /* 0x000ee20000000800 */
[----:B------:R-:W-:Y:S01]  /*fc00*/  LDGSTS.E [R135+0x3c200], desc[UR28][R184.64], !P6 ;  /* 0x3c200000b8877fae */ /* 0x000fe2000f1a101c */
[----:B------:R-:W-:Y:S01]  /*fc10*/  ISETP.GE.U32.AND P6, PT, R130, 0x7ffffecc, PT ;  /* 0x7ffffecc8200780c */ /* 0x000fe20003fc6070 */
[----:B------:R-:W-:Y:S02]  /*fc20*/  VIADD R130, R149, 0xffffff0a ;  /* 0xffffff0a95827836 */ /* 0x000fe40000000000 */
[----:B------:R-:W-:Y:S03]  /*fc30*/  LDGSTS.E [R135+0x3c400], desc[UR28][R182.64], !P2 ;  /* 0x3c400000b6877fae */ /* 0x000fe6000d1a101c */
[----:B------:R-:W3:Y:S01]  /*fc40*/  LDC R148, c[0x0][0x3a0] ;  /* 0x0000e800ff947b82 */ /* 0x000ee20000000800 */
[----:B------:R-:W-:Y:S01]  /*fc50*/  LDGSTS.E [R135+0x3c600], desc[UR28][R180.64], !P2 ;  /* 0x3c600000b4877fae */ /* 0x000fe2000d1a101c */
[----:B------:R-:W-:Y:S01]  /*fc60*/  ISETP.GE.U32.AND P2, PT, R130, 0x7ffffecb, PT ;  /* 0x7ffffecb8200780c */ /* 0x000fe20003f46070 */
[----:B--2---:R-:W-:Y:S01]  /*fc70*/  VIADD R130, R145, 0xffffff09 ;  /* 0xffffff0991827836 */ /* 0x004fe20000000000 */
[----:B------:R-:W-:-:S04]  /*fc80*/  ISETP.GE.U32.AND P3, PT, R144, 0x7ffffecd, PT ;  /* 0x7ffffecd9000780c */ /* 0x000fc80003f66070 */
[----:B------:R-:W2:Y:S01]  /*fc90*/  LDC R145, c[0x0][0x3a0] ;  /* 0x0000e800ff917b82 */ /* 0x000ea20000000800 */
[----:B------:R-:W-:-:S04]  /*fca0*/  IMAD.WIDE R186, R0, 0x4, R186 ;  /* 0x0000000400ba7825 */ /* 0x000fc800078e02ba */
[C---:B------:R-:W-:Y:S01]  /*fcb0*/  IMAD.WIDE R192, R0.reuse, 0x4, R192 ;  /* 0x0000000400c07825 */ /* 0x040fe200078e02c0 */
[----:B------:R-:W-:Y:S02]  /*fcc0*/  LDGSTS.E [R135+0x3c800], desc[UR28][R186.64], !P5 ;  /* 0x3c800000ba877fae */ /* 0x000fe4000e9a101c */
[----:B------:R-:W2:Y:S01]  /*fcd0*/  LDC R149, c[0x0][0x3a0] ;  /* 0x0000e800ff957b82 */ /* 0x000ea20000000800 */
[----:B-1----:R-:W-:Y:S01]  /*fce0*/  VIADD R144, R147, 0xffffff08 ;  /* 0xffffff0893907836 */ /* 0x002fe20000000000 */
[----:B------:R-:W-:Y:S01]  /*fcf0*/  LDGSTS.E [R135+0x3ca00], desc[UR28][R192.64], !P5 ;  /* 0x3ca00000c0877fae */ /* 0x000fe2000e9a101c */
[----:B------:R-:W-:Y:S01]  /*fd00*/  IMAD.WIDE R194, R0, 0x4, R194 ;  /* 0x0000000400c27825 */ /* 0x000fe200078e02c2 */
[----:B------:R-:W-:-:S03]  /*fd10*/  ISETP.GE.U32.AND P5, PT, R130, 0x7ffffeca, PT ;  /* 0x7ffffeca8200780c */ /* 0x000fc60003fa6070 */
[C---:B------:R-:W-:Y:S01]  /*fd20*/  IMAD.WIDE R206, R0.reuse, 0x4, R206 ;  /* 0x0000000400ce7825 */ /* 0x040fe200078e02ce */
[----:B------:R-:W1:Y:S03]  /*fd30*/  LDC R147, c[0x0][0x3a0] ;  /* 0x0000e800ff937b82 */ /* 0x000e660000000800 */
[C---:B------:R-:W-:Y:S01]  /*fd40*/  IMAD.WIDE R178, R0.reuse, 0x4, R138 ;  /* 0x0000000400b27825 */ /* 0x040fe200078e028a */
[----:B---3--:R-:W-:Y:S01]  /*fd50*/  IADD3 R130, PT, PT, R151, -0xf9, RZ ;  /* 0xffffff0797827810 */ /* 0x008fe20007ffe0ff */
[----:B------:R-:W-:Y:S02]  /*fd60*/  LDGSTS.E [R135+0x3cc00], desc[UR28][R194.64], !P3 ;  /* 0x3cc00000c2877fae */ /* 0x000fe4000d9a101c */
[----:B------:R-:W-:Y:S01]  /*fd70*/  IMAD.WIDE R204, R0, 0x4, R204 ;  /* 0x0000000400cc7825 */ /* 0x000fe200078e02cc */
[----:B------:R-:W3:Y:S01]  /*fd80*/  LDC R139, c[0x0][0x3a0] ;  /* 0x0000e800ff8b7b82 */ /* 0x000ee20000000800 */
[----:B------:R-:W-:Y:S01]  /*fd90*/  LDGSTS.E [R135+0x3ce00], desc[UR28][R206.64], !P3 ;  /* 0x3ce00000ce877fae */ /* 0x000fe2000d9a101c */
[----:B------:R-:W-:Y:S01]  /*fda0*/  ISETP.GE.U32.AND P3, PT, R144, 0x7ffffec9, PT ;  /* 0x7ffffec99000780c */ /* 0x000fe20003f66070 */
[----:B------:R-:W-:-:S02]  /*fdb0*/  IMAD.WIDE R208, R0, 0x4, R208 ;  /* 0x0000000400d07825 */ /* 0x000fc400078e02d0 */
[----:B------:R-:W-:Y:S02]  /*fdc0*/  LDGSTS.E [R135+0x3d000], desc[UR28][R178.64], !P6 ;  /* 0x3d000000b2877fae */ /* 0x000fe4000f1a101c */
[----:B------:R-:W-:Y:S01]  /*fdd0*/  IMAD.WIDE R176, R0, 0x4, R142 ;  /* 0x0000000400b07825 */ /* 0x000fe200078e028e */
[----:B------:R-:W3:Y:S01]  /*fde0*/  LDC R144, c[0x0][0x3a0] ;  /* 0x0000e800ff907b82 */ /* 0x000ee20000000800 */
[----:B------:R-:W-:Y:S01]  /*fdf0*/  LDGSTS.E [R135+0x3d200], desc[UR28][R204.64], !P6 ;  /* 0x3d200000cc877fae */ /* 0x000fe2000f1a101c */
[----:B------:R-:W-:Y:S01]  /*fe00*/  ISETP.GE.U32.AND P6, PT, R130, 0x7ffffec8, PT ;  /* 0x7ffffec88200780c */ /* 0x000fe20003fc6070 */
[----:B------:R-:W-:Y:S02]  /*fe10*/  VIADD R138, R148, 0xffffff06 ;  /* 0xffffff06948a7836 */ /* 0x000fe40000000000 */
[C---:B------:R-:W-:Y:S01]  /*fe20*/  IMAD.WIDE R174, R0.reuse, 0x4, R234 ;  /* 0x0000000400ae7825 */ /* 0x040fe200078e02ea */
[----:B------:R-:W-:Y:S02]  /*fe30*/  LDGSTS.E [R135+0x3d400], desc[UR28][R208.64], !P2 ;  /* 0x3d400000d0877fae */ /* 0x000fe4000d1a101c */
[----:B------:R-:W4:Y:S01]  /*fe40*/  LDC R143, c[0x0][0x3a0] ;  /* 0x0000e800ff8f7b82 */ /* 0x000f220000000800 */
[----:B------:R-:W-:Y:S01]  /*fe50*/  IMAD.WIDE R214, R0, 0x4, R214 ;  /* 0x0000000400d67825 */ /* 0x000fe200078e02d6 */
[----:B------:R-:W-:Y:S01]  /*fe60*/  LDGSTS.E [R135+0x3d600], desc[UR28][R176.64], !P2 ;  /* 0x3d600000b0877fae */ /* 0x000fe2000d1a101c */
[----:B------:R-:W-:-:S02]  /*fe70*/  ISETP.GE.U32.AND P2, PT, R138, 0x7ffffec7, PT ;  /* 0x7ffffec78a00780c */ /* 0x000fc40003f46070 */
[----:B--2---:R-:W-:Y:S01]  /*fe80*/  VIADD R130, R145, 0xffffff05 ;  /* 0xffffff0591827836 */ /* 0x004fe20000000000 */
[----:B------:R-:W-:Y:S01]  /*fe90*/  LDGSTS.E [R135+0x3d800], desc[UR28][R174.64], !P5 ;  /* 0x3d800000ae877fae */ /* 0x000fe2000e9a101c */
[----:B------:R-:W-:-:S03]  /*fea0*/  IMAD.WIDE R172, R0, 0x4, R216 ;  /* 0x0000000400ac7825 */ /* 0x000fc600078e02d8 */
[----:B------:R-:W-:Y:S01]  /*feb0*/  LDGSTS.E [R135+0x3da00], desc[UR28][R214.64], !P5 ;  /* 0x3da00000d6877fae */ /* 0x000fe2000e9a101c */
[----:B------:R-:W-:Y:S01]  /*fec0*/  IMAD.WIDE R170, R0, 0x4, R236 ;  /* 0x0000000400aa7825 */ /* 0x000fe200078e02ec */
[----:B------:R-:W-:Y:S02]  /*fed0*/  ISETP.GE.U32.AND P5, PT, R130, 0x7ffffec6, PT ;  /* 0x7ffffec68200780c */ /* 0x000fe40003fa6070 */
[----:B------:R-:W-:Y:S01]  /*fee0*/  LDGSTS.E [R135+0x3dc00], desc[UR28][R172.64], !P3 ;  /* 0x3dc00000ac877fae */ /* 0x000fe2000d9a101c */
[----:B------:R-:W-:Y:S02]  /*fef0*/  VIADD R138, R146, 0xffffff04 ;  /* 0xffffff04928a7836 */ /* 0x000fe40000000000 */
[C---:B------:R-:W-:Y:S01]  /*ff00*/  IMAD.WIDE R168, R0.reuse, 0x4, R202 ;  /* 0x0000000400a87825 */ /* 0x040fe200078e02ca */
[----:B------:R-:W-:Y:S03]  /*ff10*/  LDGSTS.E [R135+0x3de00], desc[UR28][R170.64], !P3 ;  /* 0x3de00000aa877fae */ /* 0x000fe6000d9a101c */
[----:B------:R-:W-:Y:S01]  /*ff20*/  IMAD.WIDE R166, R0, 0x4, R222 ;  /* 0x0000000400a67825 */ /* 0x000fe200078e02de */
[----:B------:R-:W-:Y:S01]  /*ff30*/  ISETP.GE.U32.AND P3, PT, R138, 0x7ffffec5, PT ;  /* 0x7ffffec58a00780c */ /* 0x000fe20003f66070 */
[----:B------:R-:W-:Y:S02]  /*ff40*/  LDGSTS.E [R135+0x3e000], desc[UR28][R168.64], !P6 ;  /* 0x3e000000a8877fae */ /* 0x000fe4000f1a101c */
[----:B------:R-:W-:-:S02]  /*ff50*/  VIADD R130, R149, 0xffffff03 ;  /* 0xffffff0395827836 */ /* 0x000fc40000000000 */
[----:B------:R-:W-:Y:S01]  /*ff60*/  IMAD.WIDE R164, R0, 0x4, R230 ;  /* 0x0000000400a47825 */ /* 0x000fe200078e02e6 */
[----:B------:R-:W-:Y:S02]  /*ff70*/  LDGSTS.E [R135+0x3e200], desc[UR28][R166.64], !P6 ;  /* 0x3e200000a6877fae */ /* 0x000fe4000f1a101c */
[----:B------:R-:W-:Y:S01]  /*ff80*/  ISETP.GE.U32.AND P6, PT, R130, 0x7ffffec4, PT ;  /* 0x7ffffec48200780c */ /* 0x000fe20003fc6070 */
[C---:B------:R-:W-:Y:S01]  /*ff90*/  IMAD.WIDE R162, R0.reuse, 0x4, R140 ;  /* 0x0000000400a27825 */ /* 0x040fe200078e028c */
[----:B------:R-:W-:Y:S03]  /*ffa0*/  LDGSTS.E [R135+0x3e400], desc[UR28][R164.64], !P2 ;  /* 0x3e400000a4877fae */ /* 0x000fe6000d1a101c */
[----:B-1----:R-:W-:Y:S01]  /*ffb0*/  VIADD R138, R147, 0xffffff00 ;  /* 0xffffff00938a7836 */ /* 0x002fe20000000000 */
[----:B------:R-:W-:Y:S01]  /*ffc0*/  LDGSTS.E [R135+0x3e600], desc[UR28][R162.64], !P2 ;  /* 0x3e600000a2877fae */ /* 0x000fe2000d1a101c */
[----:B------:R-:W-:-:S04]  /*ffd0*/  IMAD.WIDE R160, R0, 0x4, R238 ;  /* 0x0000000400a07825 */ /* 0x000fc800078e02ee */
[----:B------:R-:W-:Y:S01]  /*ffe0*/  IMAD.WIDE R158, R0, 0x4, R232 ;  /* 0x00000004009e7825 */ /* 0x000fe200078e02e8 */
[----:B------:R-:W-:Y:S01]  /*fff0*/  ISETP.GE.AND P2, PT, R198, R138, PT ;  /* 0x0000008ac600720c */ /* 0x000fe20003f46270 */
[----:B------:R-:W-:Y:S01]  /*10000*/  LDGSTS.E [R135+0x3e800], desc[UR28][R160.64], !P5 ;  /* 0x3e800000a0877fae */ /* 0x000fe2000e9a101c */
[----:B---3--:R-:W-:Y:S01]  /*10010*/  IADD3 R142, PT, PT, R139, -0xfe, RZ ;  /* 0xffffff028b8e7810 */ /* 0x008fe20007ffe0ff */
[C---:B------:R-:W-:Y:S02]  /*10020*/  IMAD.WIDE R156, R0.reuse, 0x4, R224 ;  /* 0x00000004009c7825 */ /* 0x040fe400078e02e0 */
[----:B------:R-:W-:Y:S01]  /*10030*/  LDGSTS.E [R135+0x3ea00], desc[UR28][R158.64], !P5 ;  /* 0x3ea000009e877fae */ /* 0x000fe2000e9a101c */
[----:B------:R-:W-:Y:S01]  /*10040*/  ISETP.GT.AND P5, PT, R199, 0x13f, PT ;  /* 0x0000013fc700780c */ /* 0x000fe20003fa4270 */
[----:B----4-:R-:W-:Y:S01]  /*10050*/  IMAD.WIDE R154, R0, 0x4, R228 ;  /* 0x00000004009a7825 */ /* 0x010fe200078e02e4 */
[----:B------:R-:W-:Y:S01]  /*10060*/  SEL R130, RZ, 0x4, P2 ;  /* 0x00000004ff827807 */ /* 0x000fe20001000000 */
[----:B------:R-:W-:Y:S02]  /*10070*/  LDGSTS.E [R135+0x3ec00], desc[UR28][R156.64], !P3 ;  /* 0x3ec000009c877fae */ /* 0x000fe4000d9a101c */
[----:B------:R-:W-:-:S02]  /*10080*/  VIADD R139, R144, 0xffffff01 ;  /* 0xffffff01908b7836 */ /* 0x000fc40000000000 */
[----:B------:R-:W-:Y:S01]  /*10090*/  IMAD.WIDE R152, R0, 0x4, R240 ;  /* 0x0000000400987825 */ /* 0x000fe200078e02f0 */
[----:B------:R-:W-:Y:S01]  /*100a0*/  ISETP.GE.U32.AND P2, PT, R142, 0x7ffffec3, PT ;  /* 0x7ffffec38e00780c */ /* 0x000fe20003f46070 */
[----:B------:R-:W-:Y:S02]  /*100b0*/  LDGSTS.E [R135+0x3ee00], desc[UR28][R154.64], !P3 ;  /* 0x3ee000009a877fae */ /* 0x000fe4000d9a101c */
[----:B------:R-:W-:Y:S01]  /*100c0*/  IMAD.WIDE R198, R0, 0x4, R226 ;  /* 0x0000000400c67825 */ /* 0x000fe200078e02e2 */
[----:B------:R-:W-:Y:S01]  /*100d0*/  ISETP.GE.U32.AND P3, PT, R139, 0x7ffffec2, PT ;  /* 0x7ffffec28b00780c */ /* 0x000fe20003f66070 */
[----:B------:R-:W-:Y:S01]  /*100e0*/  LDGSTS.E [R135+0x3f000], desc[UR28][R152.64], !P6 ;  /* 0x3f00000098877fae */ /* 0x000fe2000f1a101c */
[----:B------:R-:W-:-:S03]  /*100f0*/  SEL R130, R130, RZ, P5 ;  /* 0x000000ff82827207 */ /* 0x000fc60002800000 */
[----:B------:R-:W-:Y:S01]  /*10100*/  LDGSTS.E [R135+0x3f200], desc[UR28][R198.64], !P6 ;  /* 0x3f200000c6877fae */ /* 0x000fe2000f1a101c */
[----:B------:R-:W-:Y:S01]  /*10110*/  ISETP.GE.U32.AND P6, PT, R138, 0x7ffffec1, PT ;  /* 0x7ffffec18a00780c */ /* 0x000fe20003fc6070 */
[----:B------:R-:W-:Y:S01]  /*10120*/  IMAD.WIDE R138, R131, 0x4, R4 ;  /* 0x00000004838a7825 */ /* 0x000fe200078e0204 */
[----:B------:R-:W-:-:S03]  /*10130*/  ISETP.NE.U32.AND P5, PT, R130, RZ, PT ;  /* 0x000000ff8200720c */ /* 0x000fc60003fa5070 */
[----:B------:R-:W-:Y:S02]  /*10140*/  VIADD R130, R143, 0xfffffeff ;  /* 0xfffffeff8f827836 */ /* 0x000fe40000000000 */
[----:B------:R-:W-:-:S04]  /*10150*/  IMAD.WIDE R142, R131, 0x4, R8 ;  /* 0x00000004838e7825 */ /* 0x000fc800078e0208 */
        /* <DEDUP_REMOVED lines=20> */
[C---:B------:R-:W-:Y:S01]  /*102a0*/  IMAD.WIDE R6, R0.reuse, 0x4, R246 ;  /* 0x0000000400067825 */ /* 0x040fe200078e02f6 */
[----:B------:R-:W-:Y:S03]  /*102b0*/  LDGSTS.E [R135+0x3f400], desc[UR28][R4.64], !P2 ;  /* 0x3f40000004877fae */ /* 0x000fe6000d1a101c */
[----:B------:R-:W-:-:S04]  /*102c0*/  IMAD.WIDE R8, R0, 0x4, R242 ;  /* 0x0000000400087825 */ /* 0x000fc800078e02f2 */
[C---:B------:R-:W-:Y:S01]  /*102d0*/  IMAD.WIDE R10, R0.reuse, 0x4, R244 ;  /* 0x00000004000a7825 */ /* 0x040fe200078e02f4 */
[----:B------:R-:W-:Y:S03]  /*102e0*/  LDGSTS.E [R135+0x3f600], desc[UR28][R8.64], !P2 ;  /* 0x3f60000008877fae */ /* 0x000fe6000d1a101c */
[C---:B------:R-:W-:Y:S01]  /*102f0*/  IMAD.WIDE R12, R0.reuse, 0x4, R248 ;  /* 0x00000004000c7825 */ /* 0x040fe200078e02f8 */
[----:B------:R-:W-:Y:S03]  /*10300*/  LDGSTS.E [R135+0x3f800], desc[UR28][R6.64], !P3 ;  /* 0x3f80000006877fae */ /* 0x000fe6000d9a101c */
[----:B------:R-:W-:Y:S01]  /*10310*/  IMAD.WIDE R14, R0, 0x4, R250 ;  /* 0x00000004000e7825 */ /* 0x000fe200078e02fa */
[----:B------:R-:W-:Y:S04]  /*10320*/  LDGSTS.E [R135+0x3fa00], desc[UR28][R12.64], !P3 ;  /* 0x3fa000000c877fae */ /* 0x000fe8000d9a101c */
[----:B------:R-:W-:Y:S04]  /*10330*/  LDGSTS.E [R135+0x3fc00], desc[UR28][R10.64], !P6 ;  /* 0x3fc000000a877fae */ /* 0x000fe8000f1a101c */
[----:B------:R-:W-:Y:S04]  /*10340*/  LDGSTS.E [R135+0x3fe00], desc[UR28][R14.64], !P6 ;  /* 0x3fe000000e877fae */ /* 0x000fe8000f1a101c */
[----:B------:R-:W0:Y:S04]  /*10350*/  LDGDEPBAR ;  /* 0x00000000000079af */ /* 0x000e280000000000 */
[----:B------:R1:W-:Y:S04]  /*10360*/  LDGSTS.E [R252+0x68000], desc[UR28][R124.64], P4 ;  /* 0x680000007cfc7fae */ /* 0x0003e8000a1a101c */
        /* <DEDUP_REMOVED lines=8> */
[----:B------:R-:W-:Y:S01]  /*103f0*/  LDGSTS.E [R252+0x6a400], desc[UR28][R70.64], P4 ;  /* 0x6a40000046fc7fae */ /* 0x000fe2000a1a101c */
[----:B------:R-:W-:-:S03]  /*10400*/  IMAD.WIDE R16, R131, 0x4, R16 ;  /* 0x0000000483107825 */ /* 0x000fc600078e0210 */
[----:B------:R-:W-:Y:S01]  /*10410*/  LDGSTS.E [R252+0x6a800], desc[UR28][R78.64], P4 ;  /* 0x6a8000004efc7fae */ /* 0x000fe2000a1a101c */
[----:B------:R-:W-:-:S03]  /*10420*/  IMAD.WIDE R24, R131, 0x4, R24 ;  /* 0x0000000483187825 */ /* 0x000fc600078e0218 */
[----:B------:R-:W-:Y:S01]  /*10430*/  LDGSTS.E [R252+0x6ac00], desc[UR28][R86.64], P4 ;  /* 0x6ac0000056fc7fae */ /* 0x000fe2000a1a101c */
[----:B------:R-:W-:-:S03]  /*10440*/  IMAD.WIDE R32, R131, 0x4, R32 ;  /* 0x0000000483207825 */ /* 0x000fc600078e0220 */
[----:B------:R-:W-:Y:S01]  /*10450*/  LDGSTS.E [R252+0x6b000], desc[UR28][R94.64], P4 ;  /* 0x6b0000005efc7fae */ /* 0x000fe2000a1a101c */
[----:B-1----:R-:W-:-:S03]  /*10460*/  IMAD.WIDE R124, R131, 0x4, R124 ;  /* 0x00000004837c7825 */ /* 0x002fc600078e027c */
        /* <DEDUP_REMOVED lines=14> */
[----:B------:R1:W-:Y:S01]  /*10550*/  STL.64 [R1+0x318], R124 ;  /* 0x0003187c01007387 */ /* 0x0003e20000100a00 */
        /* <DEDUP_REMOVED lines=13> */
[----:B------:R1:W-:Y:S04]  /*10630*/  STL.64 [R1+0x310], R124 ;  /* 0x0003107c01007387 */ /* 0x0003e80000100a00 */
[----:B------:R-:W-:Y:S01]  /*10640*/  LDGSTS.E [R134+0x6a900], desc[UR28][R80.64], P4 ;  /* 0x6a90000050867fae */ /* 0x000fe2000a1a101c */
[----:B------:R-:W-:-:S03]  /*10650*/  IMAD.WIDE R26, R131, 0x4, R26 ;  /* 0x00000004831a7825 */ /* 0x000fc600078e021a */
[----:B------:R-:W-:Y:S01]  /*10660*/  LDGSTS.E [R134+0x6ad00], desc[UR28][R88.64], P4 ;  /* 0x6ad0000058867fae */ /* 0x000fe2000a1a101c */
[----:B-1----:R-:W-:-:S03]  /*10670*/  IMAD.WIDE R124, R131, 0x4, R128 ;  /* 0x00000004837c7825 */ /* 0x002fc600078e0280 */
[----:B------:R-:W-:Y:S04]  /*10680*/  LDGSTS.E [R134+0x6b100], desc[UR28][R96.64], P4 ;  /* 0x6b10000060867fae */ /* 0x000fe8000a1a101c */
[----:B------:R-:W-:Y:S01]  /*10690*/  LDGSTS.E [R134+0x6b500], desc[UR28][R104.64], P4 ;  /* 0x6b50000068867fae */ /* 0x000fe2000a1a101c */
[----:B------:R-:W-:-:S03]  /*106a0*/  IMAD.WIDE R34, R131, 0x4, R34 ;  /* 0x0000000483227825 */ /* 0x000fc600078e0222 */
[----:B------:R-:W-:Y:S01]  /*106b0*/  LDGSTS.E [R134+0x6b900], desc[UR28][R112.64], P4 ;  /* 0x6b90000070867fae */ /* 0x000fe2000a1a101c */
[----:B------:R-:W-:-:S03]  /*106c0*/  IMAD.WIDE R42, R131, 0x4, R42 ;  /* 0x00000004832a7825 */ /* 0x000fc600078e022a */
[----:B------:R-:W-:Y:S01]  /*106d0*/  LDGSTS.E [R134+0x6bd00], desc[UR28][R120.64], P4 ;  /* 0x6bd0000078867fae */ /* 0x000fe2000a1a101c */
[----:B------:R-:W-:-:S03]  /*106e0*/  IMAD.WIDE R50, R131, 0x4, R50 ;  /* 0x0000000483327825 */ /* 0x000fc600078e0232 */
[----:B------:R1:W-:Y:S01]  /*106f0*/  LDGSTS.E [R133+0x68200], desc[UR28][R128.64], P4 ;  /* 0x6820000080857fae */ /* 0x0003e2000a1a101c */
[----:B------:R-:W-:-:S03]  /*10700*/  IMAD.WIDE R58, R131, 0x4, R58 ;  /* 0x00000004833a7825 */ /* 0x000fc600078e023a */
[----:B------:R2:W-:Y:S01]  /*10710*/  STL.64 [R1+0x308], R124 ;  /* 0x0003087c01007387 */ /* 0x0005e20000100a00 */
[----:B------:R-:W-:-:S03]  /*10720*/  IMAD.WIDE R66, R131, 0x4, R66 ;  /* 0x0000000483427825 */ /* 0x000fc600078e0242 */
[----:B------:R-:W-:Y:S01]  /*10730*/  LDGSTS.E [R133+0x68600], desc[UR28][R144.64], P4 ;  /* 0x6860000090857fae */ /* 0x000fe2000a1a101c */
[----:B------:R-:W-:-:S03]  /*10740*/  IMAD.WIDE R74, R131, 0x4, R74 ;  /* 0x00000004834a7825 */ /* 0x000fc600078e024a */
[----:B------:R3:W-:Y:S01]  /*10750*/  LDGSTS.E [R133+0x68a00], desc[UR28][R18.64], P4 ;  /* 0x68a0000012857fae */ /* 0x0007e2000a1a101c */
[----:B--2---:R-:W-:-:S03]  /*10760*/  IMAD.WIDE R124, R131, 0x4, R138 ;  /* 0x00000004837c7825 */ /* 0x004fc600078e028a */
        /* <DEDUP_REMOVED lines=20> */
[----:B------:R-:W-:Y:S04]  /*108b0*/  LDGSTS.E [R133+0x6ae00], desc[UR28][R90.64], P4 ;  /* 0x6ae000005a857fae */ /* 0x000fe8000a1a101c */
[----:B------:R2:W-:Y:S01]  /*108c0*/  STL.64 [R1+0x2c0], R126 ;  /* 0x0002c07e01007387 */ /* 0x0005e20000100a00 */
[----:B-1----:R-:W-:-:S03]  /*108d0*/  IMAD.WIDE R128, R131, 0x4, R146 ;  /* 0x0000000483807825 */ /* 0x002fc600078e0292 */
[----:B------:R-:W-:Y:S04]  /*108e0*/  LDGSTS.E [R133+0x6b200], desc[UR28][R98.64], P4 ;  /* 0x6b20000062857fae */ /* 0x000fe8000a1a101c */
[----:B------:R1:W-:Y:S01]  /*108f0*/  STL.64 [R1+0x2b0], R124 ;  /* 0x0002b07c01007387 */ /* 0x0003e20000100a00 */
[----:B--2---:R-:W-:-:S03]  /*10900*/  IMAD.WIDE R126, R131, 0x4, R148 ;  /* 0x00000004837e7825 */ /* 0x004fc600078e0294 */
[----:B------:R-:W-:Y:S04]  /*10910*/  LDGSTS.E [R133+0x6b600], desc[UR28][R106.64], P4 ;  /* 0x6b6000006a857fae */ /* 0x000fe8000a1a101c */
[----:B------:R-:W-:Y:S01]  /*10920*/  LDGSTS.E [R133+0x6ba00], desc[UR28][R114.64], P4 ;  /* 0x6ba0000072857fae */ /* 0x000fe2000a1a101c */
[----:B-1----:R-:W-:-:S03]  /*10930*/  IMAD.WIDE R124, R131, 0x4, R16 ;  /* 0x00000004837c7825 */ /* 0x002fc600078e0210 */
[----:B------:R-:W-:Y:S01]  /*10940*/  LDGSTS.E [R133+0x6be00], desc[UR28][R122.64], P4 ;  /* 0x6be000007a857fae */ /* 0x000fe2000a1a101c */
[----:B------:R-:W-:-:S03]  /*10950*/  IMAD.WIDE R16, R131, 0x4, R18 ;  /* 0x0000000483107825 */ /* 0x000fc600078e0212 */
[----:B------:R-:W-:Y:S04]  /*10960*/  LDGSTS.E [R132+0x68300], desc[UR28][R138.64], P4 ;  /* 0x683000008a847fae */ /* 0x000fe8000a1a101c */
[----:B------:R-:W-:Y:S01]  /*10970*/  STL.64 [R1+0x2a0], R128 ;  /* 0x0002a08001007387 */ /* 0x000fe20000100a00 */
[----:B---3--:R-:W-:-:S03]  /*10980*/  IMAD.WIDE R18, R131, 0x4, R20 ;  /* 0x0000000483127825 */ /* 0x008fc600078e0214 */
[----:B------:R-:W-:Y:S01]  /*10990*/  LDGSTS.E [R132+0x68700], desc[UR28][R146.64], P4 ;  /* 0x6870000092847fae */ /* 0x000fe2000a1a101c */
[----:B------:R-:W-:-:S03]  /*109a0*/  IMAD.WIDE R28, R131, 0x4, R28 ;  /* 0x00000004831c7825 */ /* 0x000fc600078e021c */
[----:B------:R-:W-:Y:S04]  /*109b0*/  STL.64 [R1+0x290], R126 ;  /* 0x0002907e01007387 */ /* 0x000fe80000100a00 */
[----:B------:R1:W-:Y:S04]  /*109c0*/  LDGSTS.E [R132+0x68b00], desc[UR28][R20.64], P4 ;  /* 0x68b0000014847fae */ /* 0x0003e8000a1a101c */
[----:B------:R-:W-:Y:S04]  /*109d0*/  STL.64 [R1+0x280], R124 ;  /* 0x0002807c01007387 */ /* 0x000fe80000100a00 */
[----:B------:R2:W-:Y:S01]  /*109e0*/  STL.64 [R1+0x270], R16 ;  /* 0x0002701001007387 */ /* 0x0005e20000100a00 */
[----:B-1----:R-:W-:-:S03]  /*109f0*/  IMAD.WIDE R20, R131, 0x4, R22 ;  /* 0x0000000483147825 */ /* 0x002fc600078e0216 */
[----:B------:R1:W-:Y:S01]  /*10a00*/  STL.64 [R1+0x260], R18 ;  /* 0x0002601201007387 */ /* 0x0003e20000100a00 */
[----:B------:R-:W3:Y:S01]  /*10a10*/  LDC R23, c[0x0][0x3a0] ;  /* 0x0000e800ff177b82 */ /* 0x000ee20000000800 */
[C---:B------:R-:W-:Y:S02]  /*10a20*/  IMAD.WIDE R36, R131.reuse, 0x4, R36 ;  /* 0x0000000483247825 */ /* 0x040fe400078e0224 */
[----:B------:R4:W-:Y:S02]  /*10a30*/  LDGSTS.E [R132+0x68f00], desc[UR28][R28.64], P4 ;  /* 0x68f000001c847fae */ /* 0x0009e4000a1a101c */
[C---:B--2---:R-:W-:Y:S02]  /*10a40*/  IMAD.WIDE R16, R131.reuse, 0x4, R24 ;  /* 0x0000000483107825 */ /* 0x044fe400078e0218 */
[----:B------:R2:W-:Y:S01]  /*10a50*/  STL.64 [R1+0x250], R20 ;  /* 0x0002501401007387 */ /* 0x0005e20000100a00 */
[----:B------:R-:W3:Y:S01]  /*10a60*/  LDC R22, c[0x0][0x3a0] ;  /* 0x0000e800ff167b82 */ /* 0x000ee20000000800 */
[----:B-1----:R-:W-:-:S02]  /*10a70*/  IMAD.WIDE R18, R131, 0x4, R26 ;  /* 0x0000000483127825 */ /* 0x002fc400078e021a */
[----:B------:R1:W-:Y:S04]  /*10a80*/  STL.64 [R1+0x240], R16 ;  /* 0x0002401001007387 */ /* 0x0003e80000100a00 */
[----:B------:R4:W-:Y:S01]  /*10a90*/  STL.64 [R1+0x230], R18 ;  /* 0x0002301201007387 */ /* 0x0009e20000100a00 */
[----:B--2---:R-:W-:-:S03]  /*10aa0*/  IMAD.WIDE R20, R131, 0x4, R30 ;  /* 0x0000000483147825 */ /* 0x004fc600078e021e */
[----:B------:R-:W-:Y:S01]  /*10ab0*/  LDGSTS.E [R132+0x69300], desc[UR28][R36.64], P4 ;  /* 0x6930000024847fae */ /* 0x000fe2000a1a101c */
[----:B-1----:R-:W-:-:S04]  /*10ac0*/  IMAD.WIDE R16, R131, 0x4, R28 ;  /* 0x0000000483107825 */ /* 0x002fc800078e021c */
[C---:B----4-:R-:W-:Y:S01]  /*10ad0*/  IMAD.WIDE R18, R131.reuse, 0x4, R32 ;  /* 0x0000000483127825 */ /* 0x050fe200078e0220 */
[----:B------:R1:W-:Y:S04]  /*10ae0*/  STL.64 [R1+0x98], R16 ;  /* 0x0000981001007387 */ /* 0x0003e80000100a00 */
[----:B------:R2:W-:Y:S01]  /*10af0*/  STL.64 [R1+0x90], R20 ;  /* 0x0000901401007387 */ /* 0x0005e20000100a00 */
[----:B------:R-:W-:-:S03]  /*10b00*/  IMAD.WIDE R32, R131, 0x4, R36 ;  /* 0x0000000483207825 */ /* 0x000fc600078e0224 */
[----:B------:R4:W-:Y:S01]  /*10b10*/  STL.64 [R1+0x88], R18 ;  /* 0x0000881201007387 */ /* 0x0009e20000100a00 */
[----:B-1----:R-:W-:-:S04]  /*10b20*/  IMAD.WIDE R16, R131, 0x4, R34 ;  /* 0x0000000483107825 */ /* 0x002fc800078e0222 */
[C---:B------:R-:W-:Y:S01]  /*10b30*/  IMAD.WIDE R44, R131.reuse, 0x4, R44 ;  /* 0x00000004832c7825 */ /* 0x040fe200078e022c */
[----:B------:R1:W-:Y:S01]  /*10b40*/  STL.64 [R1+0x80], R16 ;  /* 0x0000801001007387 */ /* 0x0003e20000100a00 */
[----:B--2---:R-:W2:Y:S02]  /*10b50*/  LDC R21, c[0x0][0x3a0] ;  /* 0x0000e800ff157b82 */ /* 0x004ea40000000800 */
[C---:B----4-:R-:W-:Y:S01]  /*10b60*/  IMAD.WIDE R18, R131.reuse, 0x4, R38 ;  /* 0x0000000483127825 */ /* 0x050fe200078e0226 */
[----:B------:R4:W-:Y:S03]  /*10b70*/  LDGSTS.E [R132+0x69700], desc[UR28][R44.64], P4 ;  /* 0x697000002c847fae */ /* 0x0009e6000a1a101c */
[C---:B------:R-:W-:Y:S01]  /*10b80*/  IMAD.WIDE R42, R131.reuse, 0x4, R42 ;  /* 0x00000004832a7825 */ /* 0x040fe200078e022a */
[----:B------:R3:W-:Y:S01]  /*10b90*/  STL.64 [R1+0x70], R18 ;  /* 0x0000701201007387 */ /* 0x0007e20000100a00 */
[----:B------:R-:W2:Y:S02]  /*10ba0*/  LDC R20, c[0x0][0x3a0] ;  /* 0x0000e800ff147b82 */ /* 0x000ea40000000800 */
[C---:B-1----:R-:W-:Y:S01]  /*10bb0*/  IMAD.WIDE R16, R131.reuse, 0x4, R40 ;  /* 0x0000000483107825 */ /* 0x042fe200078e0228 */
[----:B------:R-:W-:Y:S04]  /*10bc0*/  STL.64 [R1+0x78], R32 ;  /* 0x0000782001007387 */ /* 0x000fe80000100a00 */
[----:B------:R1:W-:Y:S01]  /*10bd0*/  STL.64 [R1+0x68], R16 ;  /* 0x0000681001007387 */ /* 0x0003e20000100a00 */
[----:B---3--:R-:W-:-:S03]  /*10be0*/  IMAD.WIDE R18, R131, 0x4, R46 ;  /* 0x0000000483127825 */ /* 0x008fc600078e022e */
[----:B------:R-:W-:Y:S01]  /*10bf0*/  STL.64 [R1+0x60], R42 ;  /* 0x0000602a01007387 */ /* 0x000fe20000100a00 */
[----:B------:R-:W-:-:S03]  /*10c00*/  IMAD.WIDE R52, R131, 0x4, R52 ;  /* 0x0000000483347825 */ /* 0x000fc600078e0234 */
[----:B------:R-:W3:Y:S01]  /*10c10*/  LDL.LU.64 R36, [R1+0x470] ;  /* 0x0004700001247983 */ /* 0x000ee20000300a00 */
[----:B-1----:R-:W-:-:S03]  /*10c20*/  IMAD.WIDE R16, R131, 0x4, R48 ;  /* 0x0000000483107825 */ /* 0x002fc600078e0230 */
[----:B------:R1:W-:Y:S01]  /*10c30*/  STL.64 [R1+0x50], R18 ;  /* 0x0000501201007387 */ /* 0x0003e20000100a00 */
[----:B------:R-:W-:-:S03]  /*10c40*/  IMAD.WIDE R30, R131, 0x4, R44 ;  /* 0x00000004831e7825 */ /* 0x000fc600078e022c */
[----:B------:R-:W2:Y:S04]  /*10c50*/  LDL.LU.64 R34, [R1+0x468] ;  /* 0x0004680001227983 */ /* 0x000ea80000300a00 */
[----:B------:R4:W-:Y:S01]  /*10c60*/  STL.64 [R1+0x48], R16 ;  /* 0x0000481001007387 */ /* 0x0009e20000100a00 */
[----:B------:R-:W-:-:S03]  /*10c70*/  IMAD.WIDE R28, R131, 0x4, R52 ;  /* 0x00000004831c7825 */ /* 0x000fc600078e0234 */
[----:B------:R-:W2:Y:S01]  /*10c80*/  LDL.LU.64 R24, [R1+0x320] ;  /* 0x0003200001187983 */ /* 0x000ea20000300a00 */
[C---:B------:R-:W-:Y:S01]  /*10c90*/  IMAD.WIDE R60, R131.reuse, 0x4, R60 ;  /* 0x00000004833c7825 */ /* 0x040fe200078e023c */
[----:B-1----:R-:W1:Y:S02]  /*10ca0*/  LDC R19, c[0x0][0x3a0] ;  /* 0x0000e800ff137b82 */ /* 0x002e640000000800 */
[----:B------:R-:W-:Y:S04]  /*10cb0*/  STL.64 [R1+0x58], R30 ;  /* 0x0000581e01007387 */ /* 0x000fe80000100a00 */
[----:B------:R-:W-:Y:S01]  /*10cc0*/  LDGSTS.E [R132+0x69b00], desc[UR28][R52.64], P4 ;  /* 0x69b0000034847fae */ /* 0x000fe2000a1a101c */
[C---:B------:R-:W-:Y:S01]  /*10cd0*/  IMAD.WIDE R50, R131.reuse, 0x4, R50 ;  /* 0x0000000483327825 */ /* 0x040fe200078e0232 */
[----:B----4-:R-:W4:Y:S02]  /*10ce0*/  LDC R16, c[0x0][0x3a0] ;  /* 0x0000e800ff107b82 */ /* 0x010f240000000800 */
[----:B------:R2:W-:Y:S01]  /*10cf0*/  LDGSTS.E [R132+0x69f00], desc[UR28][R60.64], P4 ;  /* 0x69f000003c847fae */ /* 0x0005e2000a1a101c */
[----:B------:R-:W-:-:S04]  /*10d00*/  IMAD.WIDE R68, R131, 0x4, R68 ;  /* 0x0000000483447825 */ /* 0x000fc800078e0244 */
[C---:B------:R-:W-:Y:S01]  /*10d10*/  IMAD.WIDE R46, R131.reuse, 0x4, R54 ;  /* 0x00000004832e7825 */ /* 0x040fe200078e0236 */
[----:B------:R-:W-:Y:S01]  /*10d20*/  LDGSTS.E [R132+0x6a300], desc[UR28][R68.64], P4 ;  /* 0x6a30000044847fae */ /* 0x000fe2000a1a101c */
[----:B------:R-:W1:Y:S03]  /*10d30*/  LDC R17, c[0x0][0x3a0] ;  /* 0x0000e800ff117b82 */ /* 0x000e660000000800 */
[----:B------:R-:W4:Y:S01]  /*10d40*/  LDL.LU.64 R52, [R1+0x478] ;  /* 0x0004780001347983 */ /* 0x000f220000300a00 */
[----:B------:R-:W-:-:S04]  /*10d50*/  IMAD.WIDE R76, R131, 0x4, R76 ;  /* 0x00000004834c7825 */ /* 0x000fc800078e024c */
[C---:B------:R-:W-:Y:S01]  /*10d60*/  IMAD.WIDE R92, R131.reuse, 0x4, R92 ;  /* 0x00000004835c7825 */ /* 0x040fe200078e025c */
[----:B------:R-:W-:Y:S03]  /*10d70*/  STL.64 [R1+0x40], R50 ;  /* 0x0000403201007387 */ /* 0x000fe60000100a00 */
[C---:B------:R-:W-:Y:S01]  /*10d80*/  IMAD.WIDE R56, R131.reuse, 0x4, R56 ;  /* 0x0000000483387825 */ /* 0x040fe200078e0238 */
[----:B------:R-:W-:Y:S03]  /*10d90*/  STL.64 [R1+0x38], R28 ;  /* 0x0000381c01007387 */ /* 0x000fe60000100a00 */
[C---:B------:R-:W-:Y:S01]  /*10da0*/  IMAD.WIDE R84, R131.reuse, 0x4, R84 ;  /* 0x0000000483547825 */ /* 0x040fe200078e0254 */
[----:B------:R-:W-:Y:S03]  /*10db0*/  STL.64 [R1+0x30], R46 ;  /* 0x0000302e01007387 */ /* 0x000fe60000100a00 */
[----:B------:R-:W-:-:S04]  /*10dc0*/  IMAD.WIDE R100, R131, 0x4, R100 ;  /* 0x0000000483647825 */ /* 0x000fc800078e0264 */
[C---:B------:R-:W-:Y:S01]  /*10dd0*/  IMAD.WIDE R58, R131.reuse, 0x4, R58 ;  /* 0x00000004833a7825 */ /* 0x040fe200078e023a */
[----:B------:R-:W-:Y:S03]  /*10de0*/  STL.64 [R1+0x28], R56 ;  /* 0x0000283801007387 */ /* 0x000fe60000100a00 */
[C---:B------:R-:W-:Y:S01]  /*10df0*/  IMAD.WIDE R108, R131.reuse, 0x4, R108 ;  /* 0x00000004836c7825 */ /* 0x040fe200078e026c */
[----:B------:R-:W-:Y:S03]  /*10e00*/  LDGSTS.E [R132+0x6a700], desc[UR28][R76.64], P4 ;  /* 0x6a7000004c847fae */ /* 0x000fe6000a1a101c */
        /* <DEDUP_REMOVED lines=17> */
[----:B------:R-:W-:Y:S03]  /*10f20*/  STL.64 [R1], R66 ;  /* 0x0000004201007387 */ /* 0x000fe60000100a00 */
[C---:B------:R-:W-:Y:S01]  /*10f30*/  IMAD.WIDE R128, R131.reuse, 0x4, R116 ;  /* 0x0000000483807825 */ /* 0x040fe200078e0274 */
[----:B------:R-:W-:Y:S03]  /*10f40*/  LDGSTS.E [R132+0x6bb00], desc[UR28][R116.64], P4 ;  /* 0x6bb0000074847fae */ /* 0x000fe6000a1a101c */
[----:B------:R-:W-:Y:S01]  /*10f50*/  IMAD.WIDE R126, R131, 0x4, R150 ;  /* 0x00000004837e7825 */ /* 0x000fe200078e0296 */
[----:B------:R-:W-:Y:S04]  /*10f60*/  STL.64 [R1+0x6b0], R146 ;  /* 0x0006b09201007387 */ /* 0x000fe80000100a00 */
[----:B------:R-:W-:Y:S04]  /*10f70*/  LDGSTS.E [R132+0x6bf00], desc[UR28][R150.64], P4 ;  /* 0x6bf0000096847fae */ /* 0x000fe8000a1a101c */
[----:B------:R-:W-:Y:S04]  /*10f80*/  STL.64 [R1+0x6a8], R144 ;  /* 0x0006a89001007387 */ /* 0x000fe80000100a00 */
[----:B------:R-:W0:Y:S04]  /*10f90*/  LDGDEPBAR ;  /* 0x00000000000079af */ /* 0x000e280000000000 */
[----:B------:R-:W-:Y:S04]  /*10fa0*/  STL.64 [R1+0x6a0], R124 ;  /* 0x0006a07c01007387 */ /* 0x000fe80000100a00 */
[----:B------:R-:W-:Y:S04]  /*10fb0*/  STL.64 [R1+0x698], R128 ;  /* 0x0006988001007387 */ /* 0x000fe80000100a00 */
[----:B------:R-:W-:Y:S04]  /*10fc0*/  STL.64 [R1+0x690], R126 ;  /* 0x0006907e01007387 */ /* 0x000fe80000100a00 */
[----:B------:R-:W4:Y:S04]  /*10fd0*/  LDL.LU.64 R48, [R1+0x460] ;  /* 0x0004600001307983 */ /* 0x000f280000300a00 */
[----:B------:R-:W4:Y:S04]  /*10fe0*/  LDL.LU.64 R38, [R1+0x328] ;  /* 0x0003280001267983 */ /* 0x000f280000300a00 */
[----:B------:R-:W4:Y:S01]  /*10ff0*/  LDL.LU.64 R40, [R1+0x458] ;  /* 0x0004580001287983 */ /* 0x000f220000300a00 */
[----:B------:R-:W-:-:S03]  /*11000*/  ISETP.GE.U32.AND P4, PT, R130, 0x7ffffec0, PT ;  /* 0x7ffffec08200780c */ /* 0x000fc60003f86070 */
[----:B------:R-:W4:Y:S01]  /*11010*/  LDL.LU.64 R26, [R1+0x330] ;  /* 0x00033000011a7983 */ /* 0x000f220000300a00 */
[----:B---3--:R-:W-:-:S04]  /*11020*/  IMAD.WIDE R36, R0, 0x4, R36 ;  /* 0x0000000400247825 */ /* 0x008fc800078e0224 */
[----:B--2---:R-:W-:-:S04]  /*11030*/  IMAD.WIDE R60, R0, 0x4, R34 ;  /* 0x00000004003c7825 */ /* 0x004fc800078e0222 */
[----:B------:R-:W-:-:S04]  /*11040*/  IMAD.WIDE R24, R0, 0x4, R24 ;  /* 0x0000000400187825 */ /* 0x000fc800078e0218 */
[----:B----4-:R-:W-:Y:S01]  /*11050*/  IMAD.WIDE R52, R0, 0x4, R52 ;  /* 0x0000000400347825 */ /* 0x010fe200078e0234 */
[----:B------:R-:W-:Y:S06]  /*11060*/  BAR.SYNC.DEFER_BLOCKING 0x0 ;  /* 0x0000000000007b1d */ /* 0x000fec0000010000 */
[----:B------:R2:W-:Y:S04]  /*11070*/  STL.64 [R1+0x110], R52 ;  /* 0x0001103401007387 */ /* 0x0005e80000100a00 */
[----:B------:R-:W3:Y:S04]  /*11080*/  LDL.LU.64 R54, [R1+0x450] ;  /* 0x0004500001367983 */ /* 0x000ee80000300a00 */
[----:B------:R4:W-:Y:S04]  /*11090*/  STL.64 [R1+0x108], R36 ;  /* 0x0001082401007387 */ /* 0x0009e80000100a00 */
[----:B------:R-:W3:Y:S04]  /*110a0*/  LDL.LU.64 R34, [R1+0x338] ;  /* 0x0003380001227983 */ /* 0x000ee80000300a00 */
[----:B------:R-:W-:Y:S04]  /*110b0*/  STL.64 [R1+0x100], R60 ;  /* 0x0001003c01007387 */ /* 0x000fe80000100a00 */
[----:B------:R1:W-:Y:S04]  /*110c0*/  STL.64 [R1+0x320], R24 ;  /* 0x0003201801007387 */ /* 0x0003e80000100a00 */
[----:B------:R-:W-:Y:S01]  /*110d0*/  @!PT LDS RZ, [RZ] ;  /* 0x00000000fffff984 */ /* 0x000fe20000000800 */
[----:B------:R-:W-:Y:S01]  /*110e0*/  @!PT LDS RZ, [RZ] ;  /* 0x00000000fffff984 */ /* 0x000fe20000000800 */
[----:B------:R-:W-:Y:S01]  /*110f0*/  @!PT LDS RZ, [RZ] ;  /* 0x00000000fffff984 */ /* 0x000fe20000000800 */
[----:B------:R-:W-:Y:S04]  /*11100*/  LDGSTS.E [R135+0x40000], desc[UR28][R52.64], !P4 ;  /* 0x4000000034877fae */ /* 0x000fe8000e1a101c */
[----:B------:R-:W-:Y:S04]  /*11110*/  LDGSTS.E [R135+0x40200], desc[UR28][R36.64], !P4 ;  /* 0x4020000024877fae */ /* 0x000fe8000e1a101c */
[----:B--2---:R-:W2:Y:S04]  /*11120*/  LDL.LU.64 R52, [R1+0x448] ;  /* 0x0004480001347983 */ /* 0x004ea80000300a00 */
[----:B----4-:R-:W4:Y:S01]  /*11130*/  LDL.LU.64 R36, [R1+0x340] ;  /* 0x0003400001247983 */ /* 0x010f220000300a00 */
[----:B------:R-:W-:Y:S01]  /*11140*/  VIADD R18, R201, 0xfffffefe ;  /* 0xfffffefec9127836 */ /* 0x000fe20000000000 */
[----:B-1----:R-:W-:Y:S01]  /*11150*/  IADD3 R17, PT, PT, R17, -0x103, RZ ;  /* 0xfffffefd11117810 */ /* 0x002fe20007ffe0ff */
[----:B------:R-:W-:Y:S01]  /*11160*/  VIADD R16, R16, 0xfffffefc ;  /* 0xfffffefc10107836 */ /* 0x000fe20000000000 */
[----:B------:R-:W1:Y:S02]  /*11170*/  LDC R201, c[0x0][0x3a0] ;  /* 0x0000e800ffc97b82 */ /* 0x000e640000000800 */
[----:B------:R-:W-:-:S06]  /*11180*/  ISETP.GE.U32.AND P6, PT, R18, 0x7ffffebf, PT ;  /* 0x7ffffebf1200780c */ /* 0x000fcc0003fc6070 */
[----:B------:R-:W1:Y:S01]  /*11190*/  LDC R18, c[0x0][0x3a0] ;  /* 0x0000e800ff127b82 */ /* 0x000e620000000800 */
[----:B------:R-:W-:Y:S01]  /*111a0*/  ISETP.GE.U32.AND P2, PT, R17, 0x7ffffebe, PT ;  /* 0x7ffffebe1100780c */ /* 0x000fe20003f46070 */
[----:B------:R-:W-:Y:S01]  /*111b0*/  VIADD R17, R23, 0xfffffefb ;  /* 0xfffffefb17117836 */ /* 0x000fe20000000000 */
[----:B------:R-:W-:Y:S01]  /*111c0*/  ISETP.GE.U32.AND P3, PT, R16, 0x7ffffebd, PT ;  /* 0x7ffffebd1000780c */ /* 0x000fe20003f66070 */
[----:B------:R-:W-:-:S03]  /*111d0*/  VIADD R16, R21, 0xfffffefa ;  /* 0xfffffefa15107836 */ /* 0x000fc60000000000 */
[----:B------:R-:W-:Y:S01]  /*111e0*/  LDGSTS.E [R135+0x40400], desc[UR28][R60.64], !P6 ;  /* 0x404000003c877fae */ /* 0x000fe2000f1a101c */
[----:B------:R-:W-:Y:S01]  /*111f0*/  ISETP.GE.U32.AND P4, PT, R17, 0x7ffffebc, PT ;  /* 0x7ffffebc1100780c */ /* 0x000fe20003f86070 */
[----:B------:R-:W-:Y:S01]  /*11200*/  VIADD R17, R19, 0xfffffef9 ;  /* 0xfffffef913117836 */ /* 0x000fe20000000000 */
[----:B------:R-:W2:Y:S01]  /*11210*/  LDC R21, c[0x0][0x3a0] ;  /* 0x0000e800ff157b82 */ /* 0x000ea20000000800 */
[----:B------:R1:W-:Y:S01]  /*11220*/  LDGSTS.E [R135+0x40600], desc[UR28][R24.64], !P6 ;  /* 0x4060000018877fae */ /* 0x0003e2000f1a101c */
[----:B------:R-:W-:-:S06]  /*11230*/  ISETP.GE.U32.AND P6, PT, R16, 0x7ffffebb, PT ;  /* 0x7ffffebb1000780c */ /* 0x000fcc0003fc6070 */
[----:B------:R-:W2:Y:S01]  /*11240*/  LDC R23, c[0x0][0x3a0] ;  /* 0x0000e800ff177b82 */ /* 0x000ea20000000800 */
[----:B-1----:R-:W-:-:S07]  /*11250*/  IADD3 R16, PT, PT, R18, -0x108, RZ ;  /* 0xfffffef812107810 */ /* 0x002fce0007ffe0ff */
[----:B------:R-:W1:Y:S01]  /*11260*/  LDC R24, c[0x0][0x3a0] ;  /* 0x0000e800ff187b82 */ /* 0x000e620000000800 */
[----:B------:R-:W-:-:S04]  /*11270*/  IMAD.WIDE R48, R0, 0x4, R48 ;  /* 0x0000000400307825 */ /* 0x000fc800078e0230 */
[C---:B------:R-:W-:Y:S01]  /*11280*/  IMAD.WIDE R38, R0.reuse, 0x4, R38 ;  /* 0x0000000400267825 */ /* 0x040fe200078e0226 */
[----:B------:R1:W-:Y:S03]  /*11290*/  STL.64 [R1+0xf8], R48 ;  /* 0x0000f83001007387 */ /* 0x0003e60000100a00 */
[C---:B------:R-:W-:Y:S01]  /*112a0*/  IMAD.WIDE R60, R0.reuse, 0x4, R40 ;  /* 0x00000004003c7825 */ /* 0x040fe200078e0228 */
[----:B------:R1:W-:Y:S03]  /*112b0*/  STL.64 [R1+0x328], R38 ;  /* 0x0003282601007387 */ /* 0x0003e60000100a00 */
[C---:B------:R-:W-:Y:S01]  /*112c0*/  IMAD.WIDE R18, R0.reuse, 0x4, R26 ;  /* 0x0000000400127825 */ /* 0x040fe200078e021a */
[----:B------:R-:W4:Y:S04]  /*112d0*/  LDL.LU.64 R40, [R1+0x440] ;  /* 0x0004400001287983 */ /* 0x000f280000300a00 */
[----:B------:R-:W4:Y:S04]  /*112e0*/  LDL.LU.64 R26, [R1+0x348] ;  /* 0x00034800011a7983 */ /* 0x000f280000300a00 */
[----:B------:R-:W-:Y:S04]  /*112f0*/  STL.64 [R1+0xf0], R60 ;  /* 0x0000f03c01007387 */ /* 0x000fe80000100a00 */
[----:B------:R-:W-:Y:S04]  /*11300*/  LDGSTS.E [R135+0x40800], desc[UR28][R48.64], !P2 ;  /* 0x4080000030877fae */ /* 0x000fe8000d1a101c */
[----:B------:R1:W-:Y:S04]  /*11310*/  STL.64 [R1+0x330], R18 ;  /* 0x0003301201007387 */ /* 0x0003e80000100a00 */
[----:B------:R-:W-:Y:S04]  /*11320*/  LDGSTS.E [R135+0x40a00], desc[UR28][R38.64], !P2 ;  /* 0x40a0000026877fae */ /* 0x000fe8000d1a101c */
[----:B-1----:R-:W4:Y:S04]  /*11330*/  LDL.LU.64 R48, [R1+0x438] ;  /* 0x0004380001307983 */ /* 0x002f280000300a00 */
[----:B------:R-:W-:Y:S04]  /*11340*/  LDGSTS.E [R135+0x40c00], desc[UR28][R60.64], !P3 ;  /* 0x40c000003c877fae */ /* 0x000fe8000d9a101c */
[----:B------:R-:W4:Y:S04]  /*11350*/  LDL.LU.64 R38, [R1+0x350] ;  /* 0x0003500001267983 */ /* 0x000f280000300a00 */
[----:B------:R1:W-:Y:S01]  /*11360*/  LDGSTS.E [R135+0x40e00], desc[UR28][R18.64], !P3 ;  /* 0x40e0000012877fae */ /* 0x0003e2000d9a101c */
[----:B---3--:R-:W-:-:S04]  /*11370*/  IMAD.WIDE R54, R0, 0x4, R54 ;  /* 0x0000000400367825 */ /* 0x008fc800078e0236 */
[C---:B------:R-:W-:Y:S01]  /*11380*/  IMAD.WIDE R34, R0.reuse, 0x4, R34 ;  /* 0x0000000400227825 */ /* 0x040fe200078e0222 */
[----:B------:R3:W-:Y:S03]  /*11390*/  STL.64 [R1+0xe8], R54 ;  /* 0x0000e83601007387 */ /* 0x0007e60000100a00 */
[C---:B--2---:R-:W-:Y:S01]  /*113a0*/  IMAD.WIDE R62, R0.reuse, 0x4, R52 ;  /* 0x00000004003e7825 */ /* 0x044fe200078e0234 */
[----:B------:R2:W-:Y:S01]  /*113b0*/  STL.64 [R1+0x338], R34 ;  /* 0x0003382201007387 */ /* 0x0005e20000100a00 */
[----:B------:R-:W-:Y:S01]  /*113c0*/  ISETP.GE.U32.AND P2, PT, R17, 0x7ffffeba, PT ;  /* 0x7ffffeba1100780c */ /* 0x000fe20003f46070 */
[----:B-1----:R-:W1:Y:S01]  /*113d0*/  LDC R18, c[0x0][0x3a0] ;  /* 0x0000e800ff127b82 */ /* 0x002e620000000800 */
[----:B----4-:R-:W-:Y:S01]  /*113e0*/  IMAD.WIDE R60, R0, 0x4, R36 ;  /* 0x00000004003c7825 */ /* 0x010fe200078e0224 */
[----:B------:R-:W4:Y:S04]  /*113f0*/  LDL.LU.64 R52, [R1+0x430] ;  /* 0x0004300001347983 */ /* 0x000f280000300a00 */
[----:B------:R-:W4:Y:S02]  /*11400*/  LDL.LU.64 R36, [R1+0x358] ;  /* 0x0003580001247983 */ /* 0x000f240000300a00 */
[----:B------:R-:W1:Y:S02]  /*11410*/  LDC R19, c[0x0][0x3a0] ;  /* 0x0000e800ff137b82 */ /* 0x000e640000000800 */
[----:B------:R-:W-:Y:S04]  /*11420*/  STL.64 [R1+0xe0], R62 ;  /* 0x0000e03e01007387 */ /* 0x000fe80000100a00 */
[----:B------:R-:W-:Y:S04]  /*11430*/  LDGSTS.E [R135+0x41000], desc[UR28][R54.64], !P4 ;  /* 0x4100000036877fae */ /* 0x000fe8000e1a101c */
[----:B------:R1:W-:Y:S04]  /*11440*/  STL.64 [R1+0x340], R60 ;  /* 0x0003403c01007387 */ /* 0x0003e80000100a00 */
[----:B------:R-:W-:Y:S04]  /*11450*/  LDGSTS.E [R135+0x41200], desc[UR28][R34.64], !P4 ;  /* 0x4120000022877fae */ /* 0x000fe8000e1a101c */
[----:B---3--:R-:W3:Y:S01]  /*11460*/  LDL.LU.64 R54, [R1+0x428] ;  /* 0x0004280001367983 */ /* 0x008ee20000300a00 */
[----:B------:R-:W-:-:S03]  /*11470*/  VIADD R17, R20, 0xfffffef7 ;  /* 0xfffffef714117836 */ /* 0x000fc60000000000 */
[----:B------:R-:W-:Y:S04]  /*11480*/  LDGSTS.E [R135+0x41400], desc[UR28][R62.64], !P6 ;  /* 0x414000003e877fae */ /* 0x000fe8000f1a101c */
[----:B--2---:R-:W2:Y:S01]  /*11490*/  LDL.LU.64 R34, [R1+0x360] ;  /* 0x0003600001227983 */ /* 0x004ea20000300a00 */
[----:B------:R-:W-:Y:S01]  /*114a0*/  ISETP.GE.U32.AND P4, PT, R17, 0x7ffffeb8, PT ;  /* 0x7ffffeb81100780c */ /* 0x000fe20003f86070 */
[----:B------:R-:W-:Y:S02]  /*114b0*/  VIADD R17, R21, 0xfffffef5 ;  /* 0xfffffef515117836 */ /* 0x000fe40000000000 */
[----:B------:R1:W-:Y:S01]  /*114c0*/  LDGSTS.E [R135+0x41600], desc[UR28][R60.64], !P6 ;  /* 0x416000003c877fae */ /* 0x0003e2000f1a101c */
[----:B------:R-:W-:Y:S01]  /*114d0*/  ISETP.GE.U32.AND P3, PT, R16, 0x7ffffeb9, PT ;  /* 0x7ffffeb91000780c */ /* 0x000fe20003f66070 */
[----:B------:R-:W-:-:S04]  /*114e0*/  IMAD.WIDE R40, R0, 0x4, R40 ;  /* 0x0000000400287825 */ /* 0x000fc800078e0228 */
[C---:B------:R-:W-:Y:S01]  /*114f0*/  IMAD.WIDE R26, R0.reuse, 0x4, R26 ;  /* 0x00000004001a7825 */ /* 0x040fe200078e021a */
[----:B------:R1:W-:Y:S04]  /*11500*/  STL.64 [R1+0xd8], R40 ;  /* 0x0000d82801007387 */ /* 0x0003e80000100a00 */
[----:B------:R1:W-:Y:S04]  /*11510*/  STL.64 [R1+0x348], R26 ;  /* 0x0003481a01007387 */ /* 0x0003e80000100a00 */
[----:B------:R-:W-:Y:S04]  /*11520*/  LDGSTS.E [R135+0x41800], desc[UR28][R40.64], !P2 ;  /* 0x4180000028877fae */ /* 0x000fe8000d1a101c */
[----:B------:R-:W-:Y:S01]  /*11530*/  LDGSTS.E [R135+0x41a00], desc[UR28][R26.64], !P2 ;  /* 0x41a000001a877fae */ /* 0x000fe2000d1a101c */
[----:B-1----:R-:W-:-:S03]  /*11540*/  IMAD.WIDE R60, R0, 0x4, R48 ;  /* 0x00000004003c7825 */ /* 0x002fc600078e0230 */
[----:B------:R-:W2:Y:S04]  /*11550*/  LDL.LU.64 R48, [R1+0x420] ;  /* 0x0004200001307983 */ /* 0x000ea80000300a00 */
[----:B------:R2:W-:Y:S01]  /*11560*/  LDGSTS.E [R135+0x41c00], desc[UR28][R60.64], !P3 ;  /* 0x41c000003c877fae */ /* 0x0005e2000d9a101c */
[----:B------:R-:W-:-:S03]  /*11570*/  IMAD.WIDE R20, R0, 0x4, R38 ;  /* 0x0000000400147825 */ /* 0x000fc600078e0226 */
[----:B------:R-:W2:Y:S04]  /*11580*/  LDL.LU.64 R38, [R1+0x368] ;  /* 0x0003680001267983 */ /* 0x000ea80000300a00 */
[----:B------:R2:W-:Y:S04]  /*11590*/  STL.64 [R1+0xd0], R60 ;  /* 0x0000d03c01007387 */ /* 0x0005e80000100a00 */
[----:B------:R1:W-:Y:S04]  /*115a0*/  STL.64 [R1+0x350], R20 ;  /* 0x0003501401007387 */ /* 0x0003e80000100a00 */
[----:B------:R-:W2:Y:S04]  /*115b0*/  LDL.LU.64 R40, [R1+0x418] ;  /* 0x0004180001287983 */ /* 0x000ea80000300a00 */
[----:B------:R-:W2:Y:S04]  /*115c0*/  LDL.LU.64 R26, [R1+0x370] ;  /* 0x00037000011a7983 */ /* 0x000ea80000300a00 */
[----:B------:R1:W-:Y:S01]  /*115d0*/  LDGSTS.E [R135+0x41e00], desc[UR28][R20.64], !P3 ;  /* 0x41e0000014877fae */ /* 0x0003e2000d9a101c */
[----:B----4-:R-:W-:-:S04]  /*115e0*/  IMAD.WIDE R52, R0, 0x4, R52 ;  /* 0x0000000400347825 */ /* 0x010fc800078e0234 */
[C---:B------:R-:W-:Y:S01]  /*115f0*/  IMAD.WIDE R36, R0.reuse, 0x4, R36 ;  /* 0x0000000400247825 */ /* 0x040fe200078e0224 */
[----:B------:R4:W-:Y:S03]  /*11600*/  STL.64 [R1+0xc8], R52 ;  /* 0x0000c83401007387 */ /* 0x0009e60000100a00 */
[----:B---3--:R-:W-:Y:S01]  /*11610*/  IMAD.WIDE R62, R0, 0x4, R54 ;  /* 0x00000004003e7825 */ /* 0x008fe200078e0236 */
[----:B------:R3:W-:Y:S03]  /*11620*/  STL.64 [R1+0x358], R36 ;  /* 0x0003582401007387 */ /* 0x0007e60000100a00 */
[----:B------:R-:W-:Y:S01]  /*11630*/  VIADD R16, R22, 0xfffffef6 ;  /* 0xfffffef616107836 */ /* 0x000fe20000000000 */
[----:B------:R-:W2:Y:S01]  /*11640*/  LDL.LU.64 R54, [R1+0x410] ;  /* 0x0004100001367983 */ /* 0x000ea20000300a00 */
[----:B------:R-:W2:Y:S02]  /*11650*/  LDC R22, c[0x0][0x3a0] ;  /* 0x0000e800ff167b82 */ /* 0x000ea40000000800 */
[----:B--2---:R-:W-:Y:S01]  /*11660*/  IMAD.WIDE R60, R0, 0x4, R34 ;  /* 0x00000004003c7825 */ /* 0x004fe200078e0222 */
[----:B------:R-:W-:Y:S04]  /*11670*/  LDGSTS.E [R135+0x42000], desc[UR28][R52.64], !P4 ;  /* 0x4200000034877fae */ /* 0x000fe8000e1a101c */
[----:B------:R-:W2:Y:S01]  /*11680*/  LDL.LU.64 R34, [R1+0x378] ;  /* 0x0003780001227983 */ /* 0x000ea20000300a00 */
[----:B------:R-:W-:Y:S01]  /*11690*/  ISETP.GE.U32.AND P2, PT, R17, 0x7ffffeb6, PT ;  /* 0x7ffffeb61100780c */ /* 0x000fe20003f46070 */
[----:B-1----:R-:W1:Y:S02]  /*116a0*/  LDC R20, c[0x0][0x3a0] ;  /* 0x0000e800ff147b82 */ /* 0x002e640000000800 */
[----:B------:R1:W-:Y:S04]  /*116b0*/  STL.64 [R1+0xc0], R62 ;  /* 0x0000c03e01007387 */ /* 0x0003e80000100a00 */
[----:B------:R1:W-:Y:S02]  /*116c0*/  STL.64 [R1+0x360], R60 ;  /* 0x0003603c01007387 */ /* 0x0003e40000100a00 */
[----:B------:R-:W1:Y:S02]  /*116d0*/  LDC R21, c[0x0][0x3a0] ;  /* 0x0000e800ff157b82 */ /* 0x000e640000000800 */
[----:B----4-:R-:W4:Y:S04]  /*116e0*/  LDL.LU.64 R52, [R1+0x408] ;  /* 0x0004080001347983 */ /* 0x010f280000300a00 */
[----:B------:R-:W-:Y:S04]  /*116f0*/  LDGSTS.E [R135+0x42200], desc[UR28][R36.64], !P4 ;  /* 0x4220000024877fae */ /* 0x000fe8000e1a101c */
[----:B---3--:R-:W3:Y:S01]  /*11700*/  LDL.LU.64 R36, [R1+0x380] ;  /* 0x0003800001247983 */ /* 0x008ee20000300a00 */
[----:B------:R-:W-:Y:S01]  /*11710*/  ISETP.GE.U32.AND P6, PT, R16, 0x7ffffeb7, PT ;  /* 0x7ffffeb71000780c */ /* 0x000fe20003fc6070 */
[----:B------:R-:W-:-:S02]  /*11720*/  VIADD R16, R24, 0xfffffef4 ;  /* 0xfffffef418107836 */ /* 0x000fc40000000000 */
[----:B------:R-:W1:Y:S03]  /*11730*/  LDC R24, c[0x0][0x3a0] ;  /* 0x0000e800ff187b82 */ /* 0x000e660000000800 */
[----:B------:R-:W-:-:S07]  /*11740*/  ISETP.GE.U32.AND P3, PT, R16, 0x7ffffeb5, PT ;  /* 0x7ffffeb51000780c */ /* 0x000fce0003f66070 */
[----:B------:R1:W-:Y:S04]  /*11750*/  LDGSTS.E [R135+0x42400], desc[UR28][R62.64], !P6 ;  /* 0x424000003e877fae */ /* 0x0003e8000f1a101c */
[----:B------:R1:W-:Y:S01]  /*11760*/  LDGSTS.E [R135+0x42600], desc[UR28][R60.64], !P6 ;  /* 0x426000003c877fae */ /* 0x0003e2000f1a101c */
[----:B------:R-:W-:-:S04]  /*11770*/  IMAD.WIDE R48, R0, 0x4, R48 ;  /* 0x0000000400307825 */ /* 0x000fc800078e0230 */
[----:B------:R-:W-:Y:S01]  /*11780*/  IMAD.WIDE R38, R0, 0x4, R38 ;  /* 0x0000000400267825 */ /* 0x000fe200078e0226 */
[----:B------:R1:W-:Y:S04]  /*11790*/  STL.64 [R1+0xb8], R48 ;  /* 0x0000b83001007387 */ /* 0x0003e80000100a00 */
[----:B------:R1:W-:Y:S01]  /*117a0*/  STL.64 [R1+0x368], R38 ;  /* 0x0003682601007387 */ /* 0x0003e20000100a00 */
[----:B------:R-:W-:Y:S01]  /*117b0*/  VIADD R16, R23, 0xfffffef2 ;  /* 0xfffffef217107836 */ /* 0x000fe20000000000 */
[----:B------:R-:W-:Y:S01]  /*117c0*/  IADD3 R17, PT, PT, R18, -0x10d, RZ ;  /* 0xfffffef312117810 */ /* 0x000fe20007ffe0ff */
[----:B------:R-:W2:Y:S01]  /*117d0*/  LDC R23, c[0x0][0x3a0] ;  /* 0x0000e800ff177b82 */ /* 0x000ea20000000800 */
[----:B------:R-:W-:Y:S01]  /*117e0*/  LDGSTS.E [R135+0x42800], desc[UR28][R48.64], !P2 ;  /* 0x4280000030877fae */ /* 0x000fe2000d1a101c */
[----:B-1----:R-:W-:-:S03]  /*117f0*/  IMAD.WIDE R62, R0, 0x4, R40 ;  /* 0x00000004003e7825 */ /* 0x002fc600078e0228 */
[----:B------:R-:W-:Y:S01]  /*11800*/  LDGSTS.E [R135+0x42a00], desc[UR28][R38.64], !P2 ;  /* 0x42a0000026877fae */ /* 0x000fe2000d1a101c */
[----:B------:R-:W-:-:S03]  /*11810*/  IMAD.WIDE R60, R0, 0x4, R26 ;  /* 0x00000004003c7825 */ /* 0x000fc600078e021a */
[----:B------:R-:W3:Y:S01]  /*11820*/  LDL.LU.64 R40, [R1+0x400] ;  /* 0x0004000001287983 */ /* 0x000ee20000300a00 */
[----:B------:R-:W-:Y:S01]  /*11830*/  ISETP.GE.U32.AND P6, PT, R16, 0x7ffffeb3, PT ;  /* 0x7ffffeb31000780c */ /* 0x000fe20003fc6070 */
[----:B------:R-:W1:Y:S02]  /*11840*/  LDC R18, c[0x0][0x3a0] ;  /* 0x0000e800ff127b82 */ /* 0x000e640000000800 */
[----:B------:R-:W3:Y:S04]  /*11850*/  LDL.LU.64 R26, [R1+0x388] ;  /* 0x00038800011a7983 */ /* 0x000ee80000300a00 */
[----:B------:R-:W-:Y:S04]  /*11860*/  STL.64 [R1+0xb0], R62 ;  /* 0x0000b03e01007387 */ /* 0x000fe80000100a00 */
[----:B------:R4:W-:Y:S04]  /*11870*/  STL.64 [R1+0x370], R60 ;  /* 0x0003703c01007387 */ /* 0x0009e80000100a00 */
[----:B------:R-:W3:Y:S01]  /*11880*/  LDL.LU.64 R48, [R1+0x120] ;  /* 0x0001200001307983 */ /* 0x000ee20000300a00 */
[----:B------:R-:W-:-:S03]  /*11890*/  ISETP.GE.U32.AND P4, PT, R17, 0x7ffffeb4, PT ;  /* 0x7ffffeb41100780c */ /* 0x000fc60003f86070 */
[----:B------:R-:W3:Y:S01]  /*118a0*/  LDL.LU.64 R38, [R1+0x390] ;  /* 0x0003900001267983 */ /* 0x000ee20000300a00 */
[----:B------:R-:W-:-:S03]  /*118b0*/  VIADD R16, R22, 0xfffffef0 ;  /* 0xfffffef016107836 */ /* 0x000fc60000000000 */
[----:B------:R-:W-:Y:S04]  /*118c0*/  LDGSTS.E [R135+0x42c00], desc[UR28][R62.64], !P3 ;  /* 0x42c000003e877fae */ /* 0x000fe8000d9a101c */
[----:B------:R4:W-:Y:S01]  /*118d0*/  LDGSTS.E [R135+0x42e00], desc[UR28][R60.64], !P3 ;  /* 0x42e000003c877fae */ /* 0x0009e2000d9a101c */
[----:B------:R-:W-:Y:S02]  /*118e0*/  ISETP.GE.U32.AND P3, PT, R16, 0x7ffffeb1, PT ;  /* 0x7ffffeb11000780c */ /* 0x000fe40003f66070 */
[----:B------:R-:W-:Y:S01]  /*118f0*/  IADD3 R16, PT, PT, R24, -0x112, RZ ;  /* 0xfffffeee18107810 */ /* 0x000fe20007ffe0ff */
[----:B------:R-:W-:-:S04]  /*11900*/  IMAD.WIDE R54, R0, 0x4, R54 ;  /* 0x0000000400367825 */ /* 0x000fc800078e0236 */
[C---:B--2---:R-:W-:Y:S01]  /*11910*/  IMAD.WIDE R34, R0.reuse, 0x4, R34 ;  /* 0x0000000400227825 */ /* 0x044fe200078e0222 */
[----:B------:R2:W-:Y:S04]  /*11920*/  STL.64 [R1+0xa8], R54 ;  /* 0x0000a83601007387 */ /* 0x0005e80000100a00 */
[----:B------:R1:W-:Y:S04]  /*11930*/  STL.64 [R1+0x378], R34 ;  /* 0x0003782201007387 */ /* 0x0003e80000100a00 */
[----:B------:R-:W-:Y:S01]  /*11940*/  LDGSTS.E [R135+0x43000], desc[UR28][R54.64], !P4 ;  /* 0x4300000036877fae */ /* 0x000fe2000e1a101c */
[----:B----4-:R-:W-:-:S03]  /*11950*/  IMAD.WIDE R60, R0, 0x4, R52 ;  /* 0x00000004003c7825 */ /* 0x010fc600078e0234 */
[----:B------:R-:W-:Y:S04]  /*11960*/  LDGSTS.E [R135+0x43200], desc[UR28][R34.64], !P4 ;  /* 0x4320000022877fae */ /* 0x000fe8000e1a101c */
[----:B------:R-:W4:Y:S01]  /*11970*/  LDL.LU.64 R52, [R1+0x128] ;  /* 0x0001280001347983 */ /* 0x000f220000300a00 */
[----:B------:R-:W-:Y:S02]  /*11980*/  VIADD R17, R19, 0xfffffef1 ;  /* 0xfffffef113117836 */ /* 0x000fe40000000000 */
[----:B------:R-:W3:Y:S01]  /*11990*/  LDC R19, c[0x0][0x3a0] ;  /* 0x0000e800ff137b82 */ /* 0x000ee20000000800 */
[----:B------:R-:W-:Y:S01]  /*119a0*/  LDGSTS.E [R135+0x43400], desc[UR28][R60.64], !P6 ;  /* 0x434000003c877fae */ /* 0x000fe2000f1a101c */
[----:B---3--:R-:W-:-:S03]  /*119b0*/  IMAD.WIDE R24, R0, 0x4, R36 ;  /* 0x0000000400187825 */ /* 0x008fc600078e0224 */
[----:B------:R-:W3:Y:S04]  /*119c0*/  LDL.LU.64 R36, [R1+0x398] ;  /* 0x0003980001247983 */ /* 0x000ee80000300a00 */
[----:B------:R-:W-:Y:S04]  /*119d0*/  STL.64 [R1+0xa0], R60 ;  /* 0x0000a03c01007387 */ /* 0x000fe80000100a00 */
[----:B------:R1:W-:Y:S04]  /*119e0*/  STL.64 [R1+0x380], R24 ;  /* 0x0003801801007387 */ /* 0x0003e80000100a00 */
[----:B--2---:R-:W2:Y:S04]  /*119f0*/  LDL.LU.64 R54, [R1+0x130] ;  /* 0x0001300001367983 */ /* 0x004ea80000300a00 */
[----:B-1----:R-:W2:Y:S01]  /*11a00*/  LDL.LU.64 R34, [R1+0x3a0] ;  /* 0x0003a00001227983 */ /* 0x002ea20000300a00 */
[----:B------:R-:W-:-:S03]  /*11a10*/  ISETP.GE.U32.AND P2, PT, R17, 0x7ffffeb2, PT ;  /* 0x7ffffeb21100780c */ /* 0x000fc60003f46070 */
[----:B------:R1:W-:Y:S01]  /*11a20*/  LDGSTS.E [R135+0x43600], desc[UR28][R24.64], !P6 ;  /* 0x4360000018877fae */ /* 0x0003e2000f1a101c */
[----:B------:R-:W-:Y:S01]  /*11a30*/  ISETP.GE.U32.AND P6, PT, R16, 0x7ffffeaf, PT ;  /* 0x7ffffeaf1000780c */ /* 0x000fe20003fc6070 */
[----:B------:R-:W-:Y:S02]  /*11a40*/  VIADD R16, R23, 0xfffffeec ;  /* 0xfffffeec17107836 */ /* 0x000fe40000000000 */
[----:B------:R-:W-:Y:S02]  /*11a50*/  VIADD R17, R20, 0xfffffeef ;  /* 0xfffffeef14117836 */ /* 0x000fe40000000000 */
[----:B------:R-:W2:Y:S03]  /*11a60*/  LDC R20, c[0x0][0x3a0] ;  /* 0x0000e800ff147b82 */ /* 0x000ea60000000800 */
[----:B------:R-:W-:-:S05]  /*11a70*/  ISETP.GE.U32.AND P4, PT, R17, 0x7ffffeb0, PT ;  /* 0x7ffffeb01100780c */ /* 0x000fca0003f86070 */
[----:B-1----:R-:W1:Y:S01]  /*11a80*/  LDC R24, c[0x0][0x3a0] ;  /* 0x0000e800ff187b82 */ /* 0x002e620000000800 */
[----:B------:R-:W-:-:S04]  /*11a90*/  IMAD.WIDE R40, R0, 0x4, R40 ;  /* 0x0000000400287825 */ /* 0x000fc800078e0228 */
[C---:B------:R-:W-:Y:S01]  /*11aa0*/  IMAD.WIDE R26, R0.reuse, 0x4, R26 ;  /* 0x00000004001a7825 */ /* 0x040fe200078e021a */
[----:B------:R1:W-:Y:S04]  /*11ab0*/  STL.64 [R1+0x118], R40 ;  /* 0x0001182801007387 */ /* 0x0003e80000100a00 */
[----:B------:R1:W-:Y:S04]  /*11ac0*/  STL.64 [R1+0x388], R26 ;  /* 0x0003881a01007387 */ /* 0x0003e80000100a00 */
[----:B------:R-:W-:Y:S01]  /*11ad0*/  LDGSTS.E [R135+0x43800], desc[UR28][R40.64], !P2 ;  /* 0x4380000028877fae */ /* 0x000fe2000d1a101c */
[----:B------:R-:W-:-:S03]  /*11ae0*/  IMAD.WIDE R60, R0, 0x4, R48 ;  /* 0x00000004003c7825 */ /* 0x000fc600078e0230 */
[----:B------:R-:W-:Y:S01]  /*11af0*/  LDGSTS.E [R135+0x43a00], desc[UR28][R26.64], !P2 ;  /* 0x43a000001a877fae */ /* 0x000fe2000d1a101c */
[----:B------:R-:W-:-:S03]  /*11b00*/  IMAD.WIDE R22, R0, 0x4, R38 ;  /* 0x0000000400167825 */ /* 0x000fc600078e0226 */
[----:B------:R-:W2:Y:S04]  /*11b10*/  LDL.LU.64 R48, [R1+0x138] ;  /* 0x0001380001307983 */ /* 0x000ea80000300a00 */
[----:B------:R-:W2:Y:S04]  /*11b20*/  LDL.LU.64 R38, [R1+0x3a8] ;  /* 0x0003a80001267983 */ /* 0x000ea80000300a00 */
[----:B------:R-:W-:Y:S04]  /*11b30*/  STL.64 [R1+0x120], R60 ;  /* 0x0001203c01007387 */ /* 0x000fe80000100a00 */
[----:B------:R4:W-:Y:S04]  /*11b40*/  STL.64 [R1+0x390], R22 ;  /* 0x0003901601007387 */ /* 0x0009e80000100a00 */
[----:B-1----:R-:W2:Y:S04]  /*11b50*/  LDL.LU.64 R40, [R1+0x140] ;  /* 0x0001400001287983 */ /* 0x002ea80000300a00 */
[----:B------:R-:W2:Y:S04]  /*11b60*/  LDL.LU.64 R26, [R1+0x3b0] ;  /* 0x0003b000011a7983 */ /* 0x000ea80000300a00 */
[----:B------:R-:W-:Y:S04]  /*11b70*/  LDGSTS.E [R135+0x43c00], desc[UR28][R60.64], !P3 ;  /* 0x43c000003c877fae */ /* 0x000fe8000d9a101c */
[----:B------:R1:W-:Y:S01]  /*11b80*/  LDGSTS.E [R135+0x43e00], desc[UR28][R22.64], !P3 ;  /* 0x43e0000016877fae */ /* 0x0003e2000d9a101c */
[C---:B----4-:R-:W-:Y:S01]  /*11b90*/  IMAD.WIDE R52, R0.reuse, 0x4, R52 ;  /* 0x0000000400347825 */ /* 0x050fe200078e0234 */
[----:B-1----:R-:W1:Y:S04]  /*11ba0*/  LDC R22, c[0x0][0x3a0] ;  /* 0x0000e800ff167b82 */ /* 0x002e680000000800 */
[----:B------:R4:W-:Y:S04]  /*11bb0*/  STL.64 [R1+0x128], R52 ;  /* 0x0001283401007387 */ /* 0x0009e80000100a00 */
[----:B------:R-:W-:Y:S01]  /*11bc0*/  LDGSTS.E [R135+0x44000], desc[UR28][R52.64], !P4 ;  /* 0x4400000034877fae */ /* 0x000fe2000e1a101c */
[C---:B---3--:R-:W-:Y:S01]  /*11bd0*/  IMAD.WIDE R36, R0.reuse, 0x4, R36 ;  /* 0x0000000400247825 */ /* 0x048fe200078e0224 */
[----:B------:R-:W3:Y:S04]  /*11be0*/  LDC R23, c[0x0][0x3a0] ;  /* 0x0000e800ff177b82 */ /* 0x000ee80000000800 */
[----:B------:R2:W-:Y:S04]  /*11bf0*/  STL.64 [R1+0x398], R36 ;  /* 0x0003982401007387 */ /* 0x0005e80000100a00 */
[----:B------:R-:W-:Y:S01]  /*11c00*/  LDGSTS.E [R135+0x44200], desc[UR28][R36.64], !P4 ;  /* 0x4420000024877fae */ /* 0x000fe2000e1a101c */
[----:B--2---:R-:W-:-:S03]  /*11c10*/  IMAD.WIDE R62, R0, 0x4, R54 ;  /* 0x00000004003e7825 */ /* 0x004fc600078e0236 */
[----:B------:R-:W2:Y:S01]  /*11c20*/  LDL.LU.64 R54, [R1+0x148] ;  /* 0x0001480001367983 */ /* 0x000ea20000300a00 */
[----:B------:R-:W-:-:S03]  /*11c30*/  IMAD.WIDE R60, R0, 0x4, R34 ;  /* 0x00000004003c7825 */ /* 0x000fc600078e0222 */
[----:B------:R-:W3:Y:S04]  /*11c40*/  LDL.LU.64 R34, [R1+0x3b8] ;  /* 0x0003b80001227983 */ /* 0x000ee80000300a00 */
[----:B------:R-:W-:Y:S04]  /*11c50*/  STL.64 [R1+0x130], R62 ;  /* 0x0001303e01007387 */ /* 0x000fe80000100a00 */
[----:B------:R1:W-:Y:S04]  /*11c60*/  STL.64 [R1+0x3a0], R60 ;  /* 0x0003a03c01007387 */ /* 0x0003e80000100a00 */
[----:B----4-:R-:W4:Y:S04]  /*11c70*/  LDL.LU.64 R52, [R1+0x150] ;  /* 0x0001500001347983 */ /* 0x010f280000300a00 */
[----:B------:R-:W4:Y:S01]  /*11c80*/  LDL.LU.64 R36, [R1+0x3c0] ;  /* 0x0003c00001247983 */ /* 0x000f220000300a00 */
[----:B------:R-:W-:Y:S01]  /*11c90*/  VIADD R17, R18, 0xfffffeed ;  /* 0xfffffeed12117836 */ /* 0x000fe20000000000 */
[----:B------:R-:W-:Y:S01]  /*11ca0*/  ISETP.GE.U32.AND P3, PT, R16, 0x7ffffead, PT ;  /* 0x7ffffead1000780c */ /* 0x000fe20003f66070 */
[----:B------:R-:W-:Y:S01]  /*11cb0*/  VIADD R16, R21, 0xfffffeea ;  /* 0xfffffeea15107836 */ /* 0x000fe20000000000 */
[----:B------:R-:W-:Y:S01]  /*11cc0*/  LDGSTS.E [R135+0x44400], desc[UR28][R62.64], !P6 ;  /* 0x444000003e877fae */ /* 0x000fe2000f1a101c */
[----:B------:R-:W1:Y:S01]  /*11cd0*/  LDC R18, c[0x0][0x3a0] ;  /* 0x0000e800ff127b82 */ /* 0x000e620000000800 */
[----:B------:R-:W-:-:S02]  /*11ce0*/  ISETP.GE.U32.AND P2, PT, R17, 0x7ffffeae, PT ;  /* 0x7ffffeae1100780c */ /* 0x000fc40003f46070 */
[----:B------:R1:W-:Y:S01]  /*11cf0*/  LDGSTS.E [R135+0x44600], desc[UR28][R60.64], !P6 ;  /* 0x446000003c877fae */ /* 0x0003e2000f1a101c */
[----:B------:R-:W-:Y:S01]  /*11d00*/  ISETP.GE.U32.AND P6, PT, R16, 0x7ffffeab, PT ;  /* 0x7ffffeab1000780c */ /* 0x000fe20003fc6070 */
[----:B------:R-:W-:Y:S02]  /*11d10*/  VIADD R16, R24, 0xfffffee8 ;  /* 0xfffffee818107836 */ /* 0x000fe40000000000 */
[----:B------:R-:W-:Y:S01]  /*11d20*/  VIADD R17, R19, 0xfffffeeb ;  /* 0xfffffeeb13117836 */ /* 0x000fe20000000000 */
[----:B------:R-:W1:Y:S04]  /*11d30*/  LDC R21, c[0x0][0x3a0] ;  /* 0x0000e800ff157b82 */ /* 0x000e680000000800 */
[----:B------:R-:W-:Y:S01]  /*11d40*/  ISETP.GE.U32.AND P4, PT, R17, 0x7ffffeac, PT ;  /* 0x7ffffeac1100780c */ /* 0x000fe20003f86070 */
[----:B------:R-:W-:-:S03]  /*11d50*/  IMAD.WIDE R48, R0, 0x4, R48 ;  /* 0x0000000400307825 */ /* 0x000fc600078e0230 */
[----:B------:R-:W2:Y:S01]  /*11d60*/  LDC R19, c[0x0][0x3a0] ;  /* 0x0000e800ff137b82 */ /* 0x000ea20000000800 */
[C---:B------:R-:W-:Y:S01]  /*11d70*/  IMAD.WIDE R38, R0.reuse, 0x4, R38 ;  /* 0x0000000400267825 */ /* 0x040fe200078e0226 */
        /* <DEDUP_REMOVED lines=10> */
[----:B------:R-:W4:Y:S04]  /*11e20*/  LDL.LU.64 R48, [R1+0x160] ;  /* 0x0001600001307983 */ /* 0x000f280000300a00 */
[----:B------:R-:W4:Y:S04]  /*11e30*/  LDL.LU.64 R38, [R1+0x3d0] ;  /* 0x0003d00001267983 */ /* 0x000f280000300a00 */
[----:B------:R4:W-:Y:S04]  /*11e40*/  LDGSTS.E [R135+0x44c00], desc[UR28][R60.64], !P3 ;  /* 0x44c000003c877fae */ /* 0x0009e8000d9a101c */
[----:B------:R1:W-:Y:S01]  /*11e50*/  LDGSTS.E [R135+0x44e00], desc[UR28][R24.64], !P3 ;  /* 0x44e0000018877fae */ /* 0x0003e2000d9a101c */
[----:B--2---:R-:W-:-:S04]  /*11e60*/  IMAD.WIDE R54, R0, 0x4, R54 ;  /* 0x0000000400367825 */ /* 0x004fc800078e0236 */
[C---:B---3--:R-:W-:Y:S01]  /*11e70*/  IMAD.WIDE R34, R0.reuse, 0x4, R34 ;  /* 0x0000000400227825 */ /* 0x048fe200078e0222 */
[----:B------:R2:W-:Y:S04]  /*11e80*/  STL.64 [R1+0x148], R54 ;  /* 0x0001483601007387 */ /* 0x0005e80000100a00 */
[----:B------:R3:W-:Y:S04]  /*11e90*/  STL.64 [R1+0x3b8], R34 ;  /* 0x0003b82201007387 */ /* 0x0007e80000100a00 */
[----:B------:R-:W-:Y:S01]  /*11ea0*/  LDGSTS.E [R135+0x45000], desc[UR28][R54.64], !P4 ;  /* 0x4500000036877fae */ /* 0x000fe2000e1a101c */
[----:B----4-:R-:W-:-:S03]  /*11eb0*/  IMAD.WIDE R60, R0, 0x4, R52 ;  /* 0x00000004003c7825 */ /* 0x010fc600078e0234 */
[----:B------:R-:W-:Y:S01]  /*11ec0*/  LDGSTS.E [R135+0x45200], desc[UR28][R34.64], !P4 ;  /* 0x4520000022877fae */ /* 0x000fe2000e1a101c */
[----:B-1----:R-:W-:-:S03]  /*11ed0*/  IMAD.WIDE R24, R0, 0x4, R36 ;  /* 0x0000000400187825 */ /* 0x002fc600078e0224 */
[----:B------:R-:W4:Y:S04]  /*11ee0*/  LDL.LU.64 R52, [R1+0x168] ;  /* 0x0001680001347983 */ /* 0x000f280000300a00 */
[----:B------:R-:W4:Y:S04]  /*11ef0*/  LDL.LU.64 R36, [R1+0x3d8] ;  /* 0x0003d80001247983 */ /* 0x000f280000300a00 */
[----:B------:R1:W-:Y:S04]  /*11f00*/  STL.64 [R1+0x150], R60 ;  /* 0x0001503c01007387 */ /* 0x0003e80000100a00 */
[----:B------:R1:W-:Y:S04]  /*11f10*/  STL.64 [R1+0x3c0], R24 ;  /* 0x0003c01801007387 */ /* 0x0003e80000100a00 */
[----:B--2---:R-:W2:Y:S04]  /*11f20*/  LDL.LU.64 R54, [R1+0x170] ;  /* 0x0001700001367983 */ /* 0x004ea80000300a00 */
[----:B---3--:R-:W3:Y:S01]  /*11f30*/  LDL.LU.64 R34, [R1+0x3e0] ;  /* 0x0003e00001227983 */ /* 0x008ee20000300a00 */
[----:B------:R-:W-:-:S02]  /*11f40*/  IADD3 R17, PT, PT, R20, -0x117, RZ ;  /* 0xfffffee914117810 */ /* 0x000fc40007ffe0ff */
[----:B------:R-:W-:Y:S01]  /*11f50*/  ISETP.GE.U32.AND P3, PT, R16, 0x7ffffea9, PT ;  /* 0x7ffffea91000780c */ /* 0x000fe20003f66070 */
[----:B------:R1:W-:Y:S01]  /*11f60*/  LDGSTS.E [R135+0x45400], desc[UR28][R60.64], !P6 ;  /* 0x454000003c877fae */ /* 0x0003e2000f1a101c */
[----:B------:R-:W-:Y:S01]  /*11f70*/  ISETP.GE.U32.AND P2, PT, R17, 0x7ffffeaa, PT ;  /* 0x7ffffeaa1100780c */ /* 0x000fe20003f46070 */
[----:B------:R-:W1:Y:S02]  /*11f80*/  LDC R20, c[0x0][0x3a0] ;  /* 0x0000e800ff147b82 */ /* 0x000e640000000800 */
[----:B------:R1:W-:Y:S01]  /*11f90*/  LDGSTS.E [R135+0x45600], desc[UR28][R24.64], !P6 ;  /* 0x4560000018877fae */ /* 0x0003e2000f1a101c */
[----:B------:R-:W-:-:S05]  /*11fa0*/  VIADD R17, R18, 0xfffffee7 ;  /* 0xfffffee712117836 */ /* 0x000fca0000000000 */
[----:B------:R-:W-:Y:S01]  /*11fb0*/  ISETP.GE.U32.AND P4, PT, R17, 0x7ffffea8, PT ;  /* 0x7ffffea81100780c */ /* 0x000fe20003f86070 */
[C---:B------:R-:W-:Y:S01]  /*11fc0*/  IMAD.WIDE R40, R0.reuse, 0x4, R40 ;  /* 0x0000000400287825 */ /* 0x040fe200078e0228 */
[----:B------:R-:W2:Y:S03]  /*11fd0*/  LDC R18, c[0x0][0x3a0] ;  /* 0x0000e800ff127b82 */ /* 0x000ea60000000800 */
[C---:B------:R-:W-:Y:S01]  /*11fe0*/  IMAD.WIDE R26, R0.reuse, 0x4, R26 ;  /* 0x00000004001a7825 */ /* 0x040fe200078e021a */
[----:B------:R1:W-:Y:S04]  /*11ff0*/  STL.64 [R1+0x158], R40 ;  /* 0x0001582801007387 */ /* 0x0003e80000100a00 */
[----:B------:R1:W-:Y:S04]  /*12000*/  STL.64 [R1+0x3c8], R26 ;  /* 0x0003c81a01007387 */ /* 0x0003e80000100a00 */
[----:B------:R-:W-:Y:S01]  /*12010*/  LDGSTS.E [R135+0x45800], desc[UR28][R40.64], !P2 ;  /* 0x4580000028877fae */ /* 0x000fe2000d1a101c */
[----:B-1----:R-:W-:-:S03]  /*12020*/  IMAD.WIDE R60, R0, 0x4, R48 ;  /* 0x00000004003c7825 */ /* 0x002fc600078e0230 */
[----:B------:R-:W-:Y:S01]  /*12030*/  LDGSTS.E [R135+0x45a00], desc[UR28][R26.64], !P2 ;  /* 0x45a000001a877fae */ /* 0x000fe2000d1a101c */
[----:B------:R-:W-:-:S03]  /*12040*/  IMAD.WIDE R24, R0, 0x4, R38 ;  /* 0x0000000400187825 */ /* 0x000fc600078e0226 */
[----:B------:R-:W3:Y:S04]  /*12050*/  LDL.LU.64 R48, [R1+0x178] ;  /* 0x0001780001307983 */ /* 0x000ee80000300a00 */
[----:B------:R-:W3:Y:S04]  /*12060*/  LDL.LU.64 R38, [R1+0x3e8] ;  /* 0x0003e80001267983 */ /* 0x000ee80000300a00 */
[----:B------:R2:W-:Y:S04]  /*12070*/  STL.64 [R1+0x160], R60 ;  /* 0x0001603c01007387 */ /* 0x0005e80000100a00 */
[----:B------:R3:W-:Y:S04]  /*12080*/  STL.64 [R1+0x3d0], R24 ;  /* 0x0003d01801007387 */ /* 0x0007e80000100a00 */
[----:B------:R-:W3:Y:S04]  /*12090*/  LDL.LU.64 R40, [R1+0x180] ;  /* 0x0001800001287983 */ /* 0x000ee80000300a00 */
[----:B------:R-:W3:Y:S04]  /*120a0*/  LDL.LU.64 R26, [R1+0x3f8] ;  /* 0x0003f800011a7983 */ /* 0x000ee80000300a00 */
[----:B------:R2:W-:Y:S04]  /*120b0*/  LDGSTS.E [R135+0x45c00], desc[UR28][R60.64], !P3 ;  /* 0x45c000003c877fae */ /* 0x0005e8000d9a101c */
[----:B------:R3:W-:Y:S01]  /*120c0*/  LDGSTS.E [R135+0x45e00], desc[UR28][R24.64], !P3 ;  /* 0x45e0000018877fae */ /* 0x0007e2000d9a101c */
[----:B----4-:R-:W-:-:S04]  /*120d0*/  IMAD.WIDE R52, R0, 0x4, R52 ;  /* 0x0000000400347825 */ /* 0x010fc800078e0234 */
[C---:B------:R-:W-:Y:S01]  /*120e0*/  IMAD.WIDE R36, R0.reuse, 0x4, R36 ;  /* 0x0000000400247825 */ /* 0x040fe200078e0224 */
[----:B------:R1:W-:Y:S04]  /*120f0*/  STL.64 [R1+0x168], R52 ;  /* 0x0001683401007387 */ /* 0x0003e80000100a00 */
[----:B------:R4:W-:Y:S04]  /*12100*/  STL.64 [R1+0x3d8], R36 ;  /* 0x0003d82401007387 */ /* 0x0009e80000100a00 */
[----:B------:R-:W-:Y:S01]  /*12110*/  LDGSTS.E [R135+0x46000], desc[UR28][R52.64], !P4 ;  /* 0x4600000034877fae */ /* 0x000fe2000e1a101c */
[----:B--2---:R-:W-:-:S03]  /*12120*/  IMAD.WIDE R60, R0, 0x4, R54 ;  /* 0x00000004003c7825 */ /* 0x004fc600078e0236 */
[----:B------:R-:W-:Y:S01]  /*12130*/  LDGSTS.E [R135+0x46200], desc[UR28][R36.64], !P4 ;  /* 0x4620000024877fae */ /* 0x000fe2000e1a101c */
[----:B---3--:R-:W-:-:S03]  /*12140*/  IMAD.WIDE R24, R0, 0x4, R34 ;  /* 0x0000000400187825 */ /* 0x008fc600078e0222 */
[----:B------:R-:W2:Y:S04]  /*12150*/  LDL.LU.64 R54, [R1+0x188] ;  /* 0x0001880001367983 */ /* 0x000ea80000300a00 */
[----:B------:R-:W3:Y:S04]  /*12160*/  LDL.LU.64 R34, [R1+0x3f0] ;  /* 0x0003f00001227983 */ /* 0x000ee80000300a00 */
[----:B------:R4:W-:Y:S04]  /*12170*/  STL.64 [R1+0x170], R60 ;  /* 0x0001703c01007387 */ /* 0x0009e80000100a00 */
[----:B------:R4:W-:Y:S04]  /*12180*/  STL.64 [R1+0x3e0], R24 ;  /* 0x0003e01801007387 */ /* 0x0009e80000100a00 */
[----:B-1----:R-:W3:Y:S04]  /*12190*/  LDL.LU.64 R52, [R1+0x190] ;  /* 0x0001900001347983 */ /* 0x002ee80000300a00 */
[----:B----4-:R-:W4:Y:S01]  /*121a0*/  LDL.LU.64 R36, [R1+0x300] ;  /* 0x0003000001247983 */ /* 0x010f220000300a00 */
[----:B------:R-:W-:-:S02]  /*121b0*/  VIADD R16, R22, 0xfffffee6 ;  /* 0xfffffee616107836 */ /* 0x000fc40000000000 */
[----:B------:R-:W-:Y:S01]  /*121c0*/  VIADD R17, R19, 0xfffffee5 ;  /* 0xfffffee513117836 */ /* 0x000fe20000000000 */
[----:B------:R-:W1:Y:S02]  /*121d0*/  LDC R22, c[0x0][0x3a0] ;  /* 0x0000e800ff167b82 */ /* 0x000e640000000800 */
[----:B------:R-:W-:Y:S02]  /*121e0*/  ISETP.GE.U32.AND P6, PT, R16, 0x7ffffea7, PT ;  /* 0x7ffffea71000780c */ /* 0x000fe40003fc6070 */
[----:B------:R-:W-:Y:S02]  /*121f0*/  ISETP.GE.U32.AND P2, PT, R17, 0x7ffffea6, PT ;  /* 0x7ffffea61100780c */ /* 0x000fe40003f46070 */
[----:B------:R-:W-:Y:S01]  /*12200*/  IADD3 R16, PT, PT, R21, -0x11c, RZ ;  /* 0xfffffee415107810 */ /* 0x000fe20007ffe0ff */
[----:B------:R-:W-:Y:S01]  /*12210*/  VIADD R17, R20, 0xfffffee3 ;  /* 0xfffffee314117836 */ /* 0x000fe20000000000 */
[----:B------:R-:W1:Y:S02]  /*12220*/  LDC R19, c[0x0][0x3a0] ;  /* 0x0000e800ff137b82 */ /* 0x000e640000000800 */
[----:B------:R-:W-:-:S05]  /*12230*/  ISETP.GE.U32.AND P3, PT, R16, 0x7ffffea5, PT ;  /* 0x7ffffea51000780c */ /* 0x000fca0003f66070 */
[----:B------:R1:W-:Y:S01]  /*12240*/  LDGSTS.E [R135+0x46400], desc[UR28][R60.64], !P6 ;  /* 0x464000003c877fae */ /* 0x0003e2000f1a101c */
[----:B------:R-:W1:Y:S03]  /*12250*/  LDC R21, c[0x0][0x3a0] ;  /* 0x0000e800ff157b82 */ /* 0x000e660000000800 */
[----:B------:R1:W-:Y:S01]  /*12260*/  LDGSTS.E [R135+0x46600], desc[UR28][R24.64], !P6 ;  /* 0x4660000018877fae */ /* 0x0003e2000f1a101c */
[----:B------:R-:W-:-:S04]  /*12270*/  IMAD.WIDE R48, R0, 0x4, R48 ;  /* 0x0000000400307825 */ /* 0x000fc800078e0230 */
        /* <DEDUP_REMOVED lines=12> */
[----:B------:R-:W4:Y:S01]  /*12340*/  LDL.LU.64 R48, [R1+0x1a0] ;  /* 0x0001a00001307983 */ /* 0x000f220000300a00 */
[----:B------:R-:W-:-:S03]  /*12350*/  ISETP.GE.U32.AND P4, PT, R17, 0x7ffffea4, PT ;  /* 0x7ffffea41100780c */ /* 0x000fc60003f86070 */
        /* <DEDUP_REMOVED lines=8> */
[----:B-1----:R-:W-:-:S03]  /*123e0*/  IMAD.WIDE R60, R0, 0x4, R52 ;  /* 0x00000004003c7825 */ /* 0x002fc600078e0234 */
[----:B------:R-:W-:Y:S01]  /*123f0*/  LDGSTS.E [R135+0x47200], desc[UR28][R34.64], !P4 ;  /* 0x4720000022877fae */ /* 0x000fe2000e1a101c */
[----:B----4-:R-:W-:-:S03]  /*12400*/  IMAD.WIDE R24, R0, 0x4, R36 ;  /* 0x0000000400187825 */ /* 0x010fc600078e0224 */
[----:B------:R-:W4:Y:S04]  /*12410*/  LDL.LU.64 R52, [R1+0x1a8] ;  /* 0x0001a80001347983 */ /* 0x000f280000300a00 */
[----:B------:R-:W4:Y:S04]  /*12420*/  LDL.LU.64 R36, [R1+0x2e8] ;  /* 0x0002e80001247983 */ /* 0x000f280000300a00 */
[----:B------:R1:W-:Y:S04]  /*12430*/  STL.64 [R1+0x190], R60 ;  /* 0x0001903c01007387 */ /* 0x0003e80000100a00 */
[----:B------:R1:W-:Y:S04]  /*12440*/  STL.64 [R1+0x580], R24 ;  /* 0x0005801801007387 */ /* 0x0003e80000100a00 */
[----:B--2---:R-:W2:Y:S04]  /*12450*/  LDL.LU.64 R54, [R1+0x1b0] ;  /* 0x0001b00001367983 */ /* 0x004ea80000300a00 */
[----:B---3--:R-:W3:Y:S01]  /*12460*/  LDL.LU.64 R34, [R1+0x2d8] ;  /* 0x0002d80001227983 */ /* 0x008ee20000300a00 */
[----:B------:R-:W-:-:S02]  /*12470*/  VIADD R16, R23, 0xfffffee2 ;  /* 0xfffffee217107836 */ /* 0x000fc40000000000 */
[----:B------:R-:W-:Y:S01]  /*12480*/  VIADD R17, R18, 0xfffffee1 ;  /* 0xfffffee112117836 */ /* 0x000fe20000000000 */
[----:B------:R-:W1:Y:S02]  /*12490*/  LDC R23, c[0x0][0x3a0] ;  /* 0x0000e800ff177b82 */ /* 0x000e640000000800 */
[----:B------:R-:W-:Y:S02]  /*124a0*/  ISETP.GE.U32.AND P6, PT, R16, 0x7ffffea3, PT ;  /* 0x7ffffea31000780c */ /* 0x000fe40003fc6070 */
[----:B------:R-:W-:Y:S01]  /*124b0*/  ISETP.GE.U32.AND P2, PT, R17, 0x7ffffea2, PT ;  /* 0x7ffffea21100780c */ /* 0x000fe20003f46070 */
[----:B------:R-:W-:Y:S01]  /*124c0*/  VIADD R16, R22, 0xfffffee0 ;  /* 0xfffffee016107836 */ /* 0x000fe20000000000 */
[----:B------:R-:W-:Y:S02]  /*124d0*/  IADD3 R17, PT, PT, R19, -0x121, RZ ;  /* 0xfffffedf13117810 */ /* 0x000fe40007ffe0ff */
        /* <DEDUP_REMOVED lines=13> */
[C---:B------:R-:W-:Y:S01]  /*125b0*/  IMAD.WIDE R24, R0.reuse, 0x4, R38 ;  /* 0x0000000400187825 */ /* 0x040fe200078e0226 */
[----:B------:R-:W-:Y:S02]  /*125c0*/  ISETP.GE.U32.AND P4, PT, R17, 0x7ffffea0, PT ;  /* 0x7ffffea01100780c */ /* 0x000fe40003f86070 */
        /* <DEDUP_REMOVED lines=26> */
[----:B------:R-:W-:Y:S01]  /*12770*/  ISETP.GE.U32.AND P2, PT, R17, 0x7ffffe9e, PT ;  /* 0x7ffffe9e1100780c */ /* 0x000fe20003f46070 */
[----:B------:R-:W-:Y:S02]  /*12780*/  VIADD R16, R23, 0xfffffedc ;  /* 0xfffffedc17107836 */ /* 0x000fe40000000000 */
[----:B------:R-:W-:Y:S01]  /*12790*/  VIADD R17, R18, 0xfffffedb ;  /* 0xfffffedb12117836 */ /* 0x000fe20000000000 */
[----:B------:R-:W1:Y:S02]  /*127a0*/  LDC R23, c[0x0][0x3a0] ;  /* 0x0000e800ff177b82 */ /* 0x000e640000000800 */
[----:B------:R-:W-:-:S05]  /*127b0*/  ISETP.GE.U32.AND P3, PT, R16, 0x7ffffe9d, PT ;  /* 0x7ffffe9d1000780c */ /* 0x000fca0003f66070 */
[----:B------:R1:W-:Y:S01]  /*127c0*/  LDGSTS.E [R135+0x48400], desc[UR28][R60.64], !P6 ;  /* 0x484000003c877fae */ /* 0x0003e2000f1a101c */
[----:B------:R-:W-:Y:S01]  /*127d0*/  IMAD.WIDE R248, R131, 0x4, R70 ;  /* 0x0000000483f87825 */ /* 0x000fe200078e0246 */
[----:B------:R-:W1:Y:S02]  /*127e0*/  LDC R20, c[0x0][0x3a0] ;  /* 0x0000e800ff147b82 */ /* 0x000e640000000800 */
[----:B------:R1:W-:Y:S01]  /*127f0*/  LDGSTS.E [R135+0x48600], desc[UR28][R24.64], !P6 ;  /* 0x4860000018877fae */ /* 0x0003e2000f1a101c */
[----:B------:R-:W-:-:S05]  /*12800*/  IMAD.WIDE R38, R0, 0x4, R38 ;  /* 0x0000000400267825 */ /* 0x000fca00078e0226 */
        /* <DEDUP_REMOVED lines=9> */
[----:B------:R-:W4:Y:S04]  /*128a0*/  LDL.LU.64 R26, [R1+0x1d8] ;  /* 0x0001d800011a7983 */ /* 0x000f280000300a00 */
[----:B------:R-:W4:Y:S04]  /*128b0*/  LDL.LU.64 R40, [R1+0x288] ;  /* 0x0002880001287983 */ /* 0x000f280000300a00 */
[----:B------:R-:W-:Y:S04]  /*128c0*/  STL.64 [R1+0x1c0], R60 ;  /* 0x0001c03c01007387 */ /* 0x000fe80000100a00 */
[----:B------:R4:W-:Y:S04]  /*128d0*/  STL.64 [R1+0x530], R24 ;  /* 0x0005301801007387 */ /* 0x0009e80000100a00 */
[----:B------:R-:W4:Y:S04]  /*128e0*/  LDL.LU.64 R38, [R1+0x1e0] ;  /* 0x0001e00001267983 */ /* 0x000f280000300a00 */
[----:B------:R-:W4:Y:S04]  /*128f0*/  LDL.LU.64 R48, [R1+0x278] ;  /* 0x0002780001307983 */ /* 0x000f280000300a00 */
[----:B------:R-:W-:Y:S04]  /*12900*/  LDGSTS.E [R135+0x48c00], desc[UR28][R60.64], !P3 ;  /* 0x48c000003c877fae */ /* 0x000fe8000d9a101c */
[----:B------:R4:W-:Y:S01]  /*12910*/  LDGSTS.E [R135+0x48e00], desc[UR28][R24.64], !P3 ;  /* 0x48e0000018877fae */ /* 0x0009e2000d9a101c */
[----:B--2---:R-:W-:-:S04]  /*12920*/  IMAD.WIDE R54, R0, 0x4, R54 ;  /* 0x0000000400367825 */ /* 0x004fc800078e0236 */
[C---:B---3--:R-:W-:Y:S01]  /*12930*/  IMAD.WIDE R34, R0.reuse, 0x4, R34 ;  /* 0x0000000400227825 */ /* 0x048fe200078e0222 */
[----:B------:R-:W-:Y:S04]  /*12940*/  STL.64 [R1+0x1c8], R54 ;  /* 0x0001c83601007387 */ /* 0x000fe80000100a00 */
[----:B------:R1:W-:Y:S04]  /*12950*/  STL.64 [R1+0x528], R34 ;  /* 0x0005282201007387 */ /* 0x0003e80000100a00 */
[----:B------:R-:W-:Y:S01]  /*12960*/  LDGSTS.E [R135+0x49000], desc[UR28][R54.64], !P4 ;  /* 0x4900000036877fae */ /* 0x000fe2000e1a101c */
[----:B------:R-:W-:-:S03]  /*12970*/  IMAD.WIDE R52, R0, 0x4, R52 ;  /* 0x0000000400347825 */ /* 0x000fc600078e0234 */
[----:B------:R-:W-:Y:S01]  /*12980*/  LDGSTS.E [R135+0x49200], desc[UR28][R34.64], !P4 ;  /* 0x4920000022877fae */ /* 0x000fe2000e1a101c */
[----:B----4-:R-:W-:-:S03]  /*12990*/  IMAD.WIDE R24, R0, 0x4, R36 ;  /* 0x0000000400187825 */ /* 0x010fc600078e0224 */
[----:B------:R-:W2:Y:S04]  /*129a0*/  LDL.LU.64 R36, [R1+0x1e8] ;  /* 0x0001e80001247983 */ /* 0x000ea80000300a00 */
[----:B------:R-:W-:Y:S04]  /*129b0*/  STL.64 [R1+0x1d0], R52 ;  /* 0x0001d03401007387 */ /* 0x000fe80000100a00 */
[----:B------:R3:W-:Y:S04]  /*129c0*/  STL.64 [R1+0x500], R24 ;  /* 0x0005001801007387 */ /* 0x0007e80000100a00 */
[----:B-1----:R-:W4:Y:S01]  /*129d0*/  LDL.LU.64 R34, [R1+0x268] ;  /* 0x0002680001227983 */ /* 0x002f220000300a00 */
[----:B------:R-:W-:-:S02]  /*129e0*/  IADD3 R16, PT, PT, R22, -0x126, RZ ;  /* 0xfffffeda16107810 */ /* 0x000fc40007ffe0ff */
[----:B------:R-:W1:Y:S01]  /*129f0*/  LDC R22, c[0x0][0x3a0] ;  /* 0x0000e800ff167b82 */ /* 0x000e620000000800 */
[----:B------:R-:W-:Y:S01]  /*12a00*/  VIADD R17, R19, 0xfffffed9 ;  /* 0xfffffed913117836 */ /* 0x000fe20000000000 */
[----:B------:R-:W-:Y:S01]  /*12a10*/  ISETP.GE.U32.AND P6, PT, R16, 0x7ffffe9b, PT ;  /* 0x7ffffe9b1000780c */ /* 0x000fe20003fc6070 */
[----:B------:R-:W-:Y:S01]  /*12a20*/  VIADD R16, R21, 0xfffffed8 ;  /* 0xfffffed815107836 */ /* 0x000fe20000000000 */
[----:B------:R-:W4:Y:S02]  /*12a30*/  LDL.LU.64 R62, [R1+0x1f0] ;  /* 0x0001f000013e7983 */ /* 0x000f240000300a00 */
[----:B------:R-:W-:Y:S02]  /*12a40*/  ISETP.GE.U32.AND P2, PT, R17, 0x7ffffe9a, PT ;  /* 0x7ffffe9a1100780c */ /* 0x000fe40003f46070 */
[----:B------:R-:W-:Y:S01]  /*12a50*/  ISETP.GE.U32.AND P3, PT, R16, 0x7ffffe99, PT ;  /* 0x7ffffe991000780c */ /* 0x000fe20003f66070 */
[----:B------:R-:W-:Y:S01]  /*12a60*/  VIADD R16, R23, 0xfffffed6 ;  /* 0xfffffed617107836 */ /* 0x000fe20000000000 */
[----:B------:R-:W4:Y:S01]  /*12a70*/  LDL.LU.64 R60, [R1+0x258] ;  /* 0x00025800013c7983 */ /* 0x000f220000300a00 */
[----:B------:R-:W-:Y:S01]  /*12a80*/  IMAD.WIDE R250, R131, 0x4, R68 ;  /* 0x0000000483fa7825 */ /* 0x000fe200078e0244 */
[----:B------:R-:W2:Y:S03]  /*12a90*/  LDC R19, c[0x0][0x3a0] ;  /* 0x0000e800ff137b82 */ /* 0x000ea60000000800 */
[----:B------:R-:W-:Y:S04]  /*12aa0*/  LDGSTS.E [R135+0x49400], desc[UR28][R52.64], !P6 ;  /* 0x4940000034877fae */ /* 0x000fe8000f1a101c */
[----:B------:R3:W-:Y:S01]  /*12ab0*/  LDGSTS.E [R135+0x49600], desc[UR28][R24.64], !P6 ;  /* 0x4960000018877fae */ /* 0x0007e2000f1a101c */
[----:B------:R-:W-:Y:S01]  /*12ac0*/  ISETP.GE.U32.AND P6, PT, R16, 0x7ffffe97, PT ;  /* 0x7ffffe971000780c */ /* 0x000fe20003fc6070 */
[----:B------:R-:W2:Y:S01]  /*12ad0*/  LDC R21, c[0x0][0x3a0] ;  /* 0x0000e800ff157b82 */ /* 0x000ea20000000800 */
[----:B-1----:R-:W-:-:S02]  /*12ae0*/  VIADD R16, R22, 0xfffffed4 ;  /* 0xfffffed416107836 */ /* 0x002fc40000000000 */
[----:B------:R-:W-:-:S05]  /*12af0*/  IMAD.WIDE R26, R0, 0x4, R26 ;  /* 0x00000004001a7825 */ /* 0x000fca00078e021a */
[----:B---3--:R-:W1:Y:S01]  /*12b00*/  LDC R24, c[0x0][0x3a0] ;  /* 0x0000e800ff187b82 */ /* 0x008e620000000800 */
[C---:B------:R-:W-:Y:S01]  /*12b10*/  IMAD.WIDE R40, R0.reuse, 0x4, R40 ;  /* 0x0000000400287825 */ /* 0x040fe200078e0228 */
[----:B------:R3:W-:Y:S04]  /*12b20*/  STL.64 [R1+0x1d8], R26 ;  /* 0x0001d81a01007387 */ /* 0x0007e80000100a00 */
[----:B------:R-:W-:Y:S04]  /*12b30*/  STL.64 [R1+0x4f8], R40 ;  /* 0x0004f82801007387 */ /* 0x000fe80000100a00 */
[----:B------:R-:W4:Y:S01]  /*12b40*/  LDL.LU.64 R52, [R1+0x1f8] ;  /* 0x0001f80001347983 */ /* 0x000f220000300a00 */
[----:B------:R-:W-:-:S03]  /*12b50*/  IMAD.WIDE R38, R0, 0x4, R38 ;  /* 0x0000000400267825 */ /* 0x000fc600078e0226 */
[----:B------:R-:W-:Y:S01]  /*12b60*/  LDGSTS.E [R135+0x49800], desc[UR28][R26.64], !P2 ;  /* 0x498000001a877fae */ /* 0x000fe2000d1a101c */
[----:B------:R-:W-:-:S03]  /*12b70*/  IMAD.WIDE R22, R0, 0x4, R48 ;  /* 0x0000000400167825 */ /* 0x000fc600078e0230 */
[----:B------:R-:W-:Y:S04]  /*12b80*/  LDGSTS.E [R135+0x49a00], desc[UR28][R40.64], !P2 ;  /* 0x49a0000028877fae */ /* 0x000fe8000d1a101c */
[----:B------:R-:W4:Y:S04]  /*12b90*/  LDL.LU.64 R48, [R1+0x248] ;  /* 0x0002480001307983 */ /* 0x000f280000300a00 */
[----:B------:R1:W-:Y:S04]  /*12ba0*/  STL.64 [R1+0x1e0], R38 ;  /* 0x0001e02601007387 */ /* 0x0003e80000100a00 */
[----:B------:R1:W-:Y:S04]  /*12bb0*/  STL.64 [R1+0x4f0], R22 ;  /* 0x0004f01601007387 */ /* 0x0003e80000100a00 */
[----:B---3--:R-:W3:Y:S04]  /*12bc0*/  LDL.LU.64 R26, [R1+0x200] ;  /* 0x00020000011a7983 */ /* 0x008ee80000300a00 */
[----:B------:R-:W3:Y:S04]  /*12bd0*/  LDL.LU.64 R54, [R1+0x238] ;  /* 0x0002380001367983 */ /* 0x000ee80000300a00 */
[----:B------:R-:W-:Y:S01]  /*12be0*/  LDGSTS.E [R135+0x49c00], desc[UR28][R38.64], !P3 ;  /* 0x49c0000026877fae */ /* 0x000fe2000d9a101c */
[----:B--2---:R-:W-:-:S03]  /*12bf0*/  IMAD.WIDE R70, R0, 0x4, R36 ;  /* 0x0000000400467825 */ /* 0x004fc600078e0224 */
[----:B-1----:R-:W2:Y:S04]  /*12c00*/  LDL.LU.64 R38, [R1+0x208] ;  /* 0x0002080001267983 */ /* 0x002ea80000300a00 */
[----:B------:R-:W2:Y:S04]  /*12c10*/  LDL.LU.64 R36, [R1+0x228] ;  /* 0x0002280001247983 */ /* 0x000ea80000300a00 */
[----:B------:R-:W-:Y:S01]  /*12c20*/  STL.64 [R1+0x1e8], R70 ;  /* 0x0001e84601007387 */ /* 0x000fe20000100a00 */
[----:B----4-:R-:W-:-:S03]  /*12c30*/  IMAD.WIDE R68, R0, 0x4, R34 ;  /* 0x0000000400447825 */ /* 0x010fc600078e0222 */
[----:B------:R1:W-:Y:S04]  /*12c40*/  LDGSTS.E [R135+0x49e00], desc[UR28][R22.64], !P3 ;  /* 0x49e0000016877fae */ /* 0x0003e8000d9a101c */
[----:B------:R-:W4:Y:S04]  /*12c50*/  LDL.LU.64 R34, [R1+0x210] ;  /* 0x0002100001227983 */ /* 0x000f280000300a00 */
[----:B------:R-:W4:Y:S01]  /*12c60*/  LDL.LU.64 R40, [R1+0x220] ;  /* 0x0002200001287983 */ /* 0x000f220000300a00 */
[----:B------:R-:W-:Y:S02]  /*12c70*/  VIADD R17, R20, 0xfffffed7 ;  /* 0xfffffed714117836 */ /* 0x000fe40000000000 */
[----:B------:R-:W1:Y:S03]  /*12c80*/  LDC R20, c[0x0][0x3a0] ;  /* 0x0000e800ff147b82 */ /* 0x000e660000000800 */
[----:B------:R-:W-:-:S02]  /*12c90*/  ISETP.GE.U32.AND P4, PT, R17, 0x7ffffe98, PT ;  /* 0x7ffffe981100780c */ /* 0x000fc40003f86070 */
[----:B------:R-:W-:-:S03]  /*12ca0*/  IADD3 R17, PT, PT, R18, -0x12b, RZ ;  /* 0xfffffed512117810 */ /* 0x000fc60007ffe0ff */
[----:B------:R-:W3:Y:S01]  /*12cb0*/  LDC R18, c[0x0][0x3a0] ;  /* 0x0000e800ff127b82 */ /* 0x000ee20000000800 */
[----:B------:R-:W-:Y:S02]  /*12cc0*/  ISETP.GE.U32.AND P2, PT, R17, 0x7ffffe96, PT ;  /* 0x7ffffe961100780c */ /* 0x000fe40003f46070 */
[----:B------:R-:W-:Y:S01]  /*12cd0*/  ISETP.GE.U32.AND P3, PT, R16, 0x7ffffe95, PT ;  /* 0x7ffffe951000780c */ /* 0x000fe20003f66070 */
[----:B------:R-:W-:-:S04]  /*12ce0*/  VIADD R17, R19, 0xfffffed3 ;  /* 0xfffffed313117836 */ /* 0x000fc80000000000 */
[----:B-1----:R-:W1:Y:S01]  /*12cf0*/  LDC R23, c[0x0][0x3a0] ;  /* 0x0000e800ff177b82 */ /* 0x002e620000000800 */
[C---:B------:R-:W-:Y:S01]  /*12d00*/  IMAD.WIDE R62, R0.reuse, 0x4, R62 ;  /* 0x00000004003e7825 */ /* 0x040fe200078e023e */
[----:B------:R-:W-:Y:S03]  /*12d10*/  LDGSTS.E [R135+0x4a000], desc[UR28][R70.64], !P4 ;  /* 0x4a00000046877fae */ /* 0x000fe6000e1a101c */
[----:B------:R-:W-:Y:S01]  /*12d20*/  IMAD.WIDE R60, R0, 0x4, R60 ;  /* 0x00000004003c7825 */ /* 0x000fe200078e023c */
[----:B------:R-:W-:Y:S01]  /*12d30*/  LDGSTS.E [R135+0x4a200], desc[UR28][R68.64], !P4 ;  /* 0x4a20000044877fae */ /* 0x000fe2000e1a101c */
[----:B------:R-:W-:Y:S01]  /*12d40*/  ISETP.GE.U32.AND P4, PT, R17, 0x7ffffe94, PT ;  /* 0x7ffffe941100780c */ /* 0x000fe20003f86070 */
[----:B------:R-:W1:Y:S01]  /*12d50*/  LDC R19, c[0x0][0x3a0] ;  /* 0x0000e800ff137b82 */ /* 0x000e620000000800 */
[----:B------:R-:W-:Y:S01]  /*12d60*/  VIADD R16, R21, 0xfffffed2 ;  /* 0xfffffed215107836 */ /* 0x000fe20000000000 */
[----:B------:R-:W-:Y:S01]  /*12d70*/  STL.64 [R1+0x4e8], R68 ;  /* 0x0004e84401007387 */ /* 0x000fe20000100a00 */
[----:B------:R-:W-:-:S03]  /*12d80*/  VIADD R17, R20, 0xfffffed1 ;  /* 0xfffffed114117836 */ /* 0x000fc60000000000 */
[----:B------:R-:W-:Y:S02]  /*12d90*/  STL.64 [R1+0x1f0], R62 ;  /* 0x0001f03e01007387 */ /* 0x000fe40000100a00 */
[----:B------:R-:W1:Y:S02]  /*12da0*/  LDC R22, c[0x0][0x3a0] ;  /* 0x0000e800ff167b82 */ /* 0x000e640000000800 */
[----:B------:R-:W-:Y:S04]  /*12db0*/  LDGSTS.E [R135+0x4a400], desc[UR28][R62.64], !P6 ;  /* 0x4a4000003e877fae */ /* 0x000fe8000f1a101c */
[----:B------:R-:W-:Y:S01]  /*12dc0*/  STL.64 [R1+0x4c0], R60 ;  /* 0x0004c03c01007387 */ /* 0x000fe20000100a00 */
[----:B------:R-:W-:-:S03]  /*12dd0*/  IMAD.WIDE R52, R0, 0x4, R52 ;  /* 0x0000000400347825 */ /* 0x000fc600078e0234 */
[----:B------:R-:W-:Y:S01]  /*12de0*/  LDGSTS.E [R135+0x4a600], desc[UR28][R60.64], !P6 ;  /* 0x4a6000003c877fae */ /* 0x000fe2000f1a101c */
[----:B------:R-:W-:-:S03]  /*12df0*/  ISETP.GE.U32.AND P6, PT, R16, 0x7ffffe93, PT ;  /* 0x7ffffe931000780c */ /* 0x000fc60003fc6070 */
[----:B------:R-:W-:Y:S04]  /*12e00*/  STL.64 [R1+0x1f8], R52 ;  /* 0x0001f83401007387 */ /* 0x000fe80000100a00 */
[----:B------:R-:W-:Y:S01]  /*12e10*/  LDGSTS.E [R135+0x4a800], desc[UR28][R52.64], !P2 ;  /* 0x4a80000034877fae */ /* 0x000fe2000d1a101c */
[----:B------:R-:W-:Y:S01]  /*12e20*/  IMAD.WIDE R48, R0, 0x4, R48 ;  /* 0x0000000400307825 */ /* 0x000fe200078e0230 */
[----:B------:R-:W-:-:S04]  /*12e30*/  IADD3 R16, PT, PT, R24, -0x130, RZ ;  /* 0xfffffed018107810 */ /* 0x000fc80007ffe0ff */
[----:B------:R-:W-:Y:S04]  /*12e40*/  STL.64 [R1+0x4b8], R48 ;  /* 0x0004b83001007387 */ /* 0x000fe80000100a00 */
[----:B------:R-:W-:Y:S01]  /*12e50*/  LDGSTS.E [R135+0x4aa00], desc[UR28][R48.64], !P2 ;  /* 0x4aa0000030877fae */ /* 0x000fe2000d1a101c */
[----:B---3--:R-:W-:-:S04]  /*12e60*/  IMAD.WIDE R26, R0, 0x4, R26 ;  /* 0x00000004001a7825 */ /* 0x008fc800078e021a */
[----:B------:R-:W-:Y:S01]  /*12e70*/  IMAD.WIDE R20, R0, 0x4, R54 ;  /* 0x0000000400147825 */ /* 0x000fe200078e0236 */
[----:B------:R3:W-:Y:S04]  /*12e80*/  STL.64 [R1+0x200], R26 ;  /* 0x0002001a01007387 */ /* 0x0007e80000100a00 */
[----:B------:R3:W-:Y:S04]  /*12e90*/  LDGSTS.E [R135+0x4ac00], desc[UR28][R26.64], !P3 ;  /* 0x4ac000001a877fae */ /* 0x0007e8000d9a101c */
[----:B------:R1:W-:Y:S04]  /*12ea0*/  STL.64 [R1+0x4b0], R20 ;  /* 0x0004b01401007387 */ /* 0x0003e80000100a00 */
[----:B------:R1:W-:Y:S01]  /*12eb0*/  LDGSTS.E [R135+0x4ae00], desc[UR28][R20.64], !P3 ;  /* 0x4ae0000014877fae */ /* 0x0003e2000d9a101c */
[----:B------:R-:W-:Y:S01]  /*12ec0*/  ISETP.GE.U32.AND P2, PT, R17, 0x7ffffe92, PT ;  /* 0x7ffffe921100780c */ /* 0x000fe20003f46070 */
[----:B------:R-:W-:Y:S01]  /*12ed0*/  VIADD R17, R18, 0xfffffecf ;  /* 0xfffffecf12117836 */ /* 0x000fe20000000000 */
[----:B------:R-:W-:Y:S01]  /*12ee0*/  ISETP.GE.U32.AND P3, PT, R16, 0x7ffffe91, PT ;  /* 0x7ffffe911000780c */ /* 0x000fe20003f66070 */
[----:B---3--:R-:W3:Y:S01]  /*12ef0*/  LDC R26, c[0x0][0x3a0] ;  /* 0x0000e800ff1a7b82 */ /* 0x008ee20000000800 */
[----:B-1----:R-:W-:-:S07]  /*12f00*/  VIADD R16, R23, 0xfffffece ;  /* 0xfffffece17107836 */ /* 0x002fce0000000000 */
[----:B------:R-:W1:Y:S08]  /*12f10*/  LDC R21, c[0x0][0x3a0] ;  /* 0x0000e800ff157b82 */ /* 0x000e700000000800 */
[----:B------:R-:W1:Y:S08]  /*12f20*/  LDC R18, c[0x0][0x3a0] ;  /* 0x0000e800ff127b82 */ /* 0x000e700000000800 */
[----:B------:R-:W1:Y:S01]  /*12f30*/  LDC R20, c[0x0][0x3a0] ;  /* 0x0000e800ff147b82 */ /* 0x000e620000000800 */
[----:B------:R-:W-:-:S04]  /*12f40*/  IMAD.WIDE R10, R0, 0x4, R10 ;  /* 0x00000004000a7825 */ /* 0x000fc800078e020a */
[----:B------:R-:W-:-:S04]  /*12f50*/  IMAD.WIDE R8, R0, 0x4, R8 ;  /* 0x0000000400087825 */ /* 0x000fc800078e0208 */
[----:B------:R-:W-:-:S04]  /*12f60*/  IMAD.WIDE R244, R131, 0x4, R74 ;  /* 0x0000000483f47825 */ /* 0x000fc800078e024a */
[----:B------:R-:W-:-:S04]  /*12f70*/  IMAD.WIDE R246, R131, 0x4, R72 ;  /* 0x0000000483f67825 */ /* 0x000fc800078e0248 */
[----:B--2---:R-:W-:-:S04]  /*12f80*/  IMAD.WIDE R38, R0, 0x4, R38 ;  /* 0x0000000400267825 */ /* 0x004fc800078e0226 */
[C---:B------:R-:W-:Y:S01]  /*12f90*/  IMAD.WIDE R36, R0.reuse, 0x4, R36 ;  /* 0x0000000400247825 */ /* 0x040fe200078e0224 */
[----:B------:R2:W-:Y:S04]  /*12fa0*/  STL.64 [R1+0x208], R38 ;  /* 0x0002082601007387 */ /* 0x0005e80000100a00 */
[----:B------:R2:W-:Y:S01]  /*12fb0*/  LDGSTS.E [R135+0x4b000], desc[UR28][R38.64], !P4 ;  /* 0x4b00000026877fae */ /* 0x0005e2000e1a101c */
[----:B----4-:R-:W-:-:S03]  /*12fc0*/  IMAD.WIDE R34, R0, 0x4, R34 ;  /* 0x0000000400227825 */ /* 0x010fc600078e0222 */
[----:B------:R4:W-:Y:S01]  /*12fd0*/  STL.64 [R1+0x4a8], R36 ;  /* 0x0004a82401007387 */ /* 0x0009e20000100a00 */
[----:B------:R-:W-:-:S03]  /*12fe0*/  IMAD.WIDE R24, R0, 0x4, R40 ;  /* 0x0000000400187825 */ /* 0x000fc600078e0228 */
[----:B------:R4:W-:Y:S01]  /*12ff0*/  LDGSTS.E [R135+0x4b200], desc[UR28][R36.64], !P4 ;  /* 0x4b20000024877fae */ /* 0x0009e2000e1a101c */
[----:B------:R-:W-:Y:S01]  /*13000*/  ISETP.GE.U32.AND P4, PT, R17, 0x7ffffe90, PT ;  /* 0x7ffffe901100780c */ /* 0x000fe20003f86070 */
[C---:B------:R-:W-:Y:S02]  /*13010*/  IMAD.WIDE R40, R0.reuse, 0x4, R2 ;  /* 0x0000000400287825 */ /* 0x040fe400078e0202 */
[----:B------:R1:W-:Y:S04]  /*13020*/  STL.64 [R1+0x210], R34 ;  /* 0x0002102201007387 */ /* 0x0003e80000100a00 */
[----:B------:R1:W-:Y:S01]  /*13030*/  LDGSTS.E [R135+0x4b400], desc[UR28][R34.64], !P6 ;  /* 0x4b40000022877fae */ /* 0x0003e2000f1a101c */
[----:B--2---:R-:W-:-:S03]  /*13040*/  IMAD.WIDE R38, R0, 0x4, R190 ;  /* 0x0000000400267825 */ /* 0x004fc600078e02be */
[----:B------:R2:W-:Y:S01]  /*13050*/  STL.64 [R1+0x480], R24 ;  /* 0x0004801801007387 */ /* 0x0005e20000100a00 */
[----:B----4-:R-:W-:-:S03]  /*13060*/  IMAD.WIDE R36, R0, 0x4, R188 ;  /* 0x0000000400247825 */ /* 0x010fc600078e02bc */
[----:B------:R2:W-:Y:S01]  /*13070*/  LDGSTS.E [R135+0x4b600], desc[UR28][R24.64], !P6 ;  /* 0x4b60000018877fae */ /* 0x0005e2000f1a101c */
[----:B------:R-:W-:Y:S01]  /*13080*/  ISETP.GE.U32.AND P6, PT, R16, 0x7ffffe8f, PT ;  /* 0x7ffffe8f1000780c */ /* 0x000fe20003fc6070 */
[----:B-1----:R-:W-:Y:S02]  /*13090*/  IMAD.WIDE R34, R0, 0x4, R210 ;  /* 0x0000000400227825 */ /* 0x002fe400078e02d2 */
[----:B------:R-:W5:Y:S01]  /*130a0*/  LDL.LU.64 R2, [R1+0x6c0] ;  /* 0x0006c00001027983 */ /* 0x000f620000300a00 */
[----:B--2---:R-:W1:Y:S03]  /*130b0*/  LDC R25, c[0x0][0x3a0] ;  /* 0x0000e800ff197b82 */ /* 0x004e660000000800 */
[----:B------:R-:W-:Y:S01]  /*130c0*/  STL.64 [R1+0x218], R40 ;  /* 0x0002182801007387 */ /* 0x000fe20000100a00 */
[----:B------:R-:W-:-:S03]  /*130d0*/  VIADD R17, R19, 0xfffffecd ;  /* 0xfffffecd13117836 */ /* 0x000fc60000000000 */
[----:B------:R-:W-:Y:S01]  /*130e0*/  LDGSTS.E [R135+0x4b800], desc[UR28][R40.64], !P2 ;  /* 0x4b80000028877fae */ /* 0x000fe2000d1a101c */
[----:B------:R-:W-:Y:S01]  /*130f0*/  VIADD R16, R22, 0xfffffecc ;  /* 0xfffffecc16107836 */ /* 0x000fe20000000000 */
[----:B------:R-:W2:Y:S02]  /*13100*/  LDC R24, c[0x0][0x3a0] ;  /* 0x0000e800ff187b82 */ /* 0x000ea40000000800 */
[----:B------:R4:W-:Y:S04]  /*13110*/  STL.64 [R1+0x478], R38 ;  /* 0x0004782601007387 */ /* 0x0009e80000100a00 */
[----:B------:R4:W-:Y:S01]  /*13120*/  LDGSTS.E [R135+0x4ba00], desc[UR28][R38.64], !P2 ;  /* 0x4ba0000026877fae */ /* 0x0009e2000d1a101c */
[C---:B------:R-:W-:Y:S01]  /*13130*/  IMAD.WIDE R22, R0.reuse, 0x4, R180 ;  /* 0x0000000400167825 */ /* 0x040fe200078e02b4 */
[----:B------:R-:W1:Y:S02]  /*13140*/  LDC R19, c[0x0][0x3a0] ;  /* 0x0000e800ff137b82 */ /* 0x000e640000000800 */
[----:B------:R3:W-:Y:S04]  /*13150*/  STL.64 [R1+0x220], R36 ;  /* 0x0002202401007387 */ /* 0x0007e80000100a00 */
[----:B------:R3:W-:Y:S01]  /*13160*/  LDGSTS.E [R135+0x4bc00], desc[UR28][R36.64], !P3 ;  /* 0x4bc0000024877fae */ /* 0x0007e2000d9a101c */
[----:B----4-:R-:W-:-:S03]  /*13170*/  IMAD.WIDE R38, R0, 0x4, R212 ;  /* 0x0000000400267825 */ /* 0x010fc600078e02d4 */
[----:B------:R4:W-:Y:S04]  /*13180*/  STL.64 [R1+0x470], R34 ;  /* 0x0004702201007387 */ /* 0x0009e80000100a00 */
[----:B------:R4:W-:Y:S01]  /*13190*/  LDGSTS.E [R135+0x4be00], desc[UR28][R34.64], !P3 ;  /* 0x4be0000022877fae */ /* 0x0009e2000d9a101c */
[C---:B---3--:R-:W-:Y:S01]  /*131a0*/  IMAD.WIDE R36, R0.reuse, 0x4, R184 ;  /* 0x0000000400247825 */ /* 0x048fe200078e02b8 */
[----:B------:R-:W-:Y:S02]  /*131b0*/  ISETP.GE.U32.AND P2, PT, R17, 0x7ffffe8e, PT ;  /* 0x7ffffe8e1100780c */ /* 0x000fe40003f46070 */
[----:B------:R3:W-:Y:S01]  /*131c0*/  STL.64 [R1+0x228], R38 ;  /* 0x0002282601007387 */ /* 0x0007e20000100a00 */
[----:B------:R-:W-:Y:S02]  /*131d0*/  IADD3 R17, PT, PT, R21, -0x135, RZ ;  /* 0xfffffecb15117810 */ /* 0x000fe40007ffe0ff */
[----:B------:R-:W1:Y:S01]  /*131e0*/  LDC R21, c[0x0][0x3a0] ;  /* 0x0000e800ff157b82 */ /* 0x000e620000000800 */
[----:B------:R3:W-:Y:S01]  /*131f0*/  LDGSTS.E [R135+0x4c000], desc[UR28][R38.64], !P4 ;  /* 0x4c00000026877fae */ /* 0x0007e2000e1a101c */
[----:B----4-:R-:W-:-:S03]  /*13200*/  IMAD.WIDE R34, R0, 0x4, R182 ;  /* 0x0000000400227825 */ /* 0x010fc600078e02b6 */
[----:B------:R4:W-:Y:S01]  /*13210*/  STL.64 [R1+0x468], R36 ;  /* 0x0004682401007387 */ /* 0x0009e20000100a00 */
[----:B------:R-:W-:-:S03]  /*13220*/  ISETP.GE.U32.AND P3, PT, R16, 0x7ffffe8d, PT ;  /* 0x7ffffe8d1000780c */ /* 0x000fc60003f66070 */
[----:B------:R4:W-:Y:S04]  /*13230*/  LDGSTS.E [R135+0x4c200], desc[UR28][R36.64], !P4 ;  /* 0x4c20000024877fae */ /* 0x0009e8000e1a101c */
[----:B------:R-:W-:Y:S04]  /*13240*/  STL.64 [R1+0x238], R34 ;  /* 0x0002382201007387 */ /* 0x000fe80000100a00 */
[----:B------:R-:W-:Y:S01]  /*13250*/  LDGSTS.E [R135+0x4c400], desc[UR28][R34.64], !P6 ;  /* 0x4c40000022877fae */ /* 0x000fe2000f1a101c */
[----:B------:R-:W-:-:S03]  /*13260*/  VIADD R16, R26, 0xfffffeca ;  /* 0xfffffeca1a107836 */ /* 0x000fc60000000000 */
[----:B------:R2:W-:Y:S04]  /*13270*/  STL.64 [R1+0x460], R22 ;  /* 0x0004601601007387 */ /* 0x0005e80000100a00 */
[----:B------:R2:W-:Y:S01]  /*13280*/  LDGSTS.E [R135+0x4c600], desc[UR28][R22.64], !P6 ;  /* 0x4c60000016877fae */ /* 0x0005e2000f1a101c */
[----:B------:R-:W-:Y:S01]  /*13290*/  ISETP.GE.U32.AND P4, PT, R17, 0x7ffffe8c, PT ;  /* 0x7ffffe8c1100780c */ /* 0x000fe20003f86070 */
[----:B---3--:R-:W-:Y:S01]  /*132a0*/  IMAD.WIDE R38, R0, 0x4, R186 ;  /* 0x0000000400267825 */ /* 0x008fe200078e02ba */
[----:B------:R-:W-:-:S03]  /*132b0*/  ISETP.GE.U32.AND P6, PT, R16, 0x7ffffe8b, PT ;  /* 0x7ffffe8b1000780c */ /* 0x000fc60003fc6070 */
[----:B----4-:R-:W-:Y:S01]  /*132c0*/  IMAD.WIDE R36, R0, 0x4, R192 ;  /* 0x0000000400247825 */ /* 0x010fe200078e02c0 */
[----:B------:R3:W-:Y:S01]  /*132d0*/  LDGSTS.E [R135+0x4c800], desc[UR28][R38.64], !P2 ;  /* 0x4c80000026877fae */ /* 0x0007e2000d1a101c */
[----:B--2---:R-:W2:Y:S02]  /*132e0*/  LDC R23, c[0x0][0x3a0] ;  /* 0x0000e800ff177b82 */ /* 0x004ea40000000800 */
[----:B------:R-:W-:Y:S01]  /*132f0*/  VIADD R17, R18, 0xfffffec9 ;  /* 0xfffffec912117836 */ /* 0x000fe20000000000 */
[----:B------:R4:W-:Y:S01]  /*13300*/  LDGSTS.E [R135+0x4ca00], desc[UR28][R36.64], !P2 ;  /* 0x4ca0000024877fae */ /* 0x0009e2000d1a101c */
[----:B------:R-:W-:-:S04]  /*13310*/  IMAD.WIDE R34, R0, 0x4, R194 ;  /* 0x0000000400227825 */ /* 0x000fc800078e02c2 */
[----:B------:R-:W-:Y:S01]  /*13320*/  IMAD.WIDE R26, R0, 0x4, R206 ;  /* 0x00000004001a7825 */ /* 0x000fe200078e02ce */
[----:B------:R-:W2:Y:S03]  /*13330*/  LDC R22, c[0x0][0x3a0] ;  /* 0x0000e800ff167b82 */ /* 0x000ea60000000800 */
[----:B-1----:R-:W-:Y:S01]  /*13340*/  VIADD R16, R25, 0xfffffec8 ;  /* 0xfffffec819107836 */ /* 0x002fe20000000000 */
[----:B------:R3:W-:Y:S01]  /*13350*/  STL.64 [R1+0x248], R38 ;  /* 0x0002482601007387 */ /* 0x0007e20000100a00 */
[----:B------:R-:W-:-:S03]  /*13360*/  ISETP.GE.U32.AND P2, PT, R17, 0x7ffffe8a, PT ;  /* 0x7ffffe8a1100780c */ /* 0x000fc60003f46070 */
[----:B------:R1:W-:Y:S01]  /*13370*/  LDGSTS.E [R135+0x4cc00], desc[UR28][R34.64], !P3 ;  /* 0x4cc0000022877fae */ /* 0x0003e2000d9a101c */
[----:B------:R-:W-:Y:S01]  /*13380*/  VIADD R17, R20, 0xfffffec7 ;  /* 0xfffffec714117836 */ /* 0x000fe20000000000 */
[----:B------:R-:W2:Y:S02]  /*13390*/  LDC R18, c[0x0][0x3a0] ;  /* 0x0000e800ff127b82 */ /* 0x000ea40000000800 */
[----:B------:R4:W-:Y:S04]  /*133a0*/  STL.64 [R1+0x458], R36 ;  /* 0x0004582401007387 */ /* 0x0009e80000100a00 */
[----:B------:R1:W-:Y:S01]  /*133b0*/  LDGSTS.E [R135+0x4ce00], desc[UR28][R26.64], !P3 ;  /* 0x4ce000001a877fae */ /* 0x0003e2000d9a101c */
[----:B---3--:R-:W-:Y:S01]  /*133c0*/  IMAD.WIDE R38, R0, 0x4, R178 ;  /* 0x0000000400267825 */ /* 0x008fe200078e02b2 */
[----:B------:R-:W-:-:S02]  /*133d0*/  ISETP.GE.U32.AND P3, PT, R16, 0x7ffffe89, PT ;  /* 0x7ffffe891000780c */ /* 0x000fc40003f66070 */
[----:B------:R1:W-:Y:S01]  /*133e0*/  STL.64 [R1+0x258], R34 ;  /* 0x0002582201007387 */ /* 0x0003e20000100a00 */
[----:B----4-:R-:W-:-:S03]  /*133f0*/  IMAD.WIDE R36, R0, 0x4, R204 ;  /* 0x0000000400247825 */ /* 0x010fc600078e02cc */
[----:B------:R3:W-:Y:S01]  /*13400*/  STL.64 [R1+0x450], R26 ;  /* 0x0004501a01007387 */ /* 0x0007e20000100a00 */
[----:B------:R-:W-:-:S03]  /*13410*/  IADD3 R16, PT, PT, R24, -0x13a, RZ ;  /* 0xfffffec618107810 */ /* 0x000fc60007ffe0ff */
[----:B------:R-:W-:Y:S01]  /*13420*/  STL.64 [R1+0x268], R38 ;  /* 0x0002682601007387 */ /* 0x000fe20000100a00 */
[----:B-1----:R-:W-:-:S03]  /*13430*/  IMAD.WIDE R34, R0, 0x4, R208 ;  /* 0x0000000400227825 */ /* 0x002fc600078e02d0 */
[----:B------:R-:W-:Y:S01]  /*13440*/  LDGSTS.E [R135+0x4d000], desc[UR28][R38.64], !P4 ;  /* 0x4d00000026877fae */ /* 0x000fe2000e1a101c */
[----:B---3--:R-:W-:-:S03]  /*13450*/  IMAD.WIDE R26, R0, 0x4, R176 ;  /* 0x00000004001a7825 */ /* 0x008fc600078e02b0 */
[----:B------:R1:W-:Y:S04]  /*13460*/  STL.64 [R1+0x448], R36 ;  /* 0x0004482401007387 */ /* 0x0003e80000100a00 */
[----:B------:R1:W-:Y:S01]  /*13470*/  LDGSTS.E [R135+0x4d200], desc[UR28][R36.64], !P4 ;  /* 0x4d20000024877fae */ /* 0x0003e2000e1a101c */
[----:B------:R-:W-:Y:S01]  /*13480*/  ISETP.GE.U32.AND P4, PT, R17, 0x7ffffe88, PT ;  /* 0x7ffffe881100780c */ /* 0x000fe20003f86070 */
[----:B------:R-:W-:Y:S02]  /*13490*/  VIADD R17, R21, 0xfffffec5 ;  /* 0xfffffec515117836 */ /* 0x000fe40000000000 */
[----:B------:R3:W-:Y:S01]  /*134a0*/  STL.64 [R1+0x278], R34 ;  /* 0x0002782201007387 */ /* 0x0007e20000100a00 */
[----:B------:R-:W-:-:S03]  /*134b0*/  IMAD.WIDE R24, R0, 0x4, R170 ;  /* 0x0000000400187825 */ /* 0x000fc600078e02aa */
[----:B------:R3:W-:Y:S01]  /*134c0*/  LDGSTS.E [R135+0x4d400], desc[UR28][R34.64], !P6 ;  /* 0x4d40000022877fae */ /* 0x0007e2000f1a101c */
[----:B-1----:R-:W-:-:S03]  /*134d0*/  IMAD.WIDE R36, R0, 0x4, R174 ;  /* 0x0000000400247825 */ /* 0x002fc600078e02ae */
[----:B------:R1:W-:Y:S04]  /*134e0*/  STL.64 [R1+0x440], R26 ;  /* 0x0004401a01007387 */ /* 0x0003e80000100a00 */
[----:B------:R1:W-:Y:S01]  /*134f0*/  LDGSTS.E [R135+0x4d600], desc[UR28][R26.64], !P6 ;  /* 0x4d6000001a877fae */ /* 0x0003e2000f1a101c */
[----:B------:R-:W-:Y:S01]  /*13500*/  ISETP.GE.U32.AND P6, PT, R16, 0x7ffffe87, PT ;  /* 0x7ffffe871000780c */ /* 0x000fe20003fc6070 */
[----:B---3--:R-:W-:Y:S02]  /*13510*/  IMAD.WIDE R34, R0, 0x4, R214 ;  /* 0x0000000400227825 */ /* 0x008fe400078e02d6 */
[----:B------:R-:W-:Y:S02]  /*13520*/  LDGSTS.E [R135+0x4d800], desc[UR28][R36.64], !P2 ;  /* 0x4d80000024877fae */ /* 0x000fe4000d1a101c */
[----:B--2---:R-:W-:-:S02]  /*13530*/  VIADD R16, R23, 0xfffffec4 ;  /* 0xfffffec417107836 */ /* 0x004fc40000000000 */
[----:B------:R-:W-:Y:S01]  /*13540*/  STL.64 [R1+0x288], R36 ;  /* 0x0002882401007387 */ /* 0x000fe20000100a00 */
[----:B-1----:R-:W-:-:S03]  /*13550*/  IMAD.WIDE R26, R0, 0x4, R172 ;  /* 0x00000004001a7825 */ /* 0x002fc600078e02ac */
[----:B------:R1:W-:Y:S01]  /*13560*/  LDGSTS.E [R135+0x4da00], desc[UR28][R34.64], !P2 ;  /* 0x4da0000022877fae */ /* 0x0003e2000d1a101c */
[----:B------:R-:W-:-:S03]  /*13570*/  ISETP.GE.U32.AND P2, PT, R17, 0x7ffffe86, PT ;  /* 0x7ffffe861100780c */ /* 0x000fc60003f46070 */
[----:B------:R1:W-:Y:S04]  /*13580*/  STL.64 [R1+0x438], R34 ;  /* 0x0004382201007387 */ /* 0x0003e80000100a00 */
[----:B------:R2:W-:Y:S04]  /*13590*/  LDGSTS.E [R135+0x4dc00], desc[UR28][R26.64], !P3 ;  /* 0x4dc000001a877fae */ /* 0x0005e8000d9a101c */
[----:B------:R2:W-:Y:S04]  /*135a0*/  STL.64 [R1+0x298], R26 ;  /* 0x0002981a01007387 */ /* 0x0005e80000100a00 */
[----:B------:R3:W-:Y:S01]  /*135b0*/  LDGSTS.E [R135+0x4de00], desc[UR28][R24.64], !P3 ;  /* 0x4de0000018877fae */ /* 0x0007e2000d9a101c */
[----:B-1----:R-:W-:Y:S01]  /*135c0*/  IMAD.WIDE R34, R0, 0x4, R168 ;  /* 0x0000000400227825 */ /* 0x002fe200078e02a8 */
[----:B------:R-:W-:-:S02]  /*135d0*/  ISETP.GE.U32.AND P3, PT, R16, 0x7ffffe85, PT ;  /* 0x7ffffe851000780c */ /* 0x000fc40003f66070 */
[----:B------:R3:W-:Y:S01]  /*135e0*/  STL.64 [R1+0x430], R24 ;  /* 0x0004301801007387 */ /* 0x0007e20000100a00 */
[----:B--2---:R-:W-:-:S03]  /*135f0*/  IMAD.WIDE R26, R0, 0x4, R166 ;  /* 0x00000004001a7825 */ /* 0x004fc600078e02a6 */
[----:B------:R-:W-:Y:S01]  /*13600*/  STL.64 [R1+0x2a8], R34 ;  /* 0x0002a82201007387 */ /* 0x000fe20000100a00 */
[----:B------:R-:W-:-:S03]  /*13610*/  IMAD.WIDE R20, R0, 0x4, R162 ;  /* 0x0000000400147825 */ /* 0x000fc600078e02a2 */
[----:B------:R-:W-:Y:S01]  /*13620*/  LDGSTS.E [R135+0x4e000], desc[UR28][R34.64], !P4 ;  /* 0x4e00000022877fae */ /* 0x000fe2000e1a101c */
[----:B---3--:R-:W-:-:S03]  /*13630*/  IMAD.WIDE R24, R0, 0x4, R164 ;  /* 0x0000000400187825 */ /* 0x008fc600078e02a4 */
[----:B------:R1:W-:Y:S01]  /*13640*/  STL.64 [R1+0x428], R26 ;  /* 0x0004281a01007387 */ /* 0x0003e20000100a00 */
[----:B------:R-:W-:-:S03]  /*13650*/  VIADD R17, R19, 0xfffffec3 ;  /* 0xfffffec313117836 */ /* 0x000fc60000000000 */
[----:B------:R1:W-:Y:S01]  /*13660*/  LDGSTS.E [R135+0x4e200], desc[UR28][R26.64], !P4 ;  /* 0x4e2000001a877fae */ /* 0x0003e2000e1a101c */
[----:B------:R-:W-:-:S03]  /*13670*/  VIADD R16, R22, 0xfffffec2 ;  /* 0xfffffec216107836 */ /* 0x000fc60000000000 */
[----:B------:R2:W-:Y:S01]  /*13680*/  STL.64 [R1+0x2b8], R24 ;  /* 0x0002b81801007387 */ /* 0x0005e20000100a00 */
[----:B------:R-:W-:-:S03]  /*13690*/  IMAD.WIDE R22, R0, 0x4, R156 ;  /* 0x0000000400167825 */ /* 0x000fc600078e029c */
[----:B------:R2:W-:Y:S01]  /*136a0*/  LDGSTS.E [R135+0x4e400], desc[UR28][R24.64], !P6 ;  /* 0x4e40000018877fae */ /* 0x0005e2000f1a101c */
[----:B-1----:R-:W-:-:S03]  /*136b0*/  IMAD.WIDE R26, R0, 0x4, R160 ;  /* 0x00000004001a7825 */ /* 0x002fc600078e02a0 */
[----:B------:R1:W-:Y:S01]  /*136c0*/  STL.64 [R1+0x420], R20 ;  /* 0x0004201401007387 */ /* 0x0003e20000100a00 */
[----:B------:R-:W-:-:S03]  /*136d0*/  ISETP.GE.U32.AND P4, PT, R17, 0x7ffffe84, PT ;  /* 0x7ffffe841100780c */ /* 0x000fc60003f86070 */
[----:B------:R1:W-:Y:S01]  /*136e0*/  LDGSTS.E [R135+0x4e600], desc[UR28][R20.64], !P6 ;  /* 0x4e60000014877fae */ /* 0x0003e2000f1a101c */
[----:B--2---:R-:W-:Y:S01]  /*136f0*/  IMAD.WIDE R24, R0, 0x4, R158 ;  /* 0x0000000400187825 */ /* 0x004fe200078e029e */
[----:B------:R-:W-:Y:S02]  /*13700*/  ISETP.GE.U32.AND P6, PT, R16, 0x7ffffe83, PT ;  /* 0x7ffffe831000780c */ /* 0x000fe40003fc6070 */
[----:B------:R-:W-:Y:S01]  /*13710*/  STL.64 [R1+0x2c8], R26 ;  /* 0x0002c81a01007387 */ /* 0x000fe20000100a00 */
[----:B------:R-:W-:Y:S01]  /*13720*/  IADD3 R16, PT, PT, R18, -0x13f, RZ ;  /* 0xfffffec112107810 */ /* 0x000fe20007ffe0ff */
[----:B------:R-:W-:Y:S02]  /*13730*/  VIADD R17, R201, 0xfffffec0 ;  /* 0xfffffec0c9117836 */ /* 0x000fe40000000000 */
[----:B------:R-:W-:Y:S01]  /*13740*/  LDGSTS.E [R135+0x4e800], desc[UR28][R26.64], !P2 ;  /* 0x4e8000001a877fae */ /* 0x000fe2000d1a101c */
[----:B-1----:R-:W-:-:S03]  /*13750*/  IMAD.WIDE R20, R0, 0x4, R154 ;  /* 0x0000000400147825 */ /* 0x002fc600078e029a */
[----:B------:R-:W-:Y:S04]  /*13760*/  STL.64 [R1+0x418], R24 ;  /* 0x0004181801007387 */ /* 0x000fe80000100a00 */
[----:B------:R-:W-:Y:S01]  /*13770*/  LDGSTS.E [R135+0x4ea00], desc[UR28][R24.64], !P2 ;  /* 0x4ea0000018877fae */ /* 0x000fe2000d1a101c */
[----:B------:R-:W-:-:S03]  /*13780*/  ISETP.GE.U32.AND P2, PT, R16, 0x7ffffe82, PT ;  /* 0x7ffffe821000780c */ /* 0x000fc60003f46070 */
[----:B------:R1:W-:Y:S01]  /*13790*/  STL.64 [R1+0x2d8], R22 ;  /* 0x0002d81601007387 */ /* 0x0003e20000100a00 */
[----:B------:R-:W-:-:S03]  /*137a0*/  IMAD.WIDE R18, R0, 0x4, R4 ;  /* 0x0000000400127825 */ /* 0x000fc600078e0204 */
[----:B------:R1:W-:Y:S04]  /*137b0*/  LDGSTS.E [R135+0x4ec00], desc[UR28][R22.64], !P3 ;  /* 0x4ec0000016877fae */ /* 0x0003e8000d9a101c */
[----:B------:R2:W-:Y:S01]  /*137c0*/  LDGSTS.E [R135+0x4ee00], desc[UR28][R20.64], !P3 ;  /* 0x4ee0000014877fae */ /* 0x0005e2000d9a101c */
[----:B------:R-:W-:Y:S01]  /*137d0*/  ISETP.GE.U32.AND P3, PT, R17, 0x7ffffe81, PT ;  /* 0x7ffffe811100780c */ /* 0x000fe20003f66070 */
[C---:B------:R-:W-:Y:S02]  /*137e0*/  IMAD.WIDE R16, R0.reuse, 0x4, R6 ;  /* 0x0000000400107825 */ /* 0x040fe400078e0206 */
[----:B------:R2:W-:Y:S02]  /*137f0*/  STL.64 [R1+0x410], R20 ;  /* 0x0004101401007387 */ /* 0x0005e40000100a00 */
[----:B-1----:R-:W-:-:S05]  /*13800*/  IMAD.WIDE R22, R0, 0x4, R152 ;  /* 0x0000000400167825 */ /* 0x002fca00078e0298 */
[----:B------:R-:W-:Y:S01]  /*13810*/  STL.64 [R1+0x300], R22 ;  /* 0x0003001601007387 */ /* 0x000fe20000100a00 */
[----:B--2---:R-:W-:-:S03]  /*13820*/  IMAD.WIDE R20, R0, 0x4, R198 ;  /* 0x0000000400147825 */ /* 0x004fc600078e02c6 */
[----:B------:R-:W-:Y:S01]  /*13830*/  LDGSTS.E [R135+0x4f000], desc[UR28][R22.64], !P4 ;  /* 0x4f00000016877fae */ /* 0x000fe2000e1a101c */
[----:B------:R-:W-:-:S03]  /*13840*/  IMAD.WIDE R4, R0, 0x4, R14 ;  /* 0x0000000400047825 */ /* 0x000fc600078e020e */
[----:B------:R-:W5:Y:S01]  /*13850*/  LDL.LU.64 R198, [R1+0x6b8] ;  /* 0x0006b80001c67983 */ /* 0x000f620000300a00 */
[----:B------:R-:W-:-:S03]  /*13860*/  IMAD.WIDE R6, R0, 0x4, R12 ;  /* 0x0000000400067825 */ /* 0x000fc600078e020c */
[----:B------:R-:W-:Y:S04]  /*13870*/  STL.64 [R1+0x2f8], R18 ;  /* 0x0002f81201007387 */ /* 0x000fe80000100a00 */
[----:B------:R-:W-:Y:S04]  /*13880*/  STL.64 [R1+0x2f0], R16 ;  /* 0x0002f01001007387 */ /* 0x000fe80000100a00 */
[----:B------:R-:W-:Y:S04]  /*13890*/  STL.64 [R1+0x408], R20 ;  /* 0x0004081401007387 */ /* 0x000fe80000100a00 */
[----:B------:R-:W-:Y:S04]  /*138a0*/  STL.64 [R1+0x2e8], R10 ;  /* 0x0002e80a01007387 */ /* 0x000fe80000100a00 */
[----:B------:R-:W-:Y:S04]  /*138b0*/  STL.64 [R1+0x400], R8 ;  /* 0x0004000801007387 */ /* 0x000fe80000100a00 */
[----:B------:R1:W-:Y:S04]  /*138c0*/  STL.64 [R1+0x3f0], R4 ;  /* 0x0003f00401007387 */ /* 0x0003e80000100a00 */
[----:B------:R2:W-:Y:S04]  /*138d0*/  STL.64 [R1+0x3f8], R6 ;  /* 0x0003f80601007387 */ /* 0x0005e80000100a00 */
[----:B------:R-:W3:Y:S04]  /*138e0*/  LDL.64 R60, [R1+0x318] ;  /* 0x00031800013c7983 */ /* 0x000ee80000100a00 */
[----:B------:R-:W4:Y:S04]  /*138f0*/  LDL.64 R74, [R1+0x2d0] ;  /* 0x0002d000014a7983 */ /* 0x000f280000100a00 */
[----:B------:R-:W2:Y:S04]  /*13900*/  LDL.64 R72, [R1+0x290] ;  /* 0x0002900001487983 */ /* 0x000ea80000100a00 */
        /* <DEDUP_REMOVED lines=9> */
[----:B------:R-:W-:Y:S04]  /*139a0*/  LDGSTS.E [R135+0x4f200], desc[UR28][R20.64], !P4 ;  /* 0x4f20000014877fae */ /* 0x000fe8000e1a101c */
[----:B------:R-:W-:Y:S04]  /*139b0*/  LDGSTS.E [R135+0x4f400], desc[UR28][R18.64], !P6 ;  /* 0x4f40000012877fae */ /* 0x000fe8000f1a101c */
[----:B------:R-:W-:Y:S04]  /*139c0*/  LDGSTS.E [R135+0x4f600], desc[UR28][R8.64], !P6 ;  /* 0x4f60000008877fae */ /* 0x000fe8000f1a101c */
[----:B------:R-:W-:Y:S04]  /*139d0*/  LDGSTS.E [R135+0x4f800], desc[UR28][R16.64], !P2 ;  /* 0x4f80000010877fae */ /* 0x000fe8000d1a101c */
[----:B------:R-:W-:Y:S04]  /*139e0*/  LDGSTS.E [R135+0x4fa00], desc[UR28][R6.64], !P2 ;  /* 0x4fa0000006877fae */ /* 0x000fe8000d1a101c */
[----:B------:R-:W-:Y:S04]  /*139f0*/  LDGSTS.E [R135+0x4fc00], desc[UR28][R10.64], !P3 ;  /* 0x4fc000000a877fae */ /* 0x000fe8000d9a101c */
[----:B------:R-:W-:Y:S04]  /*13a00*/  LDGSTS.E [R135+0x4fe00], desc[UR28][R4.64], !P3 ;  /* 0x4fe0000004877fae */ /* 0x000fe8000d9a101c */
[----:B------:R-:W0:Y:S04]  /*13a10*/  LDGDEPBAR ;  /* 0x00000000000079af */ /* 0x000e280000000000 */
[----:B------:R-:W2:Y:S01]  /*13a20*/  LDL.64 R62, [R1+0x68] ;  /* 0x00006800013e7983 */ /* 0x000ea20000100a00 */
[----:B------:R-:W-:-:S04]  /*13a30*/  IMAD.WIDE R240, R131, 0x4, R78 ;  /* 0x0000000483f07825 */ /* 0x000fc800078e024e */
[----:B------:R-:W-:-:S04]  /*13a40*/  IMAD.WIDE R232, R131, 0x4, R86 ;  /* 0x0000000483e87825 */ /* 0x000fc800078e0256 */
[----:B------:R-:W-:-:S04]  /*13a50*/  IMAD.WIDE R226, R131, 0x4, R94 ;  /* 0x0000000483e27825 */ /* 0x000fc800078e025e */
[----:B------:R-:W-:-:S04]  /*13a60*/  IMAD.WIDE R220, R131, 0x4, R102 ;  /* 0x0000000483dc7825 */ /* 0x000fc800078e0266 */
[----:B------:R-:W-:-:S04]  /*13a70*/  IMAD.WIDE R202, R131, 0x4, R110 ;  /* 0x0000000483ca7825 */ /* 0x000fc800078e026e */
[C---:B------:R-:W-:Y:S01]  /*13a80*/  IMAD.WIDE R140, R131.reuse, 0x4, R118 ;  /* 0x00000004838c7825 */ /* 0x040fe200078e0276 */
[----:B---3--:R-:W-:Y:S04]  /*13a90*/  LDGSTS.E [R252+0x70000], desc[UR28][R60.64], P5 ;  /* 0x700000003cfc7fae */ /* 0x008fe8000a9a101c */
[----:B----4-:R-:W-:Y:S04]  /*13aa0*/  LDGSTS.E [R252+0x70400], desc[UR28][R74.64], P5 ;  /* 0x704000004afc7fae */ /* 0x010fe8000a9a101c */
[----:B--2---:R-:W-:Y:S04]  /*13ab0*/  LDGSTS.E [R252+0x70800], desc[UR28][R72.64], P5 ;  /* 0x7080000048fc7fae */ /* 0x004fe8000a9a101c */
[----:B------:R-:W2:Y:S04]  /*13ac0*/  LDL.64 R60, [R1+0x48] ;  /* 0x00004800013c7983 */ /* 0x000ea80000100a00 */
[----:B------:R-:W-:Y:S04]  /*13ad0*/  LDGSTS.E [R252+0x70c00], desc[UR28][R70.64], P5 ;  /* 0x70c0000046fc7fae */ /* 0x000fe8000a9a101c */
[----:B------:R-:W-:Y:S04]  /*13ae0*/  LDGSTS.E [R252+0x71000], desc[UR28][R54.64], P5 ;  /* 0x7100000036fc7fae */ /* 0x000fe8000a9a101c */
[----:B------:R-:W-:Y:S04]  /*13af0*/  LDGSTS.E [R252+0x71400], desc[UR28][R52.64], P5 ;  /* 0x7140000034fc7fae */ /* 0x000fe8000a9a101c */
[----:B------:R-:W-:Y:S04]  /*13b00*/  LDGSTS.E [R252+0x71800], desc[UR28][R48.64], P5 ;  /* 0x7180000030fc7fae */ /* 0x000fe8000a9a101c */
[----:B------:R-:W3:Y:S04]  /*13b10*/  LDL.64 R54, [R1+0x308] ;  /* 0x0003080001367983 */ /* 0x000ee80000100a00 */
[----:B------:R-:W4:Y:S04]  /*13b20*/  LDL.64 R52, [R1+0x2b0] ;  /* 0x0002b00001347983 */ /* 0x000f280000100a00 */
[----:B------:R-:W-:Y:S04]  /*13b30*/  LDGSTS.E [R252+0x71c00], desc[UR28][R46.64], P5 ;  /* 0x71c000002efc7fae */ /* 0x000fe8000a9a101c */
[----:B------:R-:W3:Y:S04]  /*13b40*/  LDL.64 R48, [R1+0x270] ;  /* 0x0002700001307983 */ /* 0x000ee80000100a00 */
[----:B------:R-:W-:Y:S04]  /*13b50*/  LDGSTS.E [R252+0x72000], desc[UR28][R44.64], P5 ;  /* 0x720000002cfc7fae */ /* 0x000fe8000a9a101c */
[----:B------:R-:W3:Y:S04]  /*13b60*/  LDL.64 R46, [R1+0x230] ;  /* 0x00023000012e7983 */ /* 0x000ee80000100a00 */
[----:B------:R-:W-:Y:S04]  /*13b70*/  LDGSTS.E [R252+0x72400], desc[UR28][R248.64], P5 ;  /* 0x72400000f8fc7fae */ /* 0x000fe8000a9a101c */
[----:B------:R-:W4:Y:S04]  /*13b80*/  LDL.64 R44, [R1+0x80] ;  /* 0x00008000012c7983 */ /* 0x000f280000100a00 */
        /* <DEDUP_REMOVED lines=10> */
[----:B------:R-:W4:Y:S04]  /*13c30*/  LDL.64 R40, [R1+0x2e0] ;  /* 0x0002e00001287983 */ /* 0x000f280000100a00 */
[----:B------:R-:W4:Y:S04]  /*13c40*/  LDL.64 R38, [R1+0x2a0] ;  /* 0x0002a00001267983 */ /* 0x000f280000100a00 */
[----:B------:R-:W-:Y:S04]  /*13c50*/  LDGSTS.E [R134+0x71100], desc[UR28][R34.64], P5 ;  /* 0x7110000022867fae */ /* 0x000fe8000a9a101c */
[----:B------:R-:W4:Y:S01]  /*13c60*/  LDL.64 R36, [R1+0x260] ;  /* 0x0002600001247983 */ /* 0x000f220000100a00 */
[----:B------:R-:W-:-:S03]  /*13c70*/  IMAD.WIDE R238, R131, 0x4, R80 ;  /* 0x0000000483ee7825 */ /* 0x000fc600078e0250 */
[----:B------:R-:W-:Y:S04]  /*13c80*/  LDGSTS.E [R134+0x71500], desc[UR28][R62.64], P5 ;  /* 0x715000003e867fae */ /* 0x000fe8000a9a101c */
[----:B------:R-:W4:Y:S01]  /*13c90*/  LDL.64 R34, [R1+0x98] ;  /* 0x0000980001227983 */ /* 0x000f220000100a00 */
        /* <DEDUP_REMOVED lines=12> */
[----:B------:R-:W-:Y:S01]  /*13d60*/  IMAD.WIDE R234, R131, 0x4, R84 ;  /* 0x0000000483ea7825 */ /* 0x000fe200078e0254 */
[----:B--2---:R-:W-:Y:S04]  /*13d70*/  LDGSTS.E [R134+0x71900], desc[UR28][R60.64], P5 ;  /* 0x719000003c867fae */ /* 0x004fe8000a9a101c */
        /* <DEDUP_REMOVED lines=9> */
[----:B---3--:R-:W-:Y:S04]  /*13e10*/  LDGSTS.E [R133+0x70200], desc[UR28][R54.64], P5 ;  /* 0x7020000036857fae */ /* 0x008fe8000a9a101c */
[----:B----4-:R-:W-:Y:S04]  /*13e20*/  LDGSTS.E [R133+0x70600], desc[UR28][R52.64], P5 ;  /* 0x7060000034857fae */ /* 0x010fe8000a9a101c */
        /* <DEDUP_REMOVED lines=27> */
[----:B------:R2:W-:Y:S04]  /*13fe0*/  LDGSTS.E [R132+0x73700], desc[UR28][R124.64], P5 ;  /* 0x737000007c847fae */ /* 0x0005e8000a9a101c */
[----:B------:R-:W-:Y:S04]  /*13ff0*/  LDGSTS.E [R132+0x73b00], desc[UR28][R128.64], P5 ;  /* 0x73b0000080847fae */ /* 0x000fe8000a9a101c */
[----:B------:R3:W-:Y:S01]  /*14000*/  LDGSTS.E [R132+0x73f00], desc[UR28][R126.64], P5 ;  /* 0x73f000007e847fae */ /* 0x0007e2000a9a101c */
[----:B--2---:R-:W2:Y:S03]  /*14010*/  S2R R124, SR_TID.X ;  /* 0x00000000007c7919 */ /* 0x004ea60000002100 */
[----:B------:R-:W0:Y:S01]  /*14020*/  LDGDEPBAR ;  /* 0x00000000000079af */ /* 0x000e220000000000 */
[----:B------:R-:W-:-:S04]  /*14030*/  DEPBAR.LE SB0, 0x8 ;  /* 0x000082000000791a */ /* 0x000fc80000000000 */
[C---:B--2---:R-:W-:Y:S02]  /*14040*/  IMAD.SHL.U32 R0, R124.reuse, 0x40, RZ ;  /* 0x000000407c007824 */ /* 0x044fe400078e00ff */
[----:B------:R-:W-:-:S03]  /*14050*/  IMAD.SHL.U32 R125, R124, 0x4, RZ ;  /* 0x000000047c7d7824 */ /* 0x000fc600078e00ff */
[----:B------:R-:W-:Y:S01]  /*14060*/  LOP3.LUT R0, R0, 0x600, RZ, 0xc0, !PT ;  /* 0x0000060000007812 */ /* 0x000fe200078ec0ff */
[----:B-1----:R-:W-:-:S03]  /*14070*/  IMAD.SHL.U32 R4, R124, 0x10, RZ ;  /* 0x000000107c047824 */ /* 0x002fc600078e00ff */
[----:B------:R-:W-:-:S04]  /*14080*/  LOP3.LUT R0, R0, 0x180, R125, 0xf8, !PT ;  /* 0x0000018000007812 */ /* 0x000fc800078ef87d */
[----:B------:R-:W-:Y:S01]  /*14090*/  LOP3.LUT R0, R0, 0x70, R4, 0xf8, !PT ;  /* 0x0000007000007812 */ /* 0x000fe200078ef804 */
[----:B------:R-:W-:Y:S06]  /*140a0*/  BAR.SYNC.DEFER_BLOCKING 0x0 ;  /* 0x0000000000007b1d */ /* 0x000fec0000010000 */
[----:B------:R1:W2:Y:S04]  /*140b0*/  LDSM.16.M88.4 R68, [R0+UR9] ;  /* 0x000000090044783b */ /* 0x0002a80008000200 */
[----:B------:R1:W4:Y:S04]  /*140c0*/  LDSM.16.M88.4 R72, [R0+UR9+0x800] ;  /* 0x000800090048783b */ /* 0x0003280008000200 */
[----:B------:R1:W1:Y:S04]  /*140d0*/  LDSM.16.M88.4 R212, [R0+UR9+0x1000] ;  /* 0x0010000900d4783b */ /* 0x0002680008000200 */
        /* <DEDUP_REMOVED lines=24> */
[----:B---3--:R3:W1:Y:S04]  /*14260*/  LDSM.16.M88.4 R124, [R0+UR9+0xd800] ;  /* 0x00d80009007c783b */ /* 0x0086680008000200 */
[----:B------:R3:W1:Y:S04]  /*14270*/  LDSM.16.M88.4 R152, [R0+UR9+0xe000] ;  /* 0x00e000090098783b */ /* 0x0006680008000200 */
[----:B------:R3:W1:Y:S04]  /*14280*/  LDSM.16.M88.4 R128, [R0+UR9+0xe800] ;  /* 0x00e800090080783b */ /* 0x0006680008000200 */
[----:B------:R3:W1:Y:S04]  /*14290*/  LDSM.16.M88.4 R148, [R0+UR9+0xf000] ;  /* 0x00f000090094783b */ /* 0x0006680008000200 */
[----:B------:R3:W1:Y:S01]  /*142a0*/  LDSM.16.M88.4 R144, [R0+UR9+0xf800] ;  /* 0x00f800090090783b */ /* 0x0006620008000200 */
[----:B--2-4-:R-:W-:Y:S05]  /*142b0*/  @!P0 BRA `(.L_x_6) ;  /* 0x0000000800048947 */ /* 0x014fea0003800000 */
[----:B------:R-:W-:Y:S01]  /*142c0*/  MOV R4, R68 ;  /* 0x0000004400047202 */ /* 0x000fe20000000f00 */
[----:B------:R-:W-:Y:S01]  /*142d0*/  IMAD.MOV.U32 R68, RZ, RZ, R69 ;  /* 0x000000ffff447224 */ /* 0x000fe200078e0045 */
[----:B------:R-:W-:Y:S01]  /*142e0*/  MOV R69, R71 ;  /* 0x0000004700457202 */ /* 0x000fe20000000f00 */
[----:B------:R-:W-:Y:S01]  /*142f0*/  IMAD.MOV.U32 R71, RZ, RZ, R75 ;  /* 0x000000ffff477224 */ /* 0x000fe200078e004b */
[----:B-1----:R-:W-:Y:S01]  /*14300*/  MOV R19, R86 ;  /* 0x0000005600137202 */ /* 0x002fe20000000f00 */
[----:B------:R-:W-:Y:S01]  /*14310*/  IMAD.MOV.U32 R75, RZ, RZ, R79 ;  /* 0x000000ffff4b7224 */ /* 0x000fe200078e004f */
[----:B------:R-:W-:Y:S01]  /*14320*/  MOV R79, R83 ;  /* 0x00000053004f7202 */ /* 0x000fe20000000f00 */
        /* <DEDUP_REMOVED lines=30> */
[----:B------:R-:W-:-:S02]  /*14510*/  IMAD.MOV.U32 R35, RZ, RZ, R102 ;  /* 0x000000ffff237224 */ /* 0x000fc400078e0066 */
[----:B------:R-:W-:Y:S02]  /*14520*/  IMAD.MOV.U32 R43, RZ, RZ, R110 ;  /* 0x000000ffff2b7224 */ /* 0x000fe400078e006e */
[----:B------:R-:W-:Y:S01]  /*14530*/  IMAD.MOV.U32 R47, RZ, RZ, R114 ;  /* 0x000000ffff2f7224 */ /* 0x000fe200078e0072 */
[----:B------:R-:W-:Y:S01]  /*14540*/  MOV R114, R117 ;  /* 0x0000007500727202 */ /* 0x000fe20000000f00 */
[----:B------:R-:W-:Y:S02]  /*14550*/  IMAD.MOV.U32 R51, RZ, RZ, R118 ;  /* 0x000000ffff337224 */ /* 0x000fe400078e0076 */
[----:B------:R-:W-:Y:S02]  /*14560*/  IMAD.MOV.U32 R55, RZ, RZ, R122 ;  /* 0x000000ffff377224 */ /* 0x000fe400078e007a */
[----:B------:R-:W-:Y:S02]  /*14570*/  IMAD.MOV.U32 R123, RZ, RZ, R127 ;  /* 0x000000ffff7b7224 */ /* 0x000fe400078e007f */
[----:B------:R-:W-:-:S02]  /*14580*/  IMAD.MOV.U32 R6, RZ, RZ, R72 ;  /* 0x000000ffff067224 */ /* 0x000fc400078e0048 */
[----:B------:R-:W-:Y:S02]  /*14590*/  IMAD.MOV.U32 R10, RZ, RZ, R76 ;  /* 0x000000ffff0a7224 */ /* 0x000fe400078e004c */
[----:B------:R-:W-:Y:S01]  /*145a0*/  IMAD.MOV.U32 R18, RZ, RZ, R84 ;  /* 0x000000ffff127224 */ /* 0x000fe200078e0054 */
[----:B------:R-:W-:Y:S01]  /*145b0*/  MOV R84, R193 ;  /* 0x000000c100547202 */ /* 0x000fe20000000f00 */
[----:B------:R-:W-:Y:S02]  /*145c0*/  IMAD.MOV.U32 R22, RZ, RZ, R88 ;  /* 0x000000ffff167224 */ /* 0x000fe400078e0058 */
[----:B------:R-:W-:Y:S02]  /*145d0*/  IMAD.MOV.U32 R26, RZ, RZ, R92 ;  /* 0x000000ffff1a7224 */ /* 0x000fe400078e005c */
[----:B------:R-:W-:Y:S02]  /*145e0*/  IMAD.MOV.U32 R30, RZ, RZ, R96 ;  /* 0x000000ffff1e7224 */ /* 0x000fe400078e0060 */
[----:B------:R-:W-:Y:S01]  /*145f0*/  IMAD.MOV.U32 R38, RZ, RZ, R104 ;  /* 0x000000ffff267224 */ /* 0x000fe200078e0068 */
[----:B------:R-:W-:Y:S01]  /*14600*/  MOV R104, R173 ;  /* 0x000000ad00687202 */ /* 0x000fe20000000f00 */
[----:B------:R-:W-:-:S02]  /*14610*/  IMAD.MOV.U32 R42, RZ, RZ, R108 ;  /* 0x000000ffff2a7224 */ /* 0x000fc400078e006c */
[----:B------:R-:W-:Y:S02]  /*14620*/  IMAD.MOV.U32 R46, RZ, RZ, R112 ;  /* 0x000000ffff2e7224 */ /* 0x000fe400078e0070 */
[----:B------:R-:W-:Y:S02]  /*14630*/  IMAD.MOV.U32 R50, RZ, RZ, R116 ;  /* 0x000000ffff327224 */ /* 0x000fe400078e0074 */
[----:B------:R-:W-:Y:S01]  /*14640*/  IMAD.MOV.U32 R58, RZ, RZ, R124 ;  /* 0x000000ffff3a7224 */ /* 0x000fe200078e007c */
[----:B------:R-:W-:Y:S01]  /*14650*/  MOV R124, R153 ;  /* 0x00000099007c7202 */ /* 0x000fe20000000f00 */
[----:B------:R-:W-:Y:S02]  /*14660*/  IMAD.MOV.U32 R62, RZ, RZ, R128 ;  /* 0x000000ffff3e7224 */ /* 0x000fe400078e0080 */
[----:B------:R-:W-:Y:S02]  /*14670*/  IMAD.MOV.U32 R63, RZ, RZ, R130 ;  /* 0x000000ffff3f7224 */ /* 0x000fe400078e0082 */
        /* <DEDUP_REMOVED lines=18> */
[----:B------:R-:W-:Y:S02]  /*147a0*/  IMAD.MOV.U32 R13, RZ, RZ, R210 ;  /* 0x000000ffff0d7224 */ /* 0x000fe400078e00d2 */
[----:B------:R-:W-:Y:S02]  /*147b0*/  IMAD.MOV.U32 R16, RZ, RZ, R204 ;  /* 0x000000ffff107224 */ /* 0x000fe400078e00cc */
[----:B------:R-:W-:Y:S02]  /*147c0*/  IMAD.MOV.U32 R17, RZ, RZ, R206 ;  /* 0x000000ffff117224 */ /* 0x000fe400078e00ce */
        /* <DEDUP_REMOVED lines=46> */
[----:B------:R-:W-:-:S04]  /*14ab0*/  IMAD.MOV.U32 R131, RZ, RZ, R147 ;  /* 0x000000ffff837224 */ /* 0x000fc800078e0093 */
[----:B------:R2:W-:Y:S03]  /*14ac0*/  STTM.x128 tmem[UR11+0x100], R4 ;  /* 0x00010004000079ed */ /* 0x0005e600083c000b */
.L_x_6:
[----:B--2---:R-:W2:Y:S01]  /*14ad0*/  LDL.LU.64 R60, [R1+0x30] ;  /* 0x00003000013c7983 */ /* 0x004ea20000300a00 */
[----:B------:R-:W-:Y:S02]  /*14ae0*/  USHF.R.S32.HI UR13, URZ, 0x1f, UR7 ;  /* 0x0000001fff0d7899 */ /* 0x000fe40008011407 */
[----:B------:R-:W-:Y:S01]  /*14af0*/  USHF.L.U32 UR12, UR7, 0x2, URZ ;  /* 0x00000002070c7899 */ /* 0x000fe200080006ff */
[----:B------:R-:W4:Y:S01]  /*14b00*/  LDL.LU.64 R58, [R1+0x10] ;  /* 0x00001000013a7983 */ /* 0x000f220000300a00 */
[----:B------:R-:W-:Y:S02]  /*14b10*/  USHF.R.S32.HI UR15, URZ, 0x1f, UR6 ;  /* 0x0000001fff0f7899 */ /* 0x000fe40008011406 */
[----:B------:R-:W-:Y:S01]  /*14b20*/  USHF.L.U32 UR14, UR6, 0x2, URZ ;  /* 0x00000002060e7899 */ /* 0x000fe200080006ff */
[----:B---3--:R-:W3:Y:S01]  /*14b30*/  LDL.LU.64 R64, [R1+0x90] ;  /* 0x0000900001407983 */ /* 0x008ee20000300a00 */
[----:B------:R-:W1:Y:S03]  /*14b40*/  LDCU UR5, c[0x0][0x3a0] ;  /* 0x00007400ff0577ac */ /* 0x000e660008000800 */
[----:B------:R-:W2:Y:S04]  /*14b50*/  LDL.LU.64 R56, [R1+0x70] ;  /* 0x0000700001387983 */ /* 0x000ea80000300a00 */
[----:B------:R-:W2:Y:S04]  /*14b60*/  LDL.LU.64 R16, [R1+0x260] ;  /* 0x0002600001107983 */ /* 0x000ea80000300a00 */
[----:B------:R-:W2:Y:S04]  /*14b70*/  LDL.LU.64 R14, [R1+0x98] ;  /* 0x00009800010e7983 */ /* 0x000ea80000300a00 */
[----:B------:R-:W2:Y:S04]  /*14b80*/  LDL.LU.64 R12, [R1+0x78] ;  /* 0x00007800010c7983 */ /* 0x000ea80000300a00 */
[----:B------:R-:W2:Y:S04]  /*14b90*/  LDL.LU.64 R40, [R1+0x8] ;  /* 0x0000080001287983 */ /* 0x000ea80000300a00 */
[----:B------:R-:W2:Y:S04]  /*14ba0*/  LDL.LU.64 R62, [R1+0x50] ;  /* 0x00005000013e7983 */ /* 0x000ea80000300a00 */
        /* <DEDUP_REMOVED lines=18> */
[----:B------:R-:W4:Y:S04]  /*14cd0*/  LDL.LU.64 R22, [R1] ;  /* 0x0000000001167983 */ /* 0x000f280000300a00 */
[----:B------:R-:W4:Y:S04]  /*14ce0*/  LDL.LU.64 R26, [R1+0x40] ;  /* 0x00004000011a7983 */ /* 0x000f280000300a00 */
[----:B------:R-:W4:Y:S04]  /*14cf0*/  LDL.LU.64 R50, [R1+0x2c0] ;  /* 0x0002c00001327983 */ /* 0x000f280000300a00 */
[----:B------:R-:W4:Y:S04]  /*14d00*/  LDL.LU.64 R38, [R1+0x308] ;  /* 0x0003080001267983 */ /* 0x000f280000300a00 */
[----:B------:R-:W4:Y:S04]  /*14d10*/  LDL.LU.64 R68, [R1+0x2d0] ;  /* 0x0002d00001447983 */ /* 0x000f280000300a00 */
[----:B------:R-:W4:Y:S04]  /*14d20*/  LDL.LU.64 R70, [R1+0x250] ;  /* 0x0002500001467983 */ /* 0x000f280000300a00 */
[----:B------:R-:W4:Y:S04]  /*14d30*/  LDL.LU.64 R72, [R1+0x290] ;  /* 0x0002900001487983 */ /* 0x000f280000300a00 */
[----:B-1----:R-:W4:Y:S01]  /*14d40*/  LDL.LU.64 R76, [R1+0x318] ;  /* 0x00031800014c7983 */ /* 0x002f220000300a00 */
[----:B------:R-:W-:-:S03]  /*14d50*/  USHF.L.U64.HI UR13, UR7, 0x2, UR13 ;  /* 0x00000002070d7899 */ /* 0x000fc6000801020d */
[----:B-----5:R-:W-:Y:S04]  /*14d60*/  STL.64 [R1+0x6d8], R200 ;  /* 0x0006d8c801007387 */ /* 0x020fe80000100a00 */
[----:B------:R-:W-:Y:S04]  /*14d70*/  STL.64 [R1+0x6d0], R198 ;  /* 0x0006d0c601007387 */ /* 0x000fe80000100a00 */
[----:B------:R-:W-:Y:S04]  /*14d80*/  STL.64 [R1+0x6c8], R134 ;  /* 0x0006c88601007387 */ /* 0x000fe80000100a00 */
[----:B------:R-:W-:Y:S04]  /*14d90*/  STL.64 [R1+0x6c0], R132 ;  /* 0x0006c08401007387 */ /* 0x000fe80000100a00 */
[----:B------:R1:W-:Y:S01]  /*14da0*/  STL.64 [R1+0x6b8], R2 ;  /* 0x0006b80201007387 */ /* 0x0003e20000100a00 */
[----:B------:R-:W1:Y:S01]  /*14db0*/  FENCE.VIEW.ASYNC.T ;  /* 0x00000000000073c6 */ /* 0x000e620000000200 */
[----:B---3--:R-:W-:-:S02]  /*14dc0*/  IMAD.MOV.U32 R66, RZ, RZ, R64 ;  /* 0x000000ffff427224 */ /* 0x008fc400078e0040 */
[----:B------:R-:W-:Y:S01]  /*14dd0*/  IMAD.MOV.U32 R67, RZ, RZ, R65 ;  /* 0x000000ffff437224 */ /* 0x000fe200078e0041 */
[----:B--2---:R-:W-:Y:S01]  /*14de0*/  MOV R64, R62 ;  /* 0x0000003e00407202 */ /* 0x004fe20000000f00 */
[----:B------:R-:W-:Y:S02]  /*14df0*/  IMAD.MOV.U32 R62, RZ, RZ, R60 ;  /* 0x000000ffff3e7224 */ /* 0x000fe400078e003c */
[----:B------:R-:W-:Y:S02]  /*14e00*/  IMAD.MOV.U32 R60, RZ, RZ, R56 ;  /* 0x000000ffff3c7224 */ /* 0x000fe400078e0038 */
[----:B------:R-:W-:Y:S02]  /*14e10*/  IMAD.MOV.U32 R65, RZ, RZ, R63 ;  /* 0x000000ffff417224 */ /* 0x000fe400078e003f */
[----:B------:R-:W-:Y:S01]  /*14e20*/  IMAD.MOV.U32 R63, RZ, RZ, R61 ;  /* 0x000000ffff3f7224 */ /* 0x000fe200078e003d */
[----:B------:R-:W-:Y:S01]  /*14e30*/  MOV R61, R57 ;  /* 0x00000039003d7202 */ /* 0x000fe20000000f00 */
[----:B----4-:R-:W-:-:S02]  /*14e40*/  IMAD.MOV.U32 R56, RZ, RZ, R52 ;  /* 0x000000ffff387224 */ /* 0x010fc400078e0034 */
[----:B------:R-:W-:Y:S01]  /*14e50*/  IMAD.MOV.U32 R57, RZ, RZ, R53 ;  /* 0x000000ffff397224 */ /* 0x000fe200078e0035 */
[----:B-1----:R-:W-:Y:S01]  /*14e60*/  BAR.SYNC.DEFER_BLOCKING 0x0 ;  /* 0x0000000000007b1d */ /* 0x002fe20000010000 */
[----:B------:R-:W-:-:S04]  /*14e70*/  IADD3 R52, P2, PT, R68, UR12, RZ ;  /* 0x0000000c44347c10 */ /* 0x000fc8000ff5e0ff */
[----:B------:R-:W-:Y:S02]  /*14e80*/  IADD3.X R53, PT, PT, R69, UR13, RZ, P2, !PT ;  /* 0x0000000d45357c10 */ /* 0x000fe400097fe4ff */
[----:B------:R-:W-:-:S04]  /*14e90*/  IADD3 R74, P0, PT, R76, UR12, RZ ;  /* 0x0000000c4c4a7c10 */ /* 0x000fc8000ff1e0ff */
[----:B------:R-:W-:Y:S02]  /*14ea0*/  IADD3.X R75, PT, PT, R77, UR13, RZ, P0, !PT ;  /* 0x0000000d4d4b7c10 */ /* 0x000fe400087fe4ff */
[----:B------:R-:W-:Y:S02]  /*14eb0*/  IADD3 R2, P0, PT, R72, UR12, RZ ;  /* 0x0000000c48027c10 */ /* 0x000fe4000ff1e0ff */
[----:B------:R-:W-:Y:S01]  /*14ec0*/  IADD3 R68, P2, PT, R70, UR12, RZ ;  /* 0x0000000c46447c10 */ /* 0x000fe2000ff5e0ff */
[----:B------:R-:W-:Y:S01]  /*14ed0*/  STL.64 [R1+0x4a0], R74 ;  /* 0x0004a04a01007387 */ /* 0x000fe20000100a00 */
[----:B------:R-:W-:-:S03]  /*14ee0*/  IADD3.X R3, PT, PT, R73, UR13, RZ, P0, !PT ;  /* 0x0000000d49037c10 */ /* 0x000fc600087fe4ff */
[----:B------:R1:W-:Y:S01]  /*14ef0*/  STL.64 [R1+0x4e0], R52 ;  /* 0x0004e03401007387 */ /* 0x0003e20000100a00 */
[----:B------:R-:W-:-:S03]  /*14f00*/  IADD3.X R69, PT, PT, R71, UR13, RZ, P2, !PT ;  /* 0x0000000d47457c10 */ /* 0x000fc600097fe4ff */
[----:B------:R2:W-:Y:S01]  /*14f10*/  STL.64 [R1+0x520], R2 ;  /* 0x0005200201007387 */ /* 0x0005e20000100a00 */
[----:B-1----:R-:W-:-:S04]  /*14f20*/  IADD3 R52, P3, PT, R66, UR12, RZ ;  /* 0x0000000c42347c10 */ /* 0x002fc8000ff7e0ff */
[----:B------:R-:W-:Y:S01]  /*14f30*/  IADD3.X R53, PT, PT, R67, UR13, RZ, P3, !PT ;  /* 0x0000000d43357c10 */ /* 0x000fe20009ffe4ff */
[----:B------:R-:W-:Y:S01]  /*14f40*/  STL.64 [R1+0x560], R68 ;  /* 0x0005604401007387 */ /* 0x000fe20000100a00 */
[----:B--2---:R-:W-:-:S03]  /*14f50*/  IADD3 R2, P0, PT, R60, UR12, RZ ;  /* 0x0000000c3c027c10 */ /* 0x004fc6000ff1e0ff */
[----:B------:R1:W-:Y:S01]  /*14f60*/  STL.64 [R1+0x5a0], R52 ;  /* 0x0005a03401007387 */ /* 0x0003e20000100a00 */
[----:B------:R-:W-:Y:S02]  /*14f70*/  IADD3.X R3, PT, PT, R61, UR13, RZ, P0, !PT ;  /* 0x0000000d3d037c10 */ /* 0x000fe400087fe4ff */
[----:B------:R-:W-:Y:S02]  /*14f80*/  IADD3 R60, P0, PT, R62, UR12, RZ ;  /* 0x0000000c3e3c7c10 */ /* 0x000fe4000ff1e0ff */
[----:B-1----:R-:W-:Y:S01]  /*14f90*/  IADD3 R52, P2, PT, R64, UR12, RZ ;  /* 0x0000000c40347c10 */ /* 0x002fe2000ff5e0ff */
[----:B------:R1:W-:Y:S03]  /*14fa0*/  STL.64 [R1+0x5c8], R2 ;  /* 0x0005c80201007387 */ /* 0x0003e60000100a00 */
[----:B------:R-:W-:Y:S02]  /*14fb0*/  IADD3.X R53, PT, PT, R65, UR13, RZ, P2, !PT ;  /* 0x0000000d41357c10 */ /* 0x000fe400097fe4ff */
[----:B------:R-:W-:-:S03]  /*14fc0*/  IADD3.X R61, PT, PT, R63, UR13, RZ, P0, !PT ;  /* 0x0000000d3f3d7c10 */ /* 0x000fc600087fe4ff */
[----:B------:R2:W-:Y:S01]  /*14fd0*/  STL.64 [R1+0x5e0], R52 ;  /* 0x0005e03401007387 */ /* 0x0005e20000100a00 */
[----:B-1----:R-:W-:-:S04]  /*14fe0*/  IADD3 R2, P3, PT, R58, UR12, RZ ;  /* 0x0000000c3a027c10 */ /* 0x002fc8000ff7e0ff */
[----:B------:R-:W-:Y:S02]  /*14ff0*/  IADD3.X R3, PT, PT, R59, UR13, RZ, P3, !PT ;  /* 0x0000000d3b037c10 */ /* 0x000fe40009ffe4ff */
[----:B--2---:R-:W-:Y:S01]  /*15000*/  IADD3 R52, P2, PT, R248, UR12, RZ ;  /* 0x0000000cf8347c10 */ /* 0x004fe2000ff5e0ff */
[----:B------:R-:W-:Y:S03]  /*15010*/  STL.64 [R1+0x5f8], R60 ;  /* 0x0005f83c01007387 */ /* 0x000fe60000100a00 */
[----:B------:R-:W-:Y:S01]  /*15020*/  IADD3.X R53, PT, PT, R249, UR13, RZ, P2, !PT ;  /* 0x0000000df9357c10 */ /* 0x000fe200097fe4ff */
[----:B------:R1:W-:Y:S01]  /*15030*/  STL.64 [R1+0x610], R2 ;  /* 0x0006100201007387 */ /* 0x0003e20000100a00 */
[----:B------:R-:W-:-:S03]  /*15040*/  IADD3 R58, P2, PT, R232, UR12, RZ ;  /* 0x0000000ce83a7c10 */ /* 0x000fc6000ff5e0ff */
[----:B------:R2:W-:Y:S01]  /*15050*/  STL.64 [R1+0x628], R52 ;  /* 0x0006283401007387 */ /* 0x0005e20000100a00 */
[----:B------:R-:W-:Y:S02]  /*15060*/  IADD3.X R59, PT, PT, R233, UR13, RZ, P2, !PT ;  /* 0x0000000de93b7c10 */ /* 0x000fe400097fe4ff */
[----:B-1----:R-:W-:Y:S02]  /*15070*/  IADD3 R2, P0, PT, R240, UR12, RZ ;  /* 0x0000000cf0027c10 */ /* 0x002fe4000ff1e0ff */
[----:B--2---:R-:W-:Y:S02]  /*15080*/  IADD3 R52, P3, PT, R226, UR12, RZ ;  /* 0x0000000ce2347c10 */ /* 0x004fe4000ff7e0ff */
[----:B------:R-:W-:Y:S02]  /*15090*/  IADD3.X R3, PT, PT, R241, UR13, RZ, P0, !PT ;  /* 0x0000000df1037c10 */ /* 0x000fe400087fe4ff */
[----:B------:R-:W-:-:S03]  /*150a0*/  IADD3.X R53, PT, PT, R227, UR13, RZ, P3, !PT ;  /* 0x0000000de3357c10 */ /* 0x000fc60009ffe4ff */
[----:B------:R1:W-:Y:S04]  /*150b0*/  STL.64 [R1+0x640], R2 ;  /* 0x0006400201007387 */ /* 0x0003e80000100a00 */
[----:B------:R-:W-:Y:S04]  /*150c0*/  STL.64 [R1+0x658], R58 ;  /* 0x0006583a01007387 */ /* 0x000fe80000100a00 */
[----:B------:R2:W-:Y:S01]  /*150d0*/  STL.64 [R1+0x668], R52 ;  /* 0x0006683401007387 */ /* 0x0005e20000100a00 */
[----:B-1----:R-:W-:-:S04]  /*150e0*/  IADD3 R2, P0, PT, R220, UR12, RZ ;  /* 0x0000000cdc027c10 */ /* 0x002fc8000ff1e0ff */
[----:B------:R-:W-:Y:S01]  /*150f0*/  IADD3.X R3, PT, PT, R221, UR13, RZ, P0, !PT ;  /* 0x0000000ddd037c10 */ /* 0x000fe200087fe4ff */
[----:B--2---:R-:W-:Y:S01]  /*15100*/  IMAD.MOV.U32 R52, RZ, RZ, R36 ;  /* 0x000000ffff347224 */ /* 0x004fe200078e0024 */
[----:B------:R-:W-:Y:S01]  /*15110*/  IADD3 R36, P2, PT, R202, UR12, RZ ;  /* 0x0000000cca247c10 */ /* 0x000fe2000ff5e0ff */
[----:B------:R-:W-:Y:S02]  /*15120*/  IMAD.MOV.U32 R53, RZ, RZ, R37 ;  /* 0x000000ffff357224 */ /* 0x000fe400078e0025 */
[----:B------:R1:W-:Y:S01]  /*15130*/  STL.64 [R1+0x678], R2 ;  /* 0x0006780201007387 */ /* 0x0003e20000100a00 */
[----:B------:R-:W-:Y:S02]  /*15140*/  IADD3.X R37, PT, PT, R203, UR13, RZ, P2, !PT ;  /* 0x0000000dcb257c10 */ /* 0x000fe400097fe4ff */
[----:B------:R-:W-:-:S03]  /*15150*/  IADD3 R58, P3, PT, R140, UR12, RZ ;  /* 0x0000000c8c3a7c10 */ /* 0x000fc6000ff7e0ff */
[----:B------:R2:W-:Y:S01]  /*15160*/  STL.64 [R1+0x680], R36 ;  /* 0x0006802401007387 */ /* 0x0005e20000100a00 */
[----:B------:R-:W-:Y:S02]  /*15170*/  IADD3.X R59, PT, PT, R141, UR13, RZ, P3, !PT ;  /* 0x0000000d8d3b7c10 */ /* 0x000fe40009ffe4ff */
[----:B-1----:R-:W-:-:S04]  /*15180*/  IADD3 R2, P0, PT, R56, UR12, RZ ;  /* 0x0000000c38027c10 */ /* 0x002fc8000ff1e0ff */
[----:B------:R-:W-:Y:S02]  /*15190*/  IADD3.X R3, PT, PT, R57, UR13, RZ, P0, !PT ;  /* 0x0000000d39037c10 */ /* 0x000fe400087fe4ff */
[----:B--2---:R-:W-:Y:S01]  /*151a0*/  IADD3 R36, P2, PT, R50, UR12, RZ ;  /* 0x0000000c32247c10 */ /* 0x004fe2000ff5e0ff */
[----:B------:R-:W-:Y:S03]  /*151b0*/  STL.64 [R1+0x688], R58 ;  /* 0x0006883a01007387 */ /* 0x000fe60000100a00 */
[----:B------:R-:W-:Y:S01]  /*151c0*/  IADD3.X R37, PT, PT, R51, UR13, RZ, P2, !PT ;  /* 0x0000000d33257c10 */ /* 0x000fe200097fe4ff */
[----:B------:R1:W-:Y:S04]  /*151d0*/  STL.64 [R1+0x2d0], R2 ;  /* 0x0002d00201007387 */ /* 0x0003e80000100a00 */
[----:B------:R2:W-:Y:S01]  /*151e0*/  STL.64 [R1+0x318], R36 ;  /* 0x0003182401007387 */ /* 0x0005e20000100a00 */
[----:B-1----:R-:W-:-:S02]  /*151f0*/  IADD3 R2, P0, PT, R54, UR12, RZ ;  /* 0x0000000c36027c10 */ /* 0x002fc4000ff1e0ff */
[----:B--2---:R-:W-:Y:S01]  /*15200*/  MOV R36, R34 ;  /* 0x0000002200247202 */ /* 0x004fe20000000f00 */
[----:B------:R-:W-:Y:S01]  /*15210*/  IMAD.MOV.U32 R34, RZ, RZ, R32 ;  /* 0x000000ffff227224 */ /* 0x000fe200078e0020 */
[----:B------:R-:W-:Y:S02]  /*15220*/  IADD3.X R3, PT, PT, R55, UR13, RZ, P0, !PT ;  /* 0x0000000d37037c10 */ /* 0x000fe400087fe4ff */
[----:B------:R-:W-:Y:S01]  /*15230*/  IADD3 R32, P3, PT, R48, UR12, RZ ;  /* 0x0000000c30207c10 */ /* 0x000fe2000ff7e0ff */
[----:B------:R-:W-:Y:S01]  /*15240*/  IMAD.MOV.U32 R37, RZ, RZ, R35 ;  /* 0x000000ffff257224 */ /* 0x000fe200078e0023 */
[----:B------:R-:W-:Y:S01]  /*15250*/  IADD3 R50, P2, PT, R52, UR12, RZ ;  /* 0x0000000c34327c10 */ /* 0x000fe2000ff5e0ff */
[----:B------:R-:W-:Y:S01]  /*15260*/  IMAD.MOV.U32 R35, RZ, RZ, R33 ;  /* 0x000000ffff237224 */ /* 0x000fe200078e0021 */
[----:B------:R1:W-:Y:S01]  /*15270*/  STL.64 [R1+0x498], R2 ;  /* 0x0004980201007387 */ /* 0x0003e20000100a00 */
[----:B------:R-:W-:Y:S02]  /*15280*/  IADD3.X R33, PT, PT, R49, UR13, RZ, P3, !PT ;  /* 0x0000000d31217c10 */ /* 0x000fe40009ffe4ff */
[----:B------:R-:W-:-:S03]  /*15290*/  IADD3.X R51, PT, PT, R53, UR13, RZ, P2, !PT ;  /* 0x0000000d35337c10 */ /* 0x000fc600097fe4ff */
[----:B------:R2:W-:Y:S01]  /*152a0*/  STL.64 [R1+0x518], R32 ;  /* 0x0005182001007387 */ /* 0x0005e20000100a00 */
[----:B-1----:R-:W-:-:S04]  /*152b0*/  IADD3 R2, P0, PT, R42, UR12, RZ ;  /* 0x0000000c2a027c10 */ /* 0x002fc8000ff1e0ff */
[----:B------:R-:W-:Y:S02]  /*152c0*/  IADD3.X R3, PT, PT, R43, UR13, RZ, P0, !PT ;  /* 0x0000000d2b037c10 */ /* 0x000fe400087fe4ff */
[----:B--2---:R-:W-:Y:S01]  /*152d0*/  IADD3 R32, P2, PT, R46, UR12, RZ ;  /* 0x0000000c2e207c10 */ /* 0x004fe2000ff5e0ff */
[----:B------:R-:W-:Y:S01]  /*152e0*/  STL.64 [R1+0x4d8], R50 ;  /* 0x0004d83201007387 */ /* 0x000fe20000100a00 */
[----:B------:R-:W-:Y:S02]  /*152f0*/  IADD3 R42, P0, PT, R44, UR12, RZ ;  /* 0x0000000c2c2a7c10 */ /* 0x000fe4000ff1e0ff */
[----:B------:R-:W-:Y:S01]  /*15300*/  IADD3.X R33, PT, PT, R47, UR13, RZ, P2, !PT ;  /* 0x0000000d2f217c10 */ /* 0x000fe200097fe4ff */
[----:B------:R1:W-:Y:S01]  /*15310*/  STL.64 [R1+0x558], R2 ;  /* 0x0005580201007387 */ /* 0x0003e20000100a00 */
[----:B------:R-:W-:-:S03]  /*15320*/  IADD3.X R43, PT, PT, R45, UR13, RZ, P0, !PT ;  /* 0x0000000d2d2b7c10 */ /* 0x000fc600087fe4ff */
[----:B------:R2:W-:Y:S01]  /*15330*/  STL.64 [R1+0x598], R32 ;  /* 0x0005982001007387 */ /* 0x0005e20000100a00 */
[----:B-1----:R-:W-:-:S04]  /*15340*/  IADD3 R2, P3, PT, R40, UR12, RZ ;  /* 0x0000000c28027c10 */ /* 0x002fc8000ff7e0ff */
[----:B------:R-:W-:Y:S01]  /*15350*/  IADD3.X R3, PT, PT, R41, UR13, RZ, P3, !PT ;  /* 0x0000000d29037c10 */ /* 0x000fe20009ffe4ff */
[----:B--2---:R-:W-:Y:S01]  /*15360*/  IMAD.MOV.U32 R32, RZ, RZ, R28 ;  /* 0x000000ffff207224 */ /* 0x004fe200078e001c */
[----:B------:R-:W-:Y:S01]  /*15370*/  IADD3 R28, P2, PT, R246, UR12, RZ ;  /* 0x0000000cf61c7c10 */ /* 0x000fe2000ff5e0ff */
[----:B------:R-:W-:Y:S01]  /*15380*/  STL.64 [R1+0x5c0], R42 ;  /* 0x0005c02a01007387 */ /* 0x000fe20000100a00 */
[----:B------:R-:W-:Y:S02]  /*15390*/  MOV R33, R29 ;  /* 0x0000001d00217202 */ /* 0x000fe40000000f00 */
[----:B------:R-:W-:Y:S01]  /*153a0*/  IADD3.X R29, PT, PT, R247, UR13, RZ, P2, !PT ;  /* 0x0000000df71d7c10 */ /* 0x000fe200097fe4ff */
[----:B------:R1:W-:Y:S04]  /*153b0*/  STL.64 [R1+0x5d8], R2 ;  /* 0x0005d80201007387 */ /* 0x0003e80000100a00 */
[----:B------:R2:W-:Y:S01]  /*153c0*/  STL.64 [R1+0x5f0], R28 ;  /* 0x0005f01c01007387 */ /* 0x0005e20000100a00 */
[----:B-1----:R-:W-:-:S04]  /*153d0*/  IADD3 R2, P0, PT, R238, UR12, RZ ;  /* 0x0000000cee027c10 */ /* 0x002fc8000ff1e0ff */
[----:B------:R-:W-:Y:S01]  /*153e0*/  IADD3.X R3, PT, PT, R239, UR13, RZ, P0, !PT ;  /* 0x0000000def037c10 */ /* 0x000fe200087fe4ff */
[----:B--2---:R-:W-:Y:S02]  /*153f0*/  IMAD.MOV.U32 R28, RZ, RZ, R26 ;  /* 0x000000ffff1c7224 */ /* 0x004fe400078e001a */
[----:B------:R-:W-:Y:S01]  /*15400*/  IMAD.MOV.U32 R26, RZ, RZ, R20 ;  /* 0x000000ffff1a7224 */ /* 0x000fe200078e0014 */
[----:B------:R-:W-:Y:S01]  /*15410*/  IADD3 R20, P3, PT, R224, UR12, RZ ;  /* 0x0000000ce0147c10 */ /* 0x000fe2000ff7e0ff */
[----:B------:R1:W-:Y:S01]  /*15420*/  STL.64 [R1+0x608], R2 ;  /* 0x0006080201007387 */ /* 0x0003e20000100a00 */
[----:B------:R-:W-:Y:S01]  /*15430*/  IADD3 R40, P2, PT, R230, UR12, RZ ;  /* 0x0000000ce6287c10 */ /* 0x000fe2000ff5e0ff */
[----:B------:R-:W-:Y:S02]  /*15440*/  IMAD.MOV.U32 R29, RZ, RZ, R27 ;  /* 0x000000ffff1d7224 */ /* 0x000fe400078e001b */
[----:B------:R-:W-:Y:S01]  /*15450*/  IMAD.MOV.U32 R27, RZ, RZ, R21 ;  /* 0x000000ffff1b7224 */ /* 0x000fe200078e0015 */
[----:B------:R-:W-:-:S02]  /*15460*/  IADD3.X R21, PT, PT, R225, UR13, RZ, P3, !PT ;  /* 0x0000000de1157c10 */ /* 0x000fc40009ffe4ff */
[----:B------:R-:W-:Y:S02]  /*15470*/  IADD3.X R41, PT, PT, R231, UR13, RZ, P2, !PT ;  /* 0x0000000de7297c10 */ /* 0x000fe400097fe4ff */
[----:B-1----:R-:W-:Y:S01]  /*15480*/  IADD3 R2, P0, PT, R218, UR12, RZ ;  /* 0x0000000cda027c10 */ /* 0x002fe2000ff1e0ff */
[----:B------:R1:W-:Y:S03]  /*15490*/  STL.64 [R1+0x638], R20 ;  /* 0x0006381401007387 */ /* 0x0003e60000100a00 */
[----:B------:R-:W-:Y:S01]  /*154a0*/  IADD3.X R3, PT, PT, R219, UR13, RZ, P0, !PT ;  /* 0x0000000ddb037c10 */ /* 0x000fe200087fe4ff */
[----:B------:R-:W-:Y:S04]  /*154b0*/  STL.64 [R1+0x620], R40 ;  /* 0x0006202801007387 */ /* 0x000fe80000100a00 */
[----:B------:R2:W-:Y:S01]  /*154c0*/  STL.64 [R1+0x650], R2 ;  /* 0x0006500201007387 */ /* 0x0005e20000100a00 */
[----:B-1----:R-:W-:-:S04]  /*154d0*/  IADD3 R20, P2, PT, R196, UR12, RZ ;  /* 0x0000000cc4147c10 */ /* 0x002fc8000ff5e0ff */
[----:B------:R-:W-:Y:S02]  /*154e0*/  IADD3.X R21, PT, PT, R197, UR13, RZ, P2, !PT ;  /* 0x0000000dc5157c10 */ /* 0x000fe400097fe4ff */
[----:B--2---:R-:W-:-:S03]  /*154f0*/  IADD3 R2, P0, PT, R38, UR12, RZ ;  /* 0x0000000c26027c10 */ /* 0x004fc6000ff1e0ff */
        /* <DEDUP_REMOVED lines=22> */
[----:B------:R-:W-:Y:S02]  /*15660*/  IADD3.X R21, PT, PT, R29, UR13, RZ, P2, !PT ;  /* 0x0000000d1d157c10 */ /* 0x000fe400097fe4ff */
[----:B--2---:R-:W-:Y:S02]  /*15670*/  IADD3 R2, P3, PT, R22, UR12, RZ ;  /* 0x0000000c16027c10 */ /* 0x004fe4000ff7e0ff */
[----:B------:R-:W-:Y:S02]  /*15680*/  IADD3 R24, P0, PT, R26, UR12, RZ ;  /* 0x0000000c1a187c10 */ /* 0x000fe4000ff1e0ff */
[----:B------:R-:W-:Y:S01]  /*15690*/  IADD3.X R3, PT, PT, R23, UR13, RZ, P3, !PT ;  /* 0x0000000d17037c10 */ /* 0x000fe20009ffe4ff */
[----:B------:R1:W-:Y:S01]  /*156a0*/  STL.64 [R1+0x510], R20 ;  /* 0x0005101401007387 */ /* 0x0003e20000100a00 */
[----:B------:R-:W-:-:S03]  /*156b0*/  IADD3.X R25, PT, PT, R27, UR13, RZ, P0, !PT ;  /* 0x0000000d1b197c10 */ /* 0x000fc600087fe4ff */
[----:B------:R2:W-:Y:S01]  /*156c0*/  STL.64 [R1+0x590], R2 ;  /* 0x0005900201007387 */ /* 0x0005e20000100a00 */
[----:B------:R-:W-:Y:S02]  /*156d0*/  IADD3 R248, P3, PT, R222, UR12, RZ ;  /* 0x0000000cdef87c10 */ /* 0x000fe4000ff7e0ff */
[----:B-1----:R-:W-:Y:S02]  /*156e0*/  IADD3 R20, P2, PT, R244, UR12, RZ ;  /* 0x0000000cf4147c10 */ /* 0x002fe4000ff5e0ff */
[----:B--2---:R-:W-:Y:S02]  /*156f0*/  IADD3 R2, P0, PT, R236, UR12, RZ ;  /* 0x0000000cec027c10 */ /* 0x004fe4000ff1e0ff */
[----:B------:R-:W-:Y:S02]  /*15700*/  IADD3.X R21, PT, PT, R245, UR13, RZ, P2, !PT ;  /* 0x0000000df5157c10 */ /* 0x000fe400097fe4ff */
[----:B------:R-:W-:Y:S02]  /*15710*/  IADD3 R244, P2, PT, R228, UR12, RZ ;  /* 0x0000000ce4f47c10 */ /* 0x000fe4000ff5e0ff */
[----:B------:R-:W-:-:S02]  /*15720*/  IADD3.X R3, PT, PT, R237, UR13, RZ, P0, !PT ;  /* 0x0000000ded037c10 */ /* 0x000fc400087fe4ff */
[----:B------:R-:W-:Y:S02]  /*15730*/  IADD3 R246, P0, PT, R216, UR12, RZ ;  /* 0x0000000cd8f67c10 */ /* 0x000fe4000ff1e0ff */
[----:B------:R-:W-:Y:S01]  /*15740*/  IADD3.X R245, PT, PT, R229, UR13, RZ, P2, !PT ;  /* 0x0000000de5f57c10 */ /* 0x000fe200097fe4ff */
[----:B------:R1:W-:Y:S01]  /*15750*/  STL.64 [R1+0x550], R24 ;  /* 0x0005501801007387 */ /* 0x0003e20000100a00 */
[----:B------:R-:W-:Y:S02]  /*15760*/  IADD3.X R249, PT, PT, R223, UR13, RZ, P3, !PT ;  /* 0x0000000ddff97c10 */ /* 0x000fe40009ffe4ff */
[----:B------:R-:W-:Y:S01]  /*15770*/  IADD3 R240, P2, PT, R142, UR12, RZ ;  /* 0x0000000c8ef07c10 */ /* 0x000fe2000ff5e0ff */
[----:B------:R2:W-:Y:S01]  /*15780*/  STL.64 [R1+0x5b8], R20 ;  /* 0x0005b81401007387 */ /* 0x0005e20000100a00 */
[----:B------:R-:W-:Y:S02]  /*15790*/  IADD3.X R247, PT, PT, R217, UR13, RZ, P0, !PT ;  /* 0x0000000dd9f77c10 */ /* 0x000fe400087fe4ff */
[----:B------:R-:W-:Y:S01]  /*157a0*/  IADD3 R232, P0, PT, R18, UR12, RZ ;  /* 0x0000000c12e87c10 */ /* 0x000fe2000ff1e0ff */
[----:B------:R3:W-:Y:S01]  /*157b0*/  STL.64 [R1+0x5d0], R2 ;  /* 0x0005d00201007387 */ /* 0x0007e20000100a00 */
[----:B------:R-:W-:-:S02]  /*157c0*/  IADD3 R238, P3, PT, R136, UR12, RZ ;  /* 0x0000000c88ee7c10 */ /* 0x000fc4000ff7e0ff */
[----:B------:R-:W-:Y:S01]  /*157d0*/  IADD3.X R241, PT, PT, R143, UR13, RZ, P2, !PT ;  /* 0x0000000d8ff17c10 */ /* 0x000fe200097fe4ff */
[----:B------:R-:W-:Y:S01]  /*157e0*/  STL.64 [R1+0x5e8], R244 ;  /* 0x0005e8f401007387 */ /* 0x000fe20000100a00 */
[----:B------:R-:W-:Y:S02]  /*157f0*/  IADD3 R230, P2, PT, R6, UR12, RZ ;  /* 0x0000000c06e67c10 */ /* 0x000fe4000ff5e0ff */
[----:B------:R-:W-:Y:S01]  /*15800*/  IADD3.X R233, PT, PT, R19, UR13, RZ, P0, !PT ;  /* 0x0000000d13e97c10 */ /* 0x000fe200087fe4ff */
[----:B------:R-:W-:Y:S01]  /*15810*/  STL.64 [R1+0x6e0], R244 ;  /* 0x0006e0f401007387 */ /* 0x000fe20000100a00 */
[----:B------:R-:W-:-:S03]  /*15820*/  IADD3 R228, P0, PT, R16, UR12, RZ ;  /* 0x0000000c10e47c10 */ /* 0x000fc6000ff1e0ff */
[----:B------:R-:W-:Y:S01]  /*15830*/  STL.64 [R1+0x600], R248 ;  /* 0x000600f801007387 */ /* 0x000fe20000100a00 */
[----:B------:R-:W-:-:S03]  /*15840*/  IADD3.X R239, PT, PT, R137, UR13, RZ, P3, !PT ;  /* 0x0000000d89ef7c10 */ /* 0x000fc60009ffe4ff */
[----:B------:R-:W-:Y:S01]  /*15850*/  STL.64 [R1+0x6e8], R248 ;  /* 0x0006e8f801007387 */ /* 0x000fe20000100a00 */
[----:B------:R-:W-:-:S03]  /*15860*/  IADD3.X R231, PT, PT, R7, UR13, RZ, P2, !PT ;  /* 0x0000000d07e77c10 */ /* 0x000fc600097fe4ff */
[----:B------:R-:W-:Y:S01]  /*15870*/  STL.64 [R1+0x618], R246 ;  /* 0x000618f601007387 */ /* 0x000fe20000100a00 */
[----:B------:R-:W-:-:S03]  /*15880*/  IADD3.X R229, PT, PT, R17, UR13, RZ, P0, !PT ;  /* 0x0000000d11e57c10 */ /* 0x000fc600087fe4ff */
[----:B------:R-:W-:Y:S01]  /*15890*/  STL.64 [R1+0x6f0], R246 ;  /* 0x0006f0f601007387 */ /* 0x000fe20000100a00 */
[----:B------:R-:W-:-:S03]  /*158a0*/  IADD3 R222, P0, PT, R4, UR12, RZ ;  /* 0x0000000c04de7c10 */ /* 0x000fc6000ff1e0ff */
[----:B------:R-:W-:Y:S04]  /*158b0*/  STL.64 [R1+0x630], R240 ;  /* 0x000630f001007387 */ /* 0x000fe80000100a00 */
[----:B------:R-:W-:Y:S04]  /*158c0*/  STL.64 [R1+0x6f8], R240 ;  /* 0x0006f8f001007387 */ /* 0x000fe80000100a00 */
[----:B------:R-:W4:Y:S01]  /*158d0*/  LDL.LU.64 R6, [R1+0x110] ;  /* 0x0001100001067983 */ /* 0x000f220000300a00 */
[----:B------:R-:W-:-:S03]  /*158e0*/  IADD3.X R223, PT, PT, R5, UR13, RZ, P0, !PT ;  /* 0x0000000d05df7c10 */ /* 0x000fc600087fe4ff */
[----:B------:R-:W-:Y:S04]  /*158f0*/  STL.64 [R1+0x648], R238 ;  /* 0x000648ee01007387 */ /* 0x000fe80000100a00 */
[----:B------:R-:W-:Y:S04]  /*15900*/  STL.64 [R1+0x270], R232 ;  /* 0x000270e801007387 */ /* 0x000fe80000100a00 */
[----:B------:R-:W-:Y:S04]  /*15910*/  STL.64 [R1+0x280], R230 ;  /* 0x000280e601007387 */ /* 0x000fe80000100a00 */
[----:B------:R-:W-:Y:S04]  /*15920*/  STL.64 [R1+0x2a0], R228 ;  /* 0x0002a0e401007387 */ /* 0x000fe80000100a00 */
[----:B------:R-:W2:Y:S01]  /*15930*/  LDL.LU.64 R4, [R1+0x108] ;  /* 0x0001080001047983 */ /* 0x000ea20000300a00 */
[----:B------:R-:W-:-:S02]  /*15940*/  IADD3 R226, P2, PT, R14, UR12, RZ ;  /* 0x0000000c0ee27c10 */ /* 0x000fc4000ff5e0ff */
[----:B------:R-:W-:Y:S01]  /*15950*/  IADD3 R224, P3, PT, R12, UR12, RZ ;  /* 0x0000000c0ce07c10 */ /* 0x000fe2000ff7e0ff */
[----:B------:R-:W3:Y:S01]  /*15960*/  LDL.LU.64 R32, [R1+0x100] ;  /* 0x0001000001207983 */ /* 0x000ee20000300a00 */
[----:B------:R-:W-:Y:S02]  /*15970*/  IADD3.X R227, PT, PT, R15, UR13, RZ, P2, !PT ;  /* 0x0000000d0fe37c10 */ /* 0x000fe400097fe4ff */
[----:B------:R-:W-:Y:S01]  /*15980*/  IADD3.X R225, PT, PT, R13, UR13, RZ, P3, !PT ;  /* 0x0000000d0de17c10 */ /* 0x000fe20009ffe4ff */
[----:B------:R-:W3:Y:S01]  /*15990*/  LDL.LU.64 R30, [R1+0xf8] ;  /* 0x0000f800011e7983 */ /* 0x000ee20000300a00 */
[----:B------:R-:W-:Y:S02]  /*159a0*/  IADD3 R220, P2, PT, R10, UR12, RZ ;  /* 0x0000000c0adc7c10 */ /* 0x000fe4000ff5e0ff */
[----:B------:R-:W-:Y:S01]  /*159b0*/  IADD3 R218, P0, PT, R8, UR12, RZ ;  /* 0x0000000c08da7c10 */ /* 0x000fe2000ff1e0ff */
[----:B------:R-:W3:Y:S01]  /*159c0*/  LDL.LU.64 R28, [R1+0xf0] ;  /* 0x0000f000011c7983 */ /* 0x000ee20000300a00 */
[----:B------:R-:W-:-:S03]  /*159d0*/  IADD3.X R221, PT, PT, R11, UR13, RZ, P2, !PT ;  /* 0x0000000d0bdd7c10 */ /* 0x000fc600097fe4ff */
[----:B------:R-:W-:Y:S01]  /*159e0*/  STL.64 [R1+0x2c0], R226 ;  /* 0x0002c0e201007387 */ /* 0x000fe20000100a00 */
[----:B------:R-:W-:-:S03]  /*159f0*/  IADD3.X R219, PT, PT, R9, UR13, RZ, P0, !PT ;  /* 0x0000000d09db7c10 */ /* 0x000fc600087fe4ff */
[----:B------:R-:W-:Y:S04]  /*15a00*/  STL.64 [R1+0x2e0], R224 ;  /* 0x0002e0e001007387 */ /* 0x000fe80000100a00 */
[----:B------:R-:W-:Y:S04]  /*15a10*/  STL.64 [R1+0x308], R222 ;  /* 0x000308de01007387 */ /* 0x000fe80000100a00 */
[----:B------:R-:W3:Y:S04]  /*15a20*/  LDL.LU.64 R12, [R1+0xe8] ;  /* 0x0000e800010c7983 */ /* 0x000ee80000300a00 */
[----:B------:R-:W3:Y:S04]  /*15a30*/  LDL.LU.64 R26, [R1+0xe0] ;  /* 0x0000e000011a7983 */ /* 0x000ee80000300a00 */
[----:B------:R-:W3:Y:S04]  /*15a40*/  LDL.LU.64 R22, [R1+0xd8] ;  /* 0x0000d80001167983 */ /* 0x000ee80000300a00 */
[----:B------:R-:W3:Y:S04]  /*15a50*/  LDL.LU.64 R16, [R1+0xd0] ;  /* 0x0000d00001107983 */ /* 0x000ee80000300a00 */
[----:B------:R-:W-:Y:S04]  /*15a60*/  STL.64 [R1+0x488], R220 ;  /* 0x000488dc01007387 */ /* 0x000fe80000100a00 */
[----:B------:R-:W-:Y:S01]  /*15a70*/  STL.64 [R1+0x4c8], R218 ;  /* 0x0004c8da01007387 */ /* 0x000fe20000100a00 */
[----:B------:R-:W-:-:S03]  /*15a80*/  USHF.L.U64.HI UR15, UR6, 0x2, UR15 ;  /* 0x00000002060f7899 */ /* 0x000fc6000801020f */
[----:B------:R-:W3:Y:S01]  /*15a90*/  LDL.LU.64 R10, [R1+0xc8] ;  /* 0x0000c800010a7983 */ /* 0x000ee20000300a00 */
[----:B------:R-:W-:Y:S02]  /*15aa0*/  IADD3 R216, P2, PT, R250, UR12, RZ ;  /* 0x0000000cfad87c10 */ /* 0x000fe4000ff5e0ff */
[----:B------:R-:W-:Y:S01]  /*15ab0*/  IADD3 R214, P3, PT, R242, UR12, RZ ;  /* 0x0000000cf2d67c10 */ /* 0x000fe2000ff7e0ff */
[----:B------:R-:W3:Y:S01]  /*15ac0*/  LDL.LU.64 R14, [R1+0xc0] ;  /* 0x0000c000010e7983 */ /* 0x000ee20000300a00 */
[----:B------:R-:W-:Y:S02]  /*15ad0*/  IADD3 R212, P4, PT, R234, UR12, RZ ;  /* 0x0000000cead47c10 */ /* 0x000fe4000ff9e0ff */
[----:B------:R-:W-:Y:S01]  /*15ae0*/  IADD3.X R217, PT, PT, R251, UR13, RZ, P2, !PT ;  /* 0x0000000dfbd97c10 */ /* 0x000fe200097fe4ff */
[----:B------:R-:W3:Y:S01]  /*15af0*/  LDL.LU.64 R8, [R1+0xb8] ;  /* 0x0000b80001087983 */ /* 0x000ee20000300a00 */
[----:B------:R-:W-:Y:S02]  /*15b00*/  IADD3.X R215, PT, PT, R243, UR13, RZ, P3, !PT ;  /* 0x0000000df3d77c10 */ /* 0x000fe40009ffe4ff */
[----:B------:R-:W-:-:S02]  /*15b10*/  IADD3.X R213, PT, PT, R235, UR13, RZ, P4, !PT ;  /* 0x0000000debd57c10 */ /* 0x000fc4000a7fe4ff */
[----:B----4-:R-:W-:-:S04]  /*15b20*/  IADD3 R142, P0, PT, R6, UR14, RZ ;  /* 0x0000000e068e7c10 */ /* 0x010fc8000ff1e0ff */
[----:B------:R-:W-:Y:S02]  /*15b30*/  IADD3.X R143, PT, PT, R7, UR15, RZ, P0, !PT ;  /* 0x0000000f078f7c10 */ /* 0x000fe400087fe4ff */
[----:B------:R-:W4:Y:S04]  /*15b40*/  LDL.LU.64 R6, [R1+0xb0] ;  /* 0x0000b00001067983 */ /* 0x000f280000300a00 */
[----:B------:R-:W-:Y:S04]  /*15b50*/  STL.64 [R1+0x508], R216 ;  /* 0x000508d801007387 */ /* 0x000fe80000100a00 */
[----:B------:R-:W-:Y:S01]  /*15b60*/  STL.64 [R1+0x548], R214 ;  /* 0x000548d601007387 */ /* 0x000fe20000100a00 */
[----:B--2---:R-:W-:-:S03]  /*15b70*/  IADD3 R138, P0, PT, R4, UR14, RZ ;  /* 0x0000000e048a7c10 */ /* 0x004fc6000ff1e0ff */
[----:B------:R-:W-:Y:S01]  /*15b80*/  STL.64 [R1+0x588], R212 ;  /* 0x000588d401007387 */ /* 0x000fe20000100a00 */
[----:B------:R-:W-:-:S03]  /*15b90*/  IADD3.X R139, PT, PT, R5, UR15, RZ, P0, !PT ;  /* 0x0000000f058b7c10 */ /* 0x000fc600087fe4ff */
[----:B------:R-:W2:Y:S01]  /*15ba0*/  LDL.LU.64 R4, [R1+0xa8] ;  /* 0x0000a80001047983 */ /* 0x000ea20000300a00 */
[----:B---3--:R-:W-:Y:S02]  /*15bb0*/  IADD3 R136, P2, PT, R32, UR14, RZ ;  /* 0x0000000e20887c10 */ /* 0x008fe4000ff5e0ff */
[----:B------:R-:W-:Y:S01]  /*15bc0*/  IADD3 R140, P3, PT, R30, UR14, RZ ;  /* 0x0000000e1e8c7c10 */ /* 0x000fe2000ff7e0ff */
[----:B-1----:R-:W3:Y:S01]  /*15bd0*/  LDL.LU.64 R24, [R1+0xa0] ;  /* 0x0000a00001187983 */ /* 0x002ee20000300a00 */
[----:B------:R-:W-:-:S03]  /*15be0*/  IADD3 R144, P4, PT, R28, UR14, RZ ;  /* 0x0000000e1c907c10 */ /* 0x000fc6000ff9e0ff */
[----:B------:R-:W3:Y:S01]  /*15bf0*/  LDL.LU.64 R20, [R1+0x118] ;  /* 0x0001180001147983 */ /* 0x000ee20000300a00 */
[----:B------:R-:W-:-:S03]  /*15c00*/  IADD3.X R137, PT, PT, R33, UR15, RZ, P2, !PT ;  /* 0x0000000f21897c10 */ /* 0x000fc600097fe4ff */
[----:B------:R-:W3:Y:S01]  /*15c10*/  LDL.LU.64 R18, [R1+0x120] ;  /* 0x0001200001127983 */ /* 0x000ee20000300a00 */
[----:B------:R-:W-:Y:S02]  /*15c20*/  IADD3.X R141, PT, PT, R31, UR15, RZ, P3, !PT ;  /* 0x0000000f1f8d7c10 */ /* 0x000fe40009ffe4ff */
[----:B------:R-:W-:-:S04]  /*15c30*/  IADD3 R148, P0, PT, R12, UR14, RZ ;  /* 0x0000000e0c947c10 */ /* 0x000fc8000ff1e0ff */
[----:B------:R-:W-:Y:S02]  /*15c40*/  IADD3.X R149, PT, PT, R13, UR15, RZ, P0, !PT ;  /* 0x0000000f0d957c10 */ /* 0x000fe400087fe4ff */
[----:B------:R-:W3:Y:S01]  /*15c50*/  LDL.LU.64 R12, [R1+0x128] ;  /* 0x00012800010c7983 */ /* 0x000ee20000300a00 */
[----:B------:R-:W-:-:S03]  /*15c60*/  IADD3.X R145, PT, PT, R29, UR15, RZ, P4, !PT ;  /* 0x0000000f1d917c10 */ /* 0x000fc6000a7fe4ff */
[----:B------:R-:W3:Y:S04]  /*15c70*/  LDL.LU.64 R32, [R1+0x130] ;  /* 0x0001300001207983 */ /* 0x000ee80000300a00 */
[----:B------:R-:W3:Y:S04]  /*15c80*/  LDL.LU.64 R30, [R1+0x138] ;  /* 0x00013800011e7983 */ /* 0x000ee80000300a00 */
[----:B------:R-:W3:Y:S01]  /*15c90*/  LDL.LU.64 R28, [R1+0x140] ;  /* 0x00014000011c7983 */ /* 0x000ee20000300a00 */
[----:B------:R-:W-:-:S04]  /*15ca0*/  IADD3 R170, P0, PT, R10, UR14, RZ ;  /* 0x0000000e0aaa7c10 */ /* 0x000fc8000ff1e0ff */
[----:B------:R-:W-:Y:S02]  /*15cb0*/  IADD3.X R171, PT, PT, R11, UR15, RZ, P0, !PT ;  /* 0x0000000f0bab7c10 */ /* 0x000fe400087fe4ff */
[----:B------:R-:W3:Y:S01]  /*15cc0*/  LDL.LU.64 R10, [R1+0x148] ;  /* 0x00014800010a7983 */ /* 0x000ee20000300a00 */
[----:B------:R-:W-:Y:S02]  /*15cd0*/  IADD3 R152, P2, PT, R26, UR14, RZ ;  /* 0x0000000e1a987c10 */ /* 0x000fe4000ff5e0ff */
[----:B------:R-:W-:Y:S02]  /*15ce0*/  IADD3 R160, P3, PT, R22, UR14, RZ ;  /* 0x0000000e16a07c10 */ /* 0x000fe4000ff7e0ff */
[----:B------:R-:W-:Y:S02]  /*15cf0*/  IADD3 R164, P4, PT, R16, UR14, RZ ;  /* 0x0000000e10a47c10 */ /* 0x000fe4000ff9e0ff */
[----:B------:R-:W-:Y:S02]  /*15d00*/  IADD3.X R153, PT, PT, R27, UR15, RZ, P2, !PT ;  /* 0x0000000f1b997c10 */ /* 0x000fe400097fe4ff */
[----:B------:R-:W-:Y:S01]  /*15d10*/  IADD3.X R161, PT, PT, R23, UR15, RZ, P3, !PT ;  /* 0x0000000f17a17c10 */ /* 0x000fe20009ffe4ff */
[----:B------:R-:W3:Y:S01]  /*15d20*/  LDL.LU.64 R26, [R1+0x150] ;  /* 0x00015000011a7983 */ /* 0x000ee20000300a00 */
[----:B------:R-:W-:-:S03]  /*15d30*/  IADD3.X R165, PT, PT, R17, UR15, RZ, P4, !PT ;  /* 0x0000000f11a57c10 */ /* 0x000fc6000a7fe4ff */
[----:B------:R-:W3:Y:S04]  /*15d40*/  LDL.LU.64 R22, [R1+0x158] ;  /* 0x0001580001167983 */ /* 0x000ee80000300a00 */
[----:B------:R-:W3:Y:S01]  /*15d50*/  LDL.LU.64 R16, [R1+0x160] ;  /* 0x0001600001107983 */ /* 0x000ee20000300a00 */
[----:B--2---:R-:W-:-:S04]  /*15d60*/  IADD3 R128, P0, PT, R4, UR14, RZ ;  /* 0x0000000e04807c10 */ /* 0x004fc8000ff1e0ff */
[----:B------:R-:W-:Y:S02]  /*15d70*/  IADD3.X R129, PT, PT, R5, UR15, RZ, P0, !PT ;  /* 0x0000000f05817c10 */ /* 0x000fe400087fe4ff */
[----:B------:R-:W2:Y:S01]  /*15d80*/  LDL.LU.64 R4, [R1+0x168] ;  /* 0x0001680001047983 */ /* 0x000ea20000300a00 */
[----:B------:R-:W-:Y:S02]  /*15d90*/  IADD3 R178, P3, PT, R8, UR14, RZ ;  /* 0x0000000e08b27c10 */ /* 0x000fe4000ff7e0ff */
[----:B------:R-:W-:Y:S02]  /*15da0*/  IADD3 R174, P2, PT, R14, UR14, RZ ;  /* 0x0000000e0eae7c10 */ /* 0x000fe4000ff5e0ff */
[----:B----4-:R-:W-:Y:S02]  /*15db0*/  IADD3 R158, P4, PT, R6, UR14, RZ ;  /* 0x0000000e069e7c10 */ /* 0x010fe4000ff9e0ff */
[----:B------:R-:W-:Y:S02]  /*15dc0*/  IADD3.X R179, PT, PT, R9, UR15, RZ, P3, !PT ;  /* 0x0000000f09b37c10 */ /* 0x000fe40009ffe4ff */
[----:B---3--:R-:W-:-:S02]  /*15dd0*/  IADD3 R118, P3, PT, R20, UR14, RZ ;  /* 0x0000000e14767c10 */ /* 0x008fc4000ff7e0ff */
[----:B------:R-:W-:Y:S02]  /*15de0*/  IADD3.X R175, PT, PT, R15, UR15, RZ, P2, !PT ;  /* 0x0000000f0faf7c10 */ /* 0x000fe400097fe4ff */
[----:B------:R-:W-:Y:S01]  /*15df0*/  IADD3.X R159, PT, PT, R7, UR15, RZ, P4, !PT ;  /* 0x0000000f079f7c10 */ /* 0x000fe2000a7fe4ff */
[----:B------:R-:W3:Y:S01]  /*15e00*/  LDL.LU.64 R14, [R1+0x170] ;  /* 0x00017000010e7983 */ /* 0x000ee20000300a00 */
[----:B------:R-:W-:Y:S02]  /*15e10*/  IADD3 R126, P2, PT, R24, UR14, RZ ;  /* 0x0000000e187e7c10 */ /* 0x000fe4000ff5e0ff */
[----:B------:R-:W-:Y:S01]  /*15e20*/  IADD3 R110, P4, PT, R18, UR14, RZ ;  /* 0x0000000e126e7c10 */ /* 0x000fe2000ff9e0ff */
[----:B------:R-:W4:Y:S01]  /*15e30*/  LDL.LU.64 R8, [R1+0x178] ;  /* 0x0001780001087983 */ /* 0x000f220000300a00 */
[----:B------:R-:W-:-:S03]  /*15e40*/  IADD3 R102, P0, PT, R12, UR14, RZ ;  /* 0x0000000e0c667c10 */ /* 0x000fc6000ff1e0ff */
[----:B------:R-:W3:Y:S01]  /*15e50*/  LDL.LU.64 R6, [R1+0x180] ;  /* 0x0001800001067983 */ /* 0x000ee20000300a00 */
[----:B------:R-:W-:Y:S02]  /*15e60*/  IADD3.X R119, PT, PT, R21, UR15, RZ, P3, !PT ;  /* 0x0000000f15777c10 */ /* 0x000fe40009ffe4ff */
[----:B------:R-:W-:Y:S01]  /*15e70*/  IADD3.X R103, PT, PT, R13, UR15, RZ, P0, !PT ;  /* 0x0000000f0d677c10 */ /* 0x000fe200087fe4ff */
[----:B------:R-:W3:Y:S01]  /*15e80*/  LDL.LU.64 R20, [R1+0x188] ;  /* 0x0001880001147983 */ /* 0x000ee20000300a00 */
[----:B------:R-:W-:Y:S02]  /*15e90*/  IADD3.X R127, PT, PT, R25, UR15, RZ, P2, !PT ;  /* 0x0000000f197f7c10 */ /* 0x000fe400097fe4ff */
[----:B------:R-:W-:Y:S01]  /*15ea0*/  IADD3.X R111, PT, PT, R19, UR15, RZ, P4, !PT ;  /* 0x0000000f136f7c10 */ /* 0x000fe2000a7fe4ff */
[----:B------:R-:W3:Y:S04]  /*15eb0*/  LDL.LU.64 R24, [R1+0x190] ;  /* 0x0001900001187983 */ /* 0x000ee80000300a00 */
[----:B------:R-:W3:Y:S04]  /*15ec0*/  LDL.LU.64 R18, [R1+0x198] ;  /* 0x0001980001127983 */ /* 0x000ee80000300a00 */
[----:B------:R-:W4:Y:S01]  /*15ed0*/  LDL.LU.64 R12, [R1+0x1a0] ;  /* 0x0001a000010c7983 */ /* 0x000f220000300a00 */
[----:B------:R-:W-:-:S04]  /*15ee0*/  IADD3 R70, P0, PT, R10, UR14, RZ ;  /* 0x0000000e0a467c10 */ /* 0x000fc8000ff1e0ff */
[----:B------:R-:W-:Y:S02]  /*15ef0*/  IADD3.X R71, PT, PT, R11, UR15, RZ, P0, !PT ;  /* 0x0000000f0b477c10 */ /* 0x000fe400087fe4ff */
[----:B------:R-:W4:Y:S04]  /*15f00*/  LDL.LU.64 R10, [R1+0x1a8] ;  /* 0x0001a800010a7983 */ /* 0x000f280000300a00 */
[----:B------:R-:W4:Y:S04]  /*15f10*/  LDL.LU.64 R60, [R1+0x1b0] ;  /* 0x0001b000013c7983 */ /* 0x000f280000300a00 */
[----:B------:R-:W4:Y:S04]  /*15f20*/  LDL.LU.64 R58, [R1+0x1b8] ;  /* 0x0001b800013a7983 */ /* 0x000f280000300a00 */
[----:B------:R-:W4:Y:S04]  /*15f30*/  LDL.LU.64 R54, [R1+0x1c0] ;  /* 0x0001c00001367983 */ /* 0x000f280000300a00 */
[----:B------:R-:W4:Y:S01]  /*15f40*/  LDL.LU.64 R44, [R1+0x1c8] ;  /* 0x0001c800012c7983 */ /* 0x000f220000300a00 */
[----:B------:R-:W-:-:S04]  /*15f50*/  IADD3 R94, P2, PT, R32, UR14, RZ ;  /* 0x0000000e205e7c10 */ /* 0x000fc8000ff5e0ff */
[----:B------:R-:W-:Y:S02]  /*15f60*/  IADD3.X R95, PT, PT, R33, UR15, RZ, P2, !PT ;  /* 0x0000000f215f7c10 */ /* 0x000fe400097fe4ff */
[----:B------:R-:W-:-:S04]  /*15f70*/  IADD3 R62, P2, PT, R26, UR14, RZ ;  /* 0x0000000e1a3e7c10 */ /* 0x000fc8000ff5e0ff */
[----:B------:R-:W-:Y:S02]  /*15f80*/  IADD3.X R63, PT, PT, R27, UR15, RZ, P2, !PT ;  /* 0x0000000f1b3f7c10 */ /* 0x000fe400097fe4ff */
[----:B--2---:R-:W-:-:S04]  /*15f90*/  IADD3 R46, P0, PT, R4, UR14, RZ ;  /* 0x0000000e042e7c10 */ /* 0x004fc8000ff1e0ff */
[----:B------:R-:W-:Y:S02]  /*15fa0*/  IADD3.X R47, PT, PT, R5, UR15, RZ, P0, !PT ;  /* 0x0000000f052f7c10 */ /* 0x000fe400087fe4ff */
[----:B------:R-:W2:Y:S04]  /*15fb0*/  LDL.LU.64 R4, [R1+0x1d0] ;  /* 0x0001d00001047983 */ /* 0x000ea80000300a00 */
[----:B------:R-:W2:Y:S04]  /*15fc0*/  LDL.LU.64 R42, [R1+0x1d8] ;  /* 0x0001d800012a7983 */ /* 0x000ea80000300a00 */
[----:B------:R-:W2:Y:S04]  /*15fd0*/  LDL.LU.64 R36, [R1+0x1e0] ;  /* 0x0001e00001247983 */ /* 0x000ea80000300a00 */
[----:B------:R-:W2:Y:S04]  /*15fe0*/  LDL.LU.64 R34, [R1+0x1e8] ;  /* 0x0001e80001227983 */ /* 0x000ea80000300a00 */
[----:B------:R-:W2:Y:S01]  /*15ff0*/  LDL.LU.64 R26, [R1+0x1f0] ;  /* 0x0001f000011a7983 */ /* 0x000ea20000300a00 */
[----:B------:R-:W-:-:S02]  /*16000*/  IADD3 R86, P3, PT, R30, UR14, RZ ;  /* 0x0000000e1e567c10 */ /* 0x000fc4000ff7e0ff */
[----:B------:R-:W-:Y:S02]  /*16010*/  IADD3 R78, P4, PT, R28, UR14, RZ ;  /* 0x0000000e1c4e7c10 */ /* 0x000fe4000ff9e0ff */
[----:B------:R-:W-:Y:S02]  /*16020*/  IADD3.X R87, PT, PT, R31, UR15, RZ, P3, !PT ;  /* 0x0000000f1f577c10 */ /* 0x000fe40009ffe4ff */
[----:B------:R-:W-:Y:S02]  /*16030*/  IADD3 R56, P3, PT, R22, UR14, RZ ;  /* 0x0000000e16387c10 */ /* 0x000fe4000ff7e0ff */
[----:B------:R-:W-:Y:S02]  /*16040*/  IADD3.X R79, PT, PT, R29, UR15, RZ, P4, !PT ;  /* 0x0000000f1d4f7c10 */ /* 0x000fe4000a7fe4ff */
[----:B------:R-:W-:Y:S01]  /*16050*/  IADD3 R52, P4, PT, R16, UR14, RZ ;  /* 0x0000000e10347c10 */ /* 0x000fe2000ff9e0ff */
[----:B------:R-:W2:Y:S01]  /*16060*/  LDL.LU.64 R28, [R1+0x1f8] ;  /* 0x0001f800011c7983 */ /* 0x000ea20000300a00 */
[----:B------:R-:W-:-:S02]  /*16070*/  IADD3.X R57, PT, PT, R23, UR15, RZ, P3, !PT ;  /* 0x0000000f17397c10 */ /* 0x000fc40009ffe4ff */
[----:B---3--:R-:W-:Y:S02]  /*16080*/  IADD3 R38, P2, PT, R14, UR14, RZ ;  /* 0x0000000e0e267c10 */ /* 0x008fe4000ff5e0ff */
[----:B----4-:R-:W-:Y:S02]  /*16090*/  IADD3 R30, P3, PT, R8, UR14, RZ ;  /* 0x0000000e081e7c10 */ /* 0x010fe4000ff7e0ff */
[----:B------:R-:W-:Y:S02]  /*160a0*/  IADD3 R14, P0, PT, R20, UR14, RZ ;  /* 0x0000000e140e7c10 */ /* 0x000fe4000ff1e0ff */
[----:B------:R-:W-:Y:S02]  /*160b0*/  IADD3.X R53, PT, PT, R17, UR15, RZ, P4, !PT ;  /* 0x0000000f11357c10 */ /* 0x000fe4000a7fe4ff */
[----:B------:R-:W-:Y:S02]  /*160c0*/  IADD3 R22, P4, PT, R6, UR14, RZ ;  /* 0x0000000e06167c10 */ /* 0x000fe4000ff9e0ff */
[----:B------:R-:W-:-:S02]  /*160d0*/  IADD3.X R39, PT, PT, R15, UR15, RZ, P2, !PT ;  /* 0x0000000f0f277c10 */ /* 0x000fc400097fe4ff */
[----:B------:R-:W-:Y:S02]  /*160e0*/  IADD3.X R31, PT, PT, R9, UR15, RZ, P3, !PT ;  /* 0x0000000f091f7c10 */ /* 0x000fe40009ffe4ff */
[----:B------:R-:W-:Y:S02]  /*160f0*/  IADD3 R6, P2, PT, R24, UR14, RZ ;  /* 0x0000000e18067c10 */ /* 0x000fe4000ff5e0ff */
[----:B------:R-:W-:Y:S02]  /*16100*/  IADD3 R8, P3, PT, R18, UR14, RZ ;  /* 0x0000000e12087c10 */ /* 0x000fe4000ff7e0ff */
[----:B------:R-:W-:Y:S02]  /*16110*/  IADD3.X R15, PT, PT, R21, UR15, RZ, P0, !PT ;  /* 0x0000000f150f7c10 */ /* 0x000fe400087fe4ff */
[----:B------:R-:W-:Y:S01]  /*16120*/  IADD3 R24, P0, PT, R10, UR14, RZ ;  /* 0x0000000e0a187c10 */ /* 0x000fe2000ff1e0ff */
[----:B------:R-:W3:Y:S01]  /*16130*/  LDL.LU.64 R20, [R1+0x200] ;  /* 0x0002000001147983 */ /* 0x000ee20000300a00 */
[----:B------:R-:W-:-:S02]  /*16140*/  IADD3.X R23, PT, PT, R7, UR15, RZ, P4, !PT ;  /* 0x0000000f07177c10 */ /* 0x000fc4000a7fe4ff */
[----:B------:R-:W-:Y:S02]  /*16150*/  IADD3 R16, P4, PT, R12, UR14, RZ ;  /* 0x0000000e0c107c10 */ /* 0x000fe4000ff9e0ff */
[----:B------:R-:W-:Y:S02]  /*16160*/  IADD3.X R7, PT, PT, R25, UR15, RZ, P2, !PT ;  /* 0x0000000f19077c10 */ /* 0x000fe400097fe4ff */
[----:B------:R-:W-:Y:S02]  /*16170*/  IADD3.X R9, PT, PT, R19, UR15, RZ, P3, !PT ;  /* 0x0000000f13097c10 */ /* 0x000fe40009ffe4ff */
[----:B------:R-:W-:Y:S01]  /*16180*/  IADD3 R32, P2, PT, R60, UR14, RZ ;  /* 0x0000000e3c207c10 */ /* 0x000fe2000ff5e0ff */
[----:B------:R-:W4:Y:S01]  /*16190*/  LDL.LU.64 R18, [R1+0x208] ;  /* 0x0002080001127983 */ /* 0x000f220000300a00 */
[----:B------:R-:W-:-:S03]  /*161a0*/  IADD3.X R25, PT, PT, R11, UR15, RZ, P0, !PT ;  /* 0x0000000f0b197c10 */ /* 0x000fc600087fe4ff */
[----:B------:R-:W4:Y:S01]  /*161b0*/  LDL.LU.64 R10, [R1+0x210] ;  /* 0x00021000010a7983 */ /* 0x000f220000300a00 */
[----:B------:R-:W-:-:S03]  /*161c0*/  IADD3.X R17, PT, PT, R13, UR15, RZ, P4, !PT ;  /* 0x0000000f0d117c10 */ /* 0x000fc6000a7fe4ff */
[----:B------:R-:W4:Y:S01]  /*161d0*/  LDL.LU.64 R50, [R1+0x218] ;  /* 0x0002180001327983 */ /* 0x000f220000300a00 */
[----:B------:R-:W-:Y:S02]  /*161e0*/  IADD3.X R33, PT, PT, R61, UR15, RZ, P2, !PT ;  /* 0x0000000f3d217c10 */ /* 0x000fe400097fe4ff */
[----:B------:R-:W-:Y:S01]  /*161f0*/  IADD3 R40, P3, PT, R58, UR14, RZ ;  /* 0x0000000e3a287c10 */ /* 0x000fe2000ff7e0ff */
[----:B------:R-:W4:Y:S01]  /*16200*/  LDL.LU.64 R12, [R1+0x220] ;  /* 0x00022000010c7983 */ /* 0x000f220000300a00 */
[----:B------:R-:W-:-:S03]  /*16210*/  IADD3 R64, P0, PT, R44, UR14, RZ ;  /* 0x0000000e2c407c10 */ /* 0x000fc6000ff1e0ff */
[----:B------:R-:W4:Y:S01]  /*16220*/  LDL.LU.64 R60, [R1+0x228] ;  /* 0x00022800013c7983 */ /* 0x000f220000300a00 */
[----:B------:R-:W-:Y:S02]  /*16230*/  IADD3.X R41, PT, PT, R59, UR15, RZ, P3, !PT ;  /* 0x0000000f3b297c10 */ /* 0x000fe40009ffe4ff */
[----:B------:R-:W-:Y:S01]  /*16240*/  IADD3.X R65, PT, PT, R45, UR15, RZ, P0, !PT ;  /* 0x0000000f2d417c10 */ /* 0x000fe200087fe4ff */
[----:B------:R-:W4:Y:S01]  /*16250*/  LDL.LU.64 R58, [R1+0x238] ;  /* 0x00023800013a7983 */ /* 0x000f220000300a00 */
[----:B------:R-:W-:-:S03]  /*16260*/  IADD3 R48, P4, PT, R54, UR14, RZ ;  /* 0x0000000e36307c10 */ /* 0x000fc6000ff9e0ff */
[----:B------:R-:W4:Y:S01]  /*16270*/  LDL.LU.64 R44, [R1+0x248] ;  /* 0x00024800012c7983 */ /* 0x000f220000300a00 */
[----:B------:R-:W-:Y:S02]  /*16280*/  IADD3.X R49, PT, PT, R55, UR15, RZ, P4, !PT ;  /* 0x0000000f37317c10 */ /* 0x000fe4000a7fe4ff */
[----:B--2---:R-:W-:Y:S02]  /*16290*/  IADD3 R72, P2, PT, R4, UR14, RZ ;  /* 0x0000000e04487c10 */ /* 0x004fe4000ff5e0ff */
[----:B------:R-:W-:Y:S02]  /*162a0*/  IADD3 R80, P3, PT, R42, UR14, RZ ;  /* 0x0000000e2a507c10 */ /* 0x000fe4000ff7e0ff */
[----:B------:R-:W-:Y:S02]  /*162b0*/  IADD3.X R73, PT, PT, R5, UR15, RZ, P2, !PT ;  /* 0x0000000f05497c10 */ /* 0x000fe400097fe4ff */
[----:B------:R-:W2:Y:S01]  /*162c0*/  LDL.LU.64 R4, [R1+0x258] ;  /* 0x0002580001047983 */ /* 0x000ea20000300a00 */
[----:B------:R-:W-:-:S02]  /*162d0*/  IADD3.X R81, PT, PT, R43, UR15, RZ, P3, !PT ;  /* 0x0000000f2b517c10 */ /* 0x000fc40009ffe4ff */
[----:B------:R-:W-:Y:S01]  /*162e0*/  IADD3 R96, P0, PT, R34, UR14, RZ ;  /* 0x0000000e22607c10 */ /* 0x000fe2000ff1e0ff */
[----:B------:R-:W2:Y:S03]  /*162f0*/  LDL.LU.64 R54, [R1+0x268] ;  /* 0x0002680001367983 */ /* 0x000ea60000300a00 */
[----:B------:R-:W-:Y:S01]  /*16300*/  IADD3.X R97, PT, PT, R35, UR15, RZ, P0, !PT ;  /* 0x0000000f23617c10 */ /* 0x000fe200087fe4ff */
[----:B------:R-:W2:Y:S01]  /*16310*/  LDL.LU.64 R42, [R1+0x278] ;  /* 0x00027800012a7983 */ /* 0x000ea20000300a00 */
[----:B------:R-:W-:-:S03]  /*16320*/  IADD3 R104, P2, PT, R26, UR14, RZ ;  /* 0x0000000e1a687c10 */ /* 0x000fc6000ff5e0ff */
[----:B------:R-:W2:Y:S01]  /*16330*/  LDL.LU.64 R34, [R1+0x288] ;  /* 0x0002880001227983 */ /* 0x000ea20000300a00 */
[----:B------:R-:W-:-:S03]  /*16340*/  IADD3.X R105, PT, PT, R27, UR15, RZ, P2, !PT ;  /* 0x0000000f1b697c10 */ /* 0x000fc600097fe4ff */
[----:B------:R-:W2:Y:S01]  /*16350*/  LDL.LU.64 R26, [R1+0x298] ;  /* 0x00029800011a7983 */ /* 0x000ea20000300a00 */
[----:B------:R-:W-:Y:S02]  /*16360*/  IADD3 R88, P4, PT, R36, UR14, RZ ;  /* 0x0000000e24587c10 */ /* 0x000fe4000ff9e0ff */
[----:B------:R-:W-:Y:S02]  /*16370*/  IADD3 R112, P3, PT, R28, UR14, RZ ;  /* 0x0000000e1c707c10 */ /* 0x000fe4000ff7e0ff */
[----:B------:R-:W-:Y:S02]  /*16380*/  IADD3.X R89, PT, PT, R37, UR15, RZ, P4, !PT ;  /* 0x0000000f25597c10 */ /* 0x000fe4000a7fe4ff */
[----:B------:R-:W-:Y:S02]  /*16390*/  IADD3.X R113, PT, PT, R29, UR15, RZ, P3, !PT ;  /* 0x0000000f1d717c10 */ /* 0x000fe40009ffe4ff */
[----:B------:R-:W2:Y:S01]  /*163a0*/  LDL.LU.64 R28, [R1+0x2a8] ;  /* 0x0002a800011c7983 */ /* 0x000ea20000300a00 */
[----:B---3--:R-:W-:-:S04]  /*163b0*/  IADD3 R120, P4, PT, R20, UR14, RZ ;  /* 0x0000000e14787c10 */ /* 0x008fc8000ff9e0ff */
[----:B------:R-:W-:Y:S02]  /*163c0*/  IADD3.X R121, PT, PT, R21, UR15, RZ, P4, !PT ;  /* 0x0000000f15797c10 */ /* 0x000fe4000a7fe4ff */
[----:B------:R-:W3:Y:S01]  /*163d0*/  LDL.LU.64 R20, [R1+0x2b8] ;  /* 0x0002b80001147983 */ /* 0x000ee20000300a00 */
[----:B----4-:R-:W-:Y:S02]  /*163e0*/  IADD3 R156, P0, PT, R18, UR14, RZ ;  /* 0x0000000e129c7c10 */ /* 0x010fe4000ff1e0ff */
[----:B------:R-:W-:Y:S02]  /*163f0*/  IADD3 R194, P2, PT, R10, UR14, RZ ;  /* 0x0000000e0ac27c10 */ /* 0x000fe4000ff5e0ff */
[----:B------:R-:W-:Y:S02]  /*16400*/  IADD3.X R157, PT, PT, R19, UR15, RZ, P0, !PT ;  /* 0x0000000f139d7c10 */ /* 0x000fe400087fe4ff */
[----:B------:R-:W-:Y:S01]  /*16410*/  IADD3 R36, P3, PT, R50, UR14, RZ ;  /* 0x0000000e32247c10 */ /* 0x000fe2000ff7e0ff */
[----:B------:R-:W4:Y:S01]  /*16420*/  LDL.LU.64 R18, [R1+0x2c8] ;  /* 0x0002c80001127983 */ /* 0x000f220000300a00 */
[----:B------:R-:W-:-:S02]  /*16430*/  IADD3.X R195, PT, PT, R11, UR15, RZ, P2, !PT ;  /* 0x0000000f0bc37c10 */ /* 0x000fc400097fe4ff */
[----:B------:R-:W-:Y:S01]  /*16440*/  IADD3 R2, P4, PT, R12, UR14, RZ ;  /* 0x0000000e0c027c10 */ /* 0x000fe2000ff9e0ff */
[----:B------:R-:W4:Y:S01]  /*16450*/  LDL.LU.64 R10, [R1+0x2d8] ;  /* 0x0002d800010a7983 */ /* 0x000f220000300a00 */
[----:B------:R-:W-:Y:S02]  /*16460*/  IADD3.X R37, PT, PT, R51, UR15, RZ, P3, !PT ;  /* 0x0000000f33257c10 */ /* 0x000fe40009ffe4ff */
[----:B------:R-:W-:Y:S02]  /*16470*/  IADD3 R12, P0, PT, R60, UR14, RZ ;  /* 0x0000000e3c0c7c10 */ /* 0x000fe4000ff1e0ff */
[----:B------:R-:W-:Y:S01]  /*16480*/  IADD3.X R3, PT, PT, R13, UR15, RZ, P4, !PT ;  /* 0x0000000f0d037c10 */ /* 0x000fe2000a7fe4ff */
[----:B------:R-:W-:Y:S01]  /*16490*/  STL.64 [R1+0x110], R194 ;  /* 0x000110c201007387 */ /* 0x000fe20000100a00 */
[----:B------:R-:W-:Y:S02]  /*164a0*/  IADD3.X R13, PT, PT, R61, UR15, RZ, P0, !PT ;  /* 0x0000000f3d0d7c10 */ /* 0x000fe400087fe4ff */
[----:B------:R-:W-:Y:S01]  /*164b0*/  IADD3 R50, P2, PT, R58, UR14, RZ ;  /* 0x0000000e3a327c10 */ /* 0x000fe2000ff5e0ff */
[----:B------:R1:W-:Y:S03]  /*164c0*/  STL.64 [R1+0x120], R36 ;  /* 0x0001202401007387 */ /* 0x0003e60000100a00 */
[----:B------:R-:W-:Y:S01]  /*164d0*/  IADD3.X R51, PT, PT, R59, UR15, RZ, P2, !PT ;  /* 0x0000000f3b337c10 */ /* 0x000fe200097fe4ff */
[----:B------:R-:W-:Y:S04]  /*164e0*/  STL.64 [R1+0x130], R2 ;  /* 0x0001300201007387 */ /* 0x000fe80000100a00 */
[----:B------:R1:W-:Y:S02]  /*164f0*/  STL.64 [R1+0x140], R12 ;  /* 0x0001400c01007387 */ /* 0x0003e40000100a00 */
[----:B-1----:R-:W-:-:S04]  /*16500*/  IADD3 R36, P3, PT, R44, UR14, RZ ;  /* 0x0000000e2c247c10 */ /* 0x002fc8000ff7e0ff */
[----:B------:R-:W-:Y:S01]  /*16510*/  IADD3.X R37, PT, PT, R45, UR15, RZ, P3, !PT ;  /* 0x0000000f2d257c10 */ /* 0x000fe20009ffe4ff */
[----:B------:R-:W4:Y:S04]  /*16520*/  LDL.LU.64 R12, [R1+0x300] ;  /* 0x00030000010c7983 */ /* 0x000f280000300a00 */
[----:B------:R-:W4:Y:S04]  /*16530*/  LDL.LU.64 R68, [R1+0x2f8] ;  /* 0x0002f80001447983 */ /* 0x000f280000300a00 */
[----:B------:R-:W4:Y:S04]  /*16540*/  LDL.LU.64 R60, [R1+0x2f0] ;  /* 0x0002f000013c7983 */ /* 0x000f280000300a00 */
[----:B------:R-:W4:Y:S04]  /*16550*/  LDL.LU.64 R44, [R1+0x2e8] ;  /* 0x0002e800012c7983 */ /* 0x000f280000300a00 */
[----:B------:R1:W-:Y:S04]  /*16560*/  STL.64 [R1+0x150], R50 ;  /* 0x0001503201007387 */ /* 0x0003e80000100a00 */
[----:B------:R1:W-:Y:S01]  /*16570*/  STL.64 [R1+0x160], R36 ;  /* 0x0001602401007387 */ /* 0x0003e20000100a00 */
[----:B--2---:R-:W-:-:S04]  /*16580*/  IADD3 R2, P4, PT, R4, UR14, RZ ;  /* 0x0000000e04027c10 */ /* 0x004fc8000ff9e0ff */
[----:B------:R-:W-:Y:S02]  /*16590*/  IADD3.X R3, PT, PT, R5, UR15, RZ, P4, !PT ;  /* 0x0000000f05037c10 */ /* 0x000fe4000a7fe4ff */
[----:B-1----:R-:W-:Y:S02]  /*165a0*/  IADD3 R50, P0, PT, R54, UR14, RZ ;  /* 0x0000000e36327c10 */ /* 0x002fe4000ff1e0ff */
[----:B------:R-:W-:Y:S02]  /*165b0*/  IADD3 R36, P2, PT, R42, UR14, RZ ;  /* 0x0000000e2a247c10 */ /* 0x000fe4000ff5e0ff */
[----:B------:R-:W-:Y:S01]  /*165c0*/  IADD3 R4, P3, PT, R34, UR14, RZ ;  /* 0x0000000e22047c10 */ /* 0x000fe2000ff7e0ff */
[----:B------:R1:W-:Y:S01]  /*165d0*/  STL.64 [R1+0x170], R2 ;  /* 0x0001700201007387 */ /* 0x0003e20000100a00 */
[----:B------:R-:W-:Y:S02]  /*165e0*/  IADD3.X R51, PT, PT, R55, UR15, RZ, P0, !PT ;  /* 0x0000000f37337c10 */ /* 0x000fe400087fe4ff */
[----:B------:R-:W-:-:S02]  /*165f0*/  IADD3.X R5, PT, PT, R35, UR15, RZ, P3, !PT ;  /* 0x0000000f23057c10 */ /* 0x000fc40009ffe4ff */
[----:B------:R-:W-:-:S03]  /*16600*/  IADD3.X R37, PT, PT, R43, UR15, RZ, P2, !PT ;  /* 0x0000000f2b257c10 */ /* 0x000fc600097fe4ff */
[----:B------:R2:W-:Y:S01]  /*16610*/  STL.64 [R1+0x1a0], R4 ;  /* 0x0001a00401007387 */ /* 0x0005e20000100a00 */
[----:B-1----:R-:W-:-:S03]  /*16620*/  IADD3 R2, P4, PT, R26, UR14, RZ ;  /* 0x0000000e1a027c10 */ /* 0x002fc6000ff9e0ff */
[----:B------:R1:W-:Y:S01]  /*16630*/  STL.64 [R1+0x180], R50 ;  /* 0x0001803201007387 */ /* 0x0003e20000100a00 */
[----:B------:R-:W-:-:S03]  /*16640*/  IADD3.X R3, PT, PT, R27, UR15, RZ, P4, !PT ;  /* 0x0000000f1b037c10 */ /* 0x000fc6000a7fe4ff */
[----:B--2---:R-:W2:Y:S04]  /*16650*/  LDL.LU.64 R4, [R1+0x320] ;  /* 0x0003200001047983 */ /* 0x004ea80000300a00 */
[----:B------:R3:W-:Y:S04]  /*16660*/  STL.64 [R1+0x190], R36 ;  /* 0x0001902401007387 */ /* 0x0007e80000100a00 */
[----:B------:R-:W2:Y:S04]  /*16670*/  LDL.LU.64 R54, [R1+0x328] ;  /* 0x0003280001367983 */ /* 0x000ea80000300a00 */
[----:B-1----:R-:W2:Y:S04]  /*16680*/  LDL.LU.64 R50, [R1+0x330] ;  /* 0x0003300001327983 */ /* 0x002ea80000300a00 */
[----:B------:R-:W2:Y:S04]  /*16690*/  LDL.LU.64 R42, [R1+0x338] ;  /* 0x00033800012a7983 */ /* 0x000ea80000300a00 */
[----:B------:R1:W-:Y:S04]  /*166a0*/  STL.64 [R1+0x1b0], R2 ;  /* 0x0001b00201007387 */ /* 0x0003e80000100a00 */
[----:B---3--:R-:W3:Y:S01]  /*166b0*/  LDL.LU.64 R36, [R1+0x340] ;  /* 0x0003400001247983 */ /* 0x008ee20000300a00 */
[----:B------:R-:W-:-:S04]  /*166c0*/  IADD3 R26, P0, PT, R28, UR14, RZ ;  /* 0x0000000e1c1a7c10 */ /* 0x000fc8000ff1e0ff */
[----:B------:R-:W-:Y:S02]  /*166d0*/  IADD3.X R27, PT, PT, R29, UR15, RZ, P0, !PT ;  /* 0x0000000f1d1b7c10 */ /* 0x000fe400087fe4ff */
[----:B-1----:R-:W-:Y:S02]  /*166e0*/  IADD3 R2, P2, PT, R20, UR14, RZ ;  /* 0x0000000e14027c10 */ /* 0x002fe4000ff5e0ff */
[----:B----4-:R-:W-:Y:S02]  /*166f0*/  IADD3 R250, P3, PT, R18, UR14, RZ ;  /* 0x0000000e12fa7c10 */ /* 0x010fe4000ff7e0ff */
[----:B------:R-:W-:Y:S02]  /*16700*/  IADD3 R236, P4, PT, R10, UR14, RZ ;  /* 0x0000000e0aec7c10 */ /* 0x000fe4000ff9e0ff */
[----:B------:R-:W-:Y:S01]  /*16710*/  IADD3.X R3, PT, PT, R21, UR15, RZ, P2, !PT ;  /* 0x0000000f15037c10 */ /* 0x000fe200097fe4ff */
[----:B------:R1:W-:Y:S01]  /*16720*/  STL.64 [R1+0x1c0], R26 ;  /* 0x0001c01a01007387 */ /* 0x0003e20000100a00 */
[----:B------:R-:W-:-:S02]  /*16730*/  IADD3.X R251, PT, PT, R19, UR15, RZ, P3, !PT ;  /* 0x0000000f13fb7c10 */ /* 0x000fc40009ffe4ff */
[----:B------:R-:W-:Y:S01]  /*16740*/  IADD3.X R237, PT, PT, R11, UR15, RZ, P4, !PT ;  /* 0x0000000f0bed7c10 */ /* 0x000fe2000a7fe4ff */
[----:B------:R-:W4:Y:S04]  /*16750*/  LDL.LU.64 R34, [R1+0x348] ;  /* 0x0003480001227983 */ /* 0x000f280000300a00 */
[----:B------:R1:W-:Y:S04]  /*16760*/  STL.64 [R1+0x1d0], R2 ;  /* 0x0001d00201007387 */ /* 0x0003e80000100a00 */
[----:B-1----:R-:W4:Y:S04]  /*16770*/  LDL.LU.64 R26, [R1+0x350] ;  /* 0x00035000011a7983 */ /* 0x002f280000300a00 */
[----:B------:R-:W4:Y:S01]  /*16780*/  LDL.LU.64 R18, [R1+0x358] ;  /* 0x0003580001127983 */ /* 0x000f220000300a00 */
[----:B------:R-:W-:-:S03]  /*16790*/  IADD3 R10, P0, PT, R12, UR14, RZ ;  /* 0x0000000e0c0a7c10 */ /* 0x000fc6000ff1e0ff */
[----:B------:R-:W-:Y:S01]  /*167a0*/  STL.64 [R1+0x1e0], R250 ;  /* 0x0001e0fa01007387 */ /* 0x000fe20000100a00 */
[----:B------:R-:W-:Y:S02]  /*167b0*/  IADD3.X R11, PT, PT, R13, UR15, RZ, P0, !PT ;  /* 0x0000000f0d0b7c10 */ /* 0x000fe400087fe4ff */
[----:B------:R-:W-:Y:S02]  /*167c0*/  IADD3 R66, P2, PT, R68, UR14, RZ ;  /* 0x0000000e44427c10 */ /* 0x000fe4000ff5e0ff */
[----:B------:R-:W-:Y:S01]  /*167d0*/  IADD3 R58, P3, PT, R60, UR14, RZ ;  /* 0x0000000e3c3a7c10 */ /* 0x000fe2000ff7e0ff */
[----:B------:R-:W-:Y:S01]  /*167e0*/  STL.64 [R1+0x1f0], R236 ;  /* 0x0001f0ec01007387 */ /* 0x000fe20000100a00 */
[----:B------:R-:W-:Y:S02]  /*167f0*/  IADD3.X R67, PT, PT, R69, UR15, RZ, P2, !PT ;  /* 0x0000000f45437c10 */ /* 0x000fe400097fe4ff */
[----:B------:R-:W-:Y:S01]  /*16800*/  IADD3 R2, P4, PT, R44, UR14, RZ ;  /* 0x0000000e2c027c10 */ /* 0x000fe2000ff9e0ff */
[----:B------:R1:W-:Y:S01]  /*16810*/  STL.64 [R1+0x200], R10 ;  /* 0x0002000a01007387 */ /* 0x0003e20000100a00 */
[----:B------:R-:W-:-:S02]  /*16820*/  IADD3.X R59, PT, PT, R61, UR15, RZ, P3, !PT ;  /* 0x0000000f3d3b7c10 */ /* 0x000fc40009ffe4ff */
[----:B------:R-:W-:Y:S01]  /*16830*/  IADD3.X R3, PT, PT, R45, UR15, RZ, P4, !PT ;  /* 0x0000000f2d037c10 */ /* 0x000fe2000a7fe4ff */
[----:B-1----:R-:W4:Y:S04]  /*16840*/  LDL.LU.64 R10, [R1+0x360] ;  /* 0x00036000010a7983 */ /* 0x002f280000300a00 */
[----:B------:R-:W4:Y:S04]  /*16850*/  LDL.LU.64 R28, [R1+0x368] ;  /* 0x00036800011c7983 */ /* 0x000f280000300a00 */
[----:B------:R-:W4:Y:S04]  /*16860*/  LDL.LU.64 R20, [R1+0x370] ;  /* 0x0003700001147983 */ /* 0x000f280000300a00 */
[----:B------:R-:W4:Y:S04]  /*16870*/  LDL.LU.64 R12, [R1+0x378] ;  /* 0x00037800010c7983 */ /* 0x000f280000300a00 */
[----:B------:R-:W-:Y:S04]  /*16880*/  STL.64 [R1+0x210], R66 ;  /* 0x0002104201007387 */ /* 0x000fe80000100a00 */
[----:B------:R1:W-:Y:S04]  /*16890*/  STL.64 [R1+0x220], R58 ;  /* 0x0002203a01007387 */ /* 0x0003e80000100a00 */
[----:B------:R1:W-:Y:S01]  /*168a0*/  STL.64 [R1+0x230], R2 ;  /* 0x0002300201007387 */ /* 0x0003e20000100a00 */
[----:B--2---:R-:W-:-:S04]  /*168b0*/  IADD3 R182, P0, PT, R4, UR14, RZ ;  /* 0x0000000e04b67c10 */ /* 0x004fc8000ff1e0ff */
[----:B------:R-:W-:Y:S02]  /*168c0*/  IADD3.X R183, PT, PT, R5, UR15, RZ, P0, !PT ;  /* 0x0000000f05b77c10 */ /* 0x000fe400087fe4ff */
[----:B------:R-:W2:Y:S04]  /*168d0*/  LDL.LU.64 R4, [R1+0x380] ;  /* 0x0003800001047983 */ /* 0x000ea80000300a00 */
[----:B------:R-:W2:Y:S04]  /*168e0*/  LDL.LU.64 R60, [R1+0x388] ;  /* 0x00038800013c7983 */ /* 0x000ea80000300a00 */
[----:B-1----:R-:W2:Y:S04]  /*168f0*/  LDL.LU.64 R58, [R1+0x390] ;  /* 0x00039000013a7983 */ /* 0x002ea80000300a00 */
[----:B------:R-:W2:Y:S01]  /*16900*/  LDL.LU.64 R44, [R1+0x398] ;  /* 0x00039800012c7983 */ /* 0x000ea20000300a00 */
[----:B---3--:R-:W-:-:S04]  /*16910*/  IADD3 R154, P0, PT, R36, UR14, RZ ;  /* 0x0000000e249a7c10 */ /* 0x008fc8000ff1e0ff */
        /* <DEDUP_REMOVED lines=8> */
[----:B------:R-:W-:-:S02]  /*169a0*/  IADD3.X R151, PT, PT, R43, UR15, RZ, P4, !PT ;  /* 0x0000000f2b977c10 */ /* 0x000fc4000a7fe4ff */
[----:B----4-:R-:W-:Y:S01]  /*169b0*/  IADD3 R162, P2, PT, R34, UR14, RZ ;  /* 0x0000000e22a27c10 */ /* 0x010fe2000ff5e0ff */
[----:B------:R-:W4:Y:S03]  /*169c0*/  LDL.LU.64 R50, [R1+0x3b0] ;  /* 0x0003b00001327983 */ /* 0x000f260000300a00 */
[----:B------:R-:W-:Y:S01]  /*169d0*/  IADD3.X R163, PT, PT, R35, UR15, RZ, P2, !PT ;  /* 0x0000000f23a37c10 */ /* 0x000fe200097fe4ff */
[----:B------:R-:W4:Y:S01]  /*169e0*/  LDL.LU.64 R42, [R1+0x3b8] ;  /* 0x0003b800012a7983 */ /* 0x000f220000300a00 */
[----:B------:R-:W-:-:S03]  /*169f0*/  IADD3 R166, P3, PT, R26, UR14, RZ ;  /* 0x0000000e1aa67c10 */ /* 0x000fc6000ff7e0ff */
[----:B------:R-:W4:Y:S01]  /*16a00*/  LDL.LU.64 R34, [R1+0x3c0] ;  /* 0x0003c00001227983 */ /* 0x000f220000300a00 */
[----:B------:R-:W-:Y:S02]  /*16a10*/  IADD3 R172, P4, PT, R18, UR14, RZ ;  /* 0x0000000e12ac7c10 */ /* 0x000fe4000ff9e0ff */
[----:B------:R-:W-:Y:S02]  /*16a20*/  IADD3.X R167, PT, PT, R27, UR15, RZ, P3, !PT ;  /* 0x0000000f1ba77c10 */ /* 0x000fe40009ffe4ff */
[----:B------:R-:W-:Y:S01]  /*16a30*/  IADD3.X R173, PT, PT, R19, UR15, RZ, P4, !PT ;  /* 0x0000000f13ad7c10 */ /* 0x000fe2000a7fe4ff */
[----:B------:R-:W4:Y:S04]  /*16a40*/  LDL.LU.64 R26, [R1+0x3c8] ;  /* 0x0003c800011a7983 */ /* 0x000f280000300a00 */
[----:B------:R-:W4:Y:S01]  /*16a50*/  LDL.LU.64 R18, [R1+0x3d0] ;  /* 0x0003d00001127983 */ /* 0x000f220000300a00 */
[----:B------:R-:W-:-:S02]  /*16a60*/  IADD3 R176, P0, PT, R10, UR14, RZ ;  /* 0x0000000e0ab07c10 */ /* 0x000fc4000ff1e0ff */
[----:B------:R-:W-:Y:S02]  /*16a70*/  IADD3 R180, P2, PT, R28, UR14, RZ ;  /* 0x0000000e1cb47c10 */ /* 0x000fe4000ff5e0ff */
[----:B------:R-:W-:Y:S02]  /*16a80*/  IADD3.X R177, PT, PT, R11, UR15, RZ, P0, !PT ;  /* 0x0000000f0bb17c10 */ /* 0x000fe400087fe4ff */
[----:B------:R-:W-:Y:S01]  /*16a90*/  IADD3 R184, P3, PT, R20, UR14, RZ ;  /* 0x0000000e14b87c10 */ /* 0x000fe2000ff7e0ff */
[----:B------:R-:W4:Y:S01]  /*16aa0*/  LDL.LU.64 R10, [R1+0x3d8] ;  /* 0x0003d800010a7983 */ /* 0x000f220000300a00 */
[----:B------:R-:W-:Y:S02]  /*16ab0*/  IADD3.X R181, PT, PT, R29, UR15, RZ, P2, !PT ;  /* 0x0000000f1db57c10 */ /* 0x000fe400097fe4ff */
[----:B------:R-:W-:Y:S01]  /*16ac0*/  IADD3 R130, P4, PT, R12, UR14, RZ ;  /* 0x0000000e0c827c10 */ /* 0x000fe2000ff9e0ff */
[----:B------:R-:W4:Y:S01]  /*16ad0*/  LDL.LU.64 R28, [R1+0x3e0] ;  /* 0x0003e000011c7983 */ /* 0x000f220000300a00 */
[----:B------:R-:W-:-:S02]  /*16ae0*/  IADD3.X R185, PT, PT, R21, UR15, RZ, P3, !PT ;  /* 0x0000000f15b97c10 */ /* 0x000fc40009ffe4ff */
[----:B------:R-:W-:Y:S01]  /*16af0*/  IADD3.X R131, PT, PT, R13, UR15, RZ, P4, !PT ;  /* 0x0000000f0d837c10 */ /* 0x000fe2000a7fe4ff */
[----:B------:R-:W4:Y:S04]  /*16b00*/  LDL.LU.64 R20, [R1+0x3e8] ;  /* 0x0003e80001147983 */ /* 0x000f280000300a00 */
[----:B------:R-:W4:Y:S01]  /*16b10*/  LDL.LU.64 R12, [R1+0x5b0] ;  /* 0x0005b000010c7983 */ /* 0x000f220000300a00 */
[----:B--2---:R-:W-:Y:S02]  /*16b20*/  IADD3 R122, P0, PT, R4, UR14, RZ ;  /* 0x0000000e047a7c10 */ /* 0x004fe4000ff1e0ff */
[----:B------:R-:W-:Y:S02]  /*16b30*/  IADD3 R114, P2, PT, R60, UR14, RZ ;  /* 0x0000000e3c727c10 */ /* 0x000fe4000ff5e0ff */
[----:B------:R-:W-:-:S02]  /*16b40*/  IADD3.X R123, PT, PT, R5, UR15, RZ, P0, !PT ;  /* 0x0000000f057b7c10 */ /* 0x000fc400087fe4ff */
[----:B------:R-:W2:Y:S01]  /*16b50*/  LDL.LU.64 R4, [R1+0x5a8] ;  /* 0x0005a80001047983 */ /* 0x000ea20000300a00 */
[----:B------:R-:W-:Y:S02]  /*16b60*/  IADD3.X R115, PT, PT, R61, UR15, RZ, P2, !PT ;  /* 0x0000000f3d737c10 */ /* 0x000fe400097fe4ff */
[----:B------:R-:W-:Y:S01]  /*16b70*/  IADD3 R98, P4, PT, R44, UR14, RZ ;  /* 0x0000000e2c627c10 */ /* 0x000fe2000ff9e0ff */
[----:B------:R-:W2:Y:S03]  /*16b80*/  LDL.LU.64 R68, [R1+0x580] ;  /* 0x0005800001447983 */ /* 0x000ea60000300a00 */
[----:B------:R-:W-:Y:S01]  /*16b90*/  IADD3.X R99, PT, PT, R45, UR15, RZ, P4, !PT ;  /* 0x0000000f2d637c10 */ /* 0x000fe2000a7fe4ff */
[----:B------:R-:W2:Y:S04]  /*16ba0*/  LDL.LU.64 R60, [R1+0x578] ;  /* 0x00057800013c7983 */ /* 0x000ea80000300a00 */
[----:B------:R-:W2:Y:S01]  /*16bb0*/  LDL.LU.64 R44, [R1+0x570] ;  /* 0x00057000012c7983 */ /* 0x000ea20000300a00 */
[----:B---3--:R-:W-:-:S04]  /*16bc0*/  IADD3 R90, P0, PT, R36, UR14, RZ ;  /* 0x0000000e245a7c10 */ /* 0x008fc8000ff1e0ff */
[----:B------:R-:W-:Y:S02]  /*16bd0*/  IADD3.X R91, PT, PT, R37, UR15, RZ, P0, !PT ;  /* 0x0000000f255b7c10 */ /* 0x000fe400087fe4ff */
[----:B------:R-:W3:Y:S04]  /*16be0*/  LDL.LU.64 R36, [R1+0x568] ;  /* 0x0005680001247983 */ /* 0x000ee80000300a00 */
        /* <DEDUP_REMOVED lines=15> */
[----:B------:R-:W3:Y:S01]  /*16ce0*/  LDL.LU.64 R206, [R1+0x468] ;  /* 0x0004680001ce7983 */ /* 0x000ee20000300a00 */
[----:B------:R-:W-:-:S02]  /*16cf0*/  IADD3 R106, P3, PT, R58, UR14, RZ ;  /* 0x0000000e3a6a7c10 */ /* 0x000fc4000ff7e0ff */
[----:B----4-:R-:W-:Y:S01]  /*16d00*/  IADD3 R66, P4, PT, R42, UR14, RZ ;  /* 0x0000000e2a427c10 */ /* 0x010fe2000ff9e0ff */
[----:B------:R-:W4:Y:S01]  /*16d10*/  LDL.LU.64 R246, [R1+0x460] ;  /* 0x0004600001f67983 */ /* 0x000f220000300a00 */
[----:B------:R-:W-:Y:S02]  /*16d20*/  IADD3 R58, P0, PT, R34, UR14, RZ ;  /* 0x0000000e223a7c10 */ /* 0x000fe4000ff1e0ff */
[----:B------:R-:W-:Y:S01]  /*16d30*/  IADD3.X R107, PT, PT, R59, UR15, RZ, P3, !PT ;  /* 0x0000000f3b6b7c10 */ /* 0x000fe20009ffe4ff */
[----:B------:R-:W4:Y:S01]  /*16d40*/  LDL.LU.64 R244, [R1+0x458] ;  /* 0x0004580001f47983 */ /* 0x000f220000300a00 */
[----:B------:R-:W-:Y:S02]  /*16d50*/  IADD3.X R67, PT, PT, R43, UR15, RZ, P4, !PT ;  /* 0x0000000f2b437c10 */ /* 0x000fe4000a7fe4ff */
[----:B------:R-:W-:Y:S01]  /*16d60*/  IADD3 R42, P4, PT, R10, UR14, RZ ;  /* 0x0000000e0a2a7c10 */ /* 0x000fe2000ff9e0ff */
[----:B------:R-:W4:Y:S01]  /*16d70*/  LDL.LU.64 R204, [R1+0x450] ;  /* 0x0004500001cc7983 */ /* 0x000f220000300a00 */
[----:B------:R-:W-:-:S02]  /*16d80*/  IADD3.X R59, PT, PT, R35, UR15, RZ, P0, !PT ;  /* 0x0000000f233b7c10 */ /* 0x000fc400087fe4ff */
[----:B------:R-:W-:Y:S02]  /*16d90*/  IADD3 R34, P0, PT, R28, UR14, RZ ;  /* 0x0000000e1c227c10 */ /* 0x000fe4000ff1e0ff */
[----:B------:R-:W-:Y:S02]  /*16da0*/  IADD3.X R43, PT, PT, R11, UR15, RZ, P4, !PT ;  /* 0x0000000f0b2b7c10 */ /* 0x000fe4000a7fe4ff */
[----:B------:R-:W-:Y:S02]  /*16db0*/  IADD3.X R35, PT, PT, R29, UR15, RZ, P0, !PT ;  /* 0x0000000f1d237c10 */ /* 0x000fe400087fe4ff */
[----:B--2---:R-:W-:Y:S02]  /*16dc0*/  IADD3 R10, P4, PT, R4, UR14, RZ ;  /* 0x0000000e040a7c10 */ /* 0x004fe4000ff9e0ff */
[----:B------:R-:W-:Y:S02]  /*16dd0*/  IADD3 R4, P0, PT, R68, UR14, RZ ;  /* 0x0000000e44047c10 */ /* 0x000fe4000ff1e0ff */
[----:B------:R-:W-:-:S02]  /*16de0*/  IADD3.X R11, PT, PT, R5, UR15, RZ, P4, !PT ;  /* 0x0000000f050b7c10 */ /* 0x000fc4000a7fe4ff */
[----:B------:R-:W-:Y:S02]  /*16df0*/  IADD3.X R5, PT, PT, R69, UR15, RZ, P0, !PT ;  /* 0x0000000f45057c10 */ /* 0x000fe400087fe4ff */
[----:B---3--:R-:W-:Y:S02]  /*16e00*/  IADD3 R28, P4, PT, R36, UR14, RZ ;  /* 0x0000000e241c7c10 */ /* 0x008fe4000ff9e0ff */
[----:B------:R-:W-:Y:S02]  /*16e10*/  IADD3 R36, P0, PT, R100, UR14, RZ ;  /* 0x0000000e64247c10 */ /* 0x000fe4000ff1e0ff */
[----:B------:R-:W-:Y:S02]  /*16e20*/  IADD3.X R29, PT, PT, R37, UR15, RZ, P4, !PT ;  /* 0x0000000f251d7c10 */ /* 0x000fe4000a7fe4ff */
[----:B------:R-:W-:Y:S02]  /*16e30*/  IADD3.X R37, PT, PT, R101, UR15, RZ, P0, !PT ;  /* 0x0000000f65257c10 */ /* 0x000fe400087fe4ff */
[----:B------:R-:W-:-:S02]  /*16e40*/  IADD3 R68, P4, PT, R76, UR14, RZ ;  /* 0x0000000e4c447c10 */ /* 0x000fc4000ff9e0ff */
[----:B------:R-:W-:Y:S02]  /*16e50*/  IADD3 R76, P0, PT, R186, UR14, RZ ;  /* 0x0000000eba4c7c10 */ /* 0x000fe4000ff1e0ff */
[----:B------:R-:W-:Y:S02]  /*16e60*/  IADD3.X R69, PT, PT, R77, UR15, RZ, P4, !PT ;  /* 0x0000000f4d457c10 */ /* 0x000fe4000a7fe4ff */
[----:B------:R-:W-:Y:S02]  /*16e70*/  IADD3.X R77, PT, PT, R187, UR15, RZ, P0, !PT ;  /* 0x0000000fbb4d7c10 */ /* 0x000fe400087fe4ff */
[----:B------:R-:W2:Y:S04]  /*16e80*/  LDL.LU.64 R186, [R1+0x448] ;  /* 0x0004480001ba7983 */ /* 0x000ea80000300a00 */
[----:B------:R-:W3:Y:S01]  /*16e90*/  LDL.LU.64 R248, [R1+0x440] ;  /* 0x0004400001f87983 */ /* 0x000ee20000300a00 */
[----:B------:R-:W-:-:S02]  /*16ea0*/  IADD3 R100, P4, PT, R108, UR14, RZ ;  /* 0x0000000e6c647c10 */ /* 0x000fc4000ff9e0ff */
[----:B------:R-:W-:Y:S02]  /*16eb0*/  IADD3 R108, P0, PT, R200, UR14, RZ ;  /* 0x0000000ec86c7c10 */ /* 0x000fe4000ff1e0ff */
[----:B------:R-:W-:Y:S02]  /*16ec0*/  IADD3.X R101, PT, PT, R109, UR15, RZ, P4, !PT ;  /* 0x0000000f6d657c10 */ /* 0x000fe4000a7fe4ff */
[----:B------:R-:W-:Y:S02]  /*16ed0*/  IADD3.X R109, PT, PT, R201, UR15, RZ, P0, !PT ;  /* 0x0000000fc96d7c10 */ /* 0x000fe400087fe4ff */
[----:B------:R-:W3:Y:S01]  /*16ee0*/  LDL.LU.64 R200, [R1+0x438] ;  /* 0x0004380001c87983 */ /* 0x000ee20000300a00 */
[----:B------:R-:W-:Y:S02]  /*16ef0*/  IADD3 R82, P2, PT, R54, UR14, RZ ;  /* 0x0000000e36527c10 */ /* 0x000fe4000ff5e0ff */
[----:B------:R-:W-:Y:S01]  /*16f00*/  IADD3 R74, P3, PT, R50, UR14, RZ ;  /* 0x0000000e324a7c10 */ /* 0x000fe2000ff7e0ff */
[----:B------:R-:W3:Y:S01]  /*16f10*/  LDL.LU.64 R242, [R1+0x430] ;  /* 0x0004300001f27983 */ /* 0x000ee20000300a00 */
[----:B------:R-:W-:-:S02]  /*16f20*/  IADD3.X R83, PT, PT, R55, UR15, RZ, P2, !PT ;  /* 0x0000000f37537c10 */ /* 0x000fc400097fe4ff */
[----:B------:R-:W-:Y:S02]  /*16f30*/  IADD3 R54, P2, PT, R26, UR14, RZ ;  /* 0x0000000e1a367c10 */ /* 0x000fe4000ff5e0ff */
[----:B------:R-:W-:Y:S02]  /*16f40*/  IADD3.X R75, PT, PT, R51, UR15, RZ, P3, !PT ;  /* 0x0000000f334b7c10 */ /* 0x000fe40009ffe4ff */
[----:B------:R-:W-:Y:S02]  /*16f50*/  IADD3 R50, P3, PT, R18, UR14, RZ ;  /* 0x0000000e12327c10 */ /* 0x000fe4000ff7e0ff */
[----:B------:R-:W-:Y:S02]  /*16f60*/  IADD3.X R55, PT, PT, R27, UR15, RZ, P2, !PT ;  /* 0x0000000f1b377c10 */ /* 0x000fe400097fe4ff */
[----:B------:R-:W-:Y:S02]  /*16f70*/  IADD3 R26, P2, PT, R20, UR14, RZ ;  /* 0x0000000e141a7c10 */ /* 0x000fe4000ff5e0ff */
        /* <DEDUP_REMOVED lines=16> */
[----:B------:R-:W-:Y:S02]  /*17080*/  IADD3 R116, P2, PT, R210, UR14, RZ ;  /* 0x0000000ed2747c10 */ /* 0x000fe4000ff5e0ff */
[----:B------:R-:W-:Y:S02]  /*17090*/  IADD3.X R93, PT, PT, R117, UR15, RZ, P3, !PT ;  /* 0x0000000f755d7c10 */ /* 0x000fe40009ffe4ff */
[----:B------:R-:W-:-:S02]  /*170a0*/  IADD3 R124, P3, PT, R190, UR14, RZ ;  /* 0x0000000ebe7c7c10 */ /* 0x000fc4000ff7e0ff */
[----:B------:R-:W-:Y:S02]  /*170b0*/  IADD3.X R193, PT, PT, R189, UR15, RZ, P4, !PT ;  /* 0x0000000fbdc17c10 */ /* 0x000fe4000a7fe4ff */
[----:B------:R-:W-:Y:S01]  /*170c0*/  IADD3.X R117, PT, PT, R211, UR15, RZ, P2, !PT ;  /* 0x0000000fd3757c10 */ /* 0x000fe200097fe4ff */
[----:B------:R-:W3:Y:S01]  /*170d0*/  LDL.LU.64 R188, [R1+0x428] ;  /* 0x0004280001bc7983 */ /* 0x000ee20000300a00 */
[----:B------:R-:W-:Y:S02]  /*170e0*/  IADD3 R2, P4, PT, R206, UR14, RZ ;  /* 0x0000000ece027c10 */ /* 0x000fe4000ff9e0ff */
[----:B------:R-:W-:Y:S01]  /*170f0*/  IADD3 R198, P2, PT, R234, UR14, RZ ;  /* 0x0000000eeac67c10 */ /* 0x000fe2000ff5e0ff */
[----:B------:R-:W3:Y:S01]  /*17100*/  LDL.LU.64 R134, [R1+0x420] ;  /* 0x0004200001867983 */ /* 0x000ee20000300a00 */
[----:B------:R-:W-:Y:S02]  /*17110*/  IADD3.X R125, PT, PT, R191, UR15, RZ, P3, !PT ;  /* 0x0000000fbf7d7c10 */ /* 0x000fe40009ffe4ff */
[----:B------:R-:W-:Y:S01]  /*17120*/  IADD3 R196, P0, PT, R240, UR14, RZ ;  /* 0x0000000ef0c47c10 */ /* 0x000fe2000ff1e0ff */
[----:B------:R-:W3:Y:S01]  /*17130*/  LDL.LU.64 R202, [R1+0x418] ;  /* 0x0004180001ca7983 */ /* 0x000ee20000300a00 */
[----:B------:R-:W-:-:S02]  /*17140*/  IADD3 R132, P3, PT, R208, UR14, RZ ;  /* 0x0000000ed0847c10 */ /* 0x000fc4000ff7e0ff */
[----:B------:R-:W-:Y:S01]  /*17150*/  IADD3.X R3, PT, PT, R207, UR15, RZ, P4, !PT ;  /* 0x0000000fcf037c10 */ /* 0x000fe2000a7fe4ff */
[----:B------:R-:W3:Y:S01]  /*17160*/  LDL.LU.64 R210, [R1+0x410] ;  /* 0x0004100001d27983 */ /* 0x000ee20000300a00 */
[----:B------:R-:W-:Y:S02]  /*17170*/  IADD3.X R199, PT, PT, R235, UR15, RZ, P2, !PT ;  /* 0x0000000febc77c10 */ /* 0x000fe400097fe4ff */
[----:B------:R-:W-:Y:S01]  /*17180*/  IADD3.X R197, PT, PT, R241, UR15, RZ, P0, !PT ;  /* 0x0000000ff1c57c10 */ /* 0x000fe200087fe4ff */
[----:B------:R-:W3:Y:S01]  /*17190*/  LDL.LU.64 R190, [R1+0x408] ;  /* 0x0004080001be7983 */ /* 0x000ee20000300a00 */
[----:B------:R-:W-:-:S03]  /*171a0*/  IADD3.X R133, PT, PT, R209, UR15, RZ, P3, !PT ;  /* 0x0000000fd1857c10 */ /* 0x000fc60009ffe4ff */
[----:B------:R-:W-:Y:S04]  /*171b0*/  STL.64 [R1+0x108], R192 ;  /* 0x000108c001007387 */ /* 0x000fe80000100a00 */
[----:B------:R1:W5:Y:S04]  /*171c0*/  LDL.LU.64 R240, [R1+0x6f8] ;  /* 0x0006f80001f07983 */ /* 0x0003680000300a00 */
[----:B------:R1:W-:Y:S04]  /*171d0*/  STL.64 [R1+0x148], R2 ;  /* 0x0001480201007387 */ /* 0x0003e80000100a00 */
[----:B------:R4:W-:Y:S04]  /*171e0*/  STL.64 [R1+0x128], R198 ;  /* 0x000128c601007387 */ /* 0x0009e80000100a00 */
[----:B-1----:R-:W3:Y:S04]  /*171f0*/  LDL.LU.64 R2, [R1+0x400] ;  /* 0x0004000001027983 */ /* 0x002ee80000300a00 */
[----:B------:R-:W-:Y:S04]  /*17200*/  STL.64 [R1+0x138], R132 ;  /* 0x0001388401007387 */ /* 0x000fe80000100a00 */
[----:B------:R-:W3:Y:S01]  /*17210*/  LDL.LU.64 R208, [R1+0x3f8] ;  /* 0x0003f80001d07983 */ /* 0x000ee20000300a00 */
[----:B----4-:R-:W-:-:S02]  /*17220*/  IADD3 R234, P0, PT, R246, UR14, RZ ;  /* 0x0000000ef6ea7c10 */ /* 0x010fc4000ff1e0ff */
[----:B------:R-:W-:Y:S02]  /*17230*/  IADD3 R206, P2, PT, R244, UR14, RZ ;  /* 0x0000000ef4ce7c10 */ /* 0x000fe4000ff5e0ff */
[----:B------:R-:W-:Y:S02]  /*17240*/  IADD3.X R235, PT, PT, R247, UR15, RZ, P0, !PT ;  /* 0x0000000ff7eb7c10 */ /* 0x000fe400087fe4ff */
[----:B------:R-:W-:Y:S01]  /*17250*/  IADD3.X R207, PT, PT, R245, UR15, RZ, P2, !PT ;  /* 0x0000000ff5cf7c10 */ /* 0x000fe200097fe4ff */
[----:B------:R-:W-:Y:S01]  /*17260*/  STL.64 [R1+0x118], R196 ;  /* 0x000118c401007387 */ /* 0x000fe20000100a00 */
[----:B------:R-:W-:-:S03]  /*17270*/  IADD3 R198, P3, PT, R204, UR14, RZ ;  /* 0x0000000eccc67c10 */ /* 0x000fc6000ff7e0ff */
[----:B------:R1:W5:Y:S01]  /*17280*/  LDL.LU.64 R246, [R1+0x6f0] ;  /* 0x0006f00001f67983 */ /* 0x0003620000300a00 */
[----:B------:R-:W-:-:S03]  /*17290*/  IADD3.X R199, PT, PT, R205, UR15, RZ, P3, !PT ;  /* 0x0000000fcdc77c10 */ /* 0x000fc60009ffe4ff */
[----:B------:R-:W-:Y:S04]  /*172a0*/  STL.64 [R1+0x158], R234 ;  /* 0x000158ea01007387 */ /* 0x000fe80000100a00 */
[----:B------:R4:W-:Y:S04]  /*172b0*/  STL.64 [R1+0x168], R206 ;  /* 0x000168ce01007387 */ /* 0x0009e80000100a00 */
[----:B----4-:R-:W4:Y:S04]  /*172c0*/  LDL.LU.64 R206, [R1+0x6b0] ;  /* 0x0006b00001ce7983 */ /* 0x010f280000300a00 */
[----:B------:R-:W4:Y:S04]  /*172d0*/  LDL.LU.64 R204, [R1+0x3f0] ;  /* 0x0003f00001cc7983 */ /* 0x000f280000300a00 */
[----:B------:R1:W-:Y:S01]  /*172e0*/  STL.64 [R1+0x178], R198 ;  /* 0x000178c601007387 */ /* 0x0003e20000100a00 */
[----:B--2---:R-:W-:-:S02]  /*172f0*/  IADD3 R132, P4, PT, R186, UR14, RZ ;  /* 0x0000000eba847c10 */ /* 0x004fc4000ff9e0ff */
[----:B---3--:R-:W-:Y:S02]  /*17300*/  IADD3 R244, P0, PT, R248, UR14, RZ ;  /* 0x0000000ef8f47c10 */ /* 0x008fe4000ff1e0ff */
[----:B------:R-:W-:Y:S02]  /*17310*/  IADD3.X R133, PT, PT, R187, UR15, RZ, P4, !PT ;  /* 0x0000000fbb857c10 */ /* 0x000fe4000a7fe4ff */
[----:B------:R-:W-:Y:S01]  /*17320*/  IADD3.X R245, PT, PT, R249, UR15, RZ, P0, !PT ;  /* 0x0000000ff9f57c10 */ /* 0x000fe200087fe4ff */
[----:B------:R-:W2:Y:S02]  /*17330*/  LDC R187, c[0x0][0x3a0] ;  /* 0x0000e800ffbb7b82 */ /* 0x000ea40000000800 */
[----:B------:R-:W-:Y:S04]  /*17340*/  STL.64 [R1+0x188], R132 ;  /* 0x0001888401007387 */ /* 0x000fe80000100a00 */
[----:B------:R3:W5:Y:S01]  /*17350*/  LDL.LU.64 R248, [R1+0x6e8] ;  /* 0x0006e80001f87983 */ /* 0x0007620000300a00 */
[----:B-1----:R-:W-:-:S03]  /*17360*/  IADD3 R198, P2, PT, R200, UR14, RZ ;  /* 0x0000000ec8c67c10 */ /* 0x002fc6000ff5e0ff */
[----:B------:R1:W-:Y:S01]  /*17370*/  STL.64 [R1+0x198], R244 ;  /* 0x000198f401007387 */ /* 0x0003e20000100a00 */
[----:B------:R-:W-:-:S03]  /*17380*/  IADD3.X R199, PT, PT, R201, UR15, RZ, P2, !PT ;  /* 0x0000000fc9c77c10 */ /* 0x000fc600097fe4ff */
[----:B-1----:R3:W5:Y:S04]  /*17390*/  LDL.LU.64 R244, [R1+0x6e0] ;  /* 0x0006e00001f47983 */ /* 0x0027680000300a00 */
[----:B------:R-:W2:Y:S01]  /*173a0*/  LDL.LU.64 R200, [R1+0x6d8] ;  /* 0x0006d80001c87983 */ /* 0x000ea20000300a00 */
[----:B------:R-:W-:-:S04]  /*173b0*/  IADD3 R234, P3, PT, R242, UR14, RZ ;  /* 0x0000000ef2ea7c10 */ /* 0x000fc8000ff7e0ff */
[----:B------:R-:W-:Y:S01]  /*173c0*/  IADD3.X R235, PT, PT, R243, UR15, RZ, P3, !PT ;  /* 0x0000000ff3eb7c10 */ /* 0x000fe20009ffe4ff */
[----:B------:R1:W-:Y:S04]  /*173d0*/  STL.64 [R1+0x1a8], R198 ;  /* 0x0001a8c601007387 */ /* 0x0003e80000100a00 */
[----:B-1----:R3:W5:Y:S01]  /*173e0*/  LDL.LU.64 R198, [R1+0x6d0] ;  /* 0x0006d00001c67983 */ /* 0x0027620000300a00 */
[----:B------:R-:W-:-:S04]  /*173f0*/  IADD3 R132, P4, PT, R188, UR14, RZ ;  /* 0x0000000ebc847c10 */ /* 0x000fc8000ff9e0ff */
[----:B------:R-:W-:Y:S02]  /*17400*/  IADD3.X R133, PT, PT, R189, UR15, RZ, P4, !PT ;  /* 0x0000000fbd857c10 */ /* 0x000fe4000a7fe4ff */
[----:B------:R-:W-:-:S03]  /*17410*/  IADD3 R242, P2, PT, R202, UR14, RZ ;  /* 0x0000000ecaf27c10 */ /* 0x000fc6000ff5e0ff */
[----:B------:R1:W-:Y:S01]  /*17420*/  STL.64 [R1+0x1c8], R132 ;  /* 0x0001c88401007387 */ /* 0x0003e20000100a00 */
[----:B------:R-:W-:-:S03]  /*17430*/  IADD3.X R243, PT, PT, R203, UR15, RZ, P2, !PT ;  /* 0x0000000fcbf37c10 */ /* 0x000fc600097fe4ff */
[----:B------:R1:W-:Y:S01]  /*17440*/  STL.64 [R1+0x1b8], R234 ;  /* 0x0001b8ea01007387 */ /* 0x0003e20000100a00 */
[----:B------:R-:W-:Y:S02]  /*17450*/  IADD3 R188, P4, PT, R190, UR14, RZ ;  /* 0x0000000ebebc7c10 */ /* 0x000fe4000ff9e0ff */
[----:B------:R-:W2:Y:S01]  /*17460*/  LDC R190, c[0x0][0x3a0] ;  /* 0x0000e800ffbe7b82 */ /* 0x000ea20000000800 */
[----:B-1----:R-:W-:Y:S02]  /*17470*/  IADD3 R132, P0, PT, R134, UR14, RZ ;  /* 0x0000000e86847c10 */ /* 0x002fe4000ff1e0ff */
[----:B------:R-:W-:Y:S02]  /*17480*/  IADD3.X R189, PT, PT, R191, UR15, RZ, P4, !PT ;  /* 0x0000000fbfbd7c10 */ /* 0x000fe4000a7fe4ff */
[----:B------:R-:W-:-:S03]  /*17490*/  IADD3 R234, P3, PT, R210, UR14, RZ ;  /* 0x0000000ed2ea7c10 */ /* 0x000fc6000ff7e0ff */
[----:B------:R-:W1:Y:S01]  /*174a0*/  LDC R191, c[0x0][0x3a0] ;  /* 0x0000e800ffbf7b82 */ /* 0x000e620000000800 */
[----:B------:R-:W-:Y:S02]  /*174b0*/  IADD3.X R133, PT, PT, R135, UR15, RZ, P0, !PT ;  /* 0x0000000f87857c10 */ /* 0x000fe400087fe4ff */
[----:B------:R3:W5:Y:S01]  /*174c0*/  LDL.LU.64 R134, [R1+0x6c8] ;  /* 0x0006c80001867983 */ /* 0x0007620000300a00 */
[----:B------:R-:W-:-:S03]  /*174d0*/  IADD3.X R235, PT, PT, R211, UR15, RZ, P3, !PT ;  /* 0x0000000fd3eb7c10 */ /* 0x000fc60009ffe4ff */
[----:B------:R3:W-:Y:S01]  /*174e0*/  STL.64 [R1+0x1d8], R132 ;  /* 0x0001d88401007387 */ /* 0x0007e20000100a00 */
[----:B------:R-:W-:-:S03]  /*174f0*/  IADD3 R202, P2, PT, R208, UR14, RZ ;  /* 0x0000000ed0ca7c10 */ /* 0x000fc6000ff5e0ff */
[----:B---3--:R3:W5:Y:S01]  /*17500*/  LDL.LU.64 R132, [R1+0x6c0] ;  /* 0x0006c00001847983 */ /* 0x0087620000300a00 */
[----:B------:R-:W-:Y:S02]  /*17510*/  IADD3.X R203, PT, PT, R209, UR15, RZ, P2, !PT ;  /* 0x0000000fd1cb7c10 */ /* 0x000fe400097fe4ff */
[----:B------:R-:W1:Y:S01]  /*17520*/  LDC R209, c[0x0][0x3a0] ;  /* 0x0000e800ffd17b82 */ /* 0x000e620000000800 */
[----:B------:R-:W-:Y:S01]  /*17530*/  IADD3 R210, P0, PT, R2, UR14, RZ ;  /* 0x0000000e02d27c10 */ /* 0x000fe2000ff1e0ff */
[----:B------:R3:W-:Y:S03]  /*17540*/  STL.64 [R1+0x208], R188 ;  /* 0x000208bc01007387 */ /* 0x0007e60000100a00 */
[----:B------:R-:W-:Y:S01]  /*17550*/  IADD3.X R211, PT, PT, R3, UR15, RZ, P0, !PT ;  /* 0x0000000f03d37c10 */ /* 0x000fe200087fe4ff */
[----:B------:R-:W-:Y:S04]  /*17560*/  STL.64 [R1+0x1e8], R242 ;  /* 0x0001e8f201007387 */ /* 0x000fe80000100a00 */
[----:B------:R-:W-:Y:S04]  /*17570*/  STL.64 [R1+0x1f8], R234 ;  /* 0x0001f8ea01007387 */ /* 0x000fe80000100a00 */
[----:B------:R1:W5:Y:S01]  /*17580*/  LDL.LU.64 R2, [R1+0x6b8] ;  /* 0x0006b80001027983 */ /* 0x0003620000300a00 */
[----:B---3--:R-:W3:Y:S03]  /*17590*/  LDC R189, c[0x0][0x3a0] ;  /* 0x0000e800ffbd7b82 */ /* 0x008ee60000000800 */
[----:B------:R4:W-:Y:S04]  /*175a0*/  STL.64 [R1+0x218], R210 ;  /* 0x000218d201007387 */ /* 0x0009e80000100a00 */
[----:B------:R4:W-:Y:S02]  /*175b0*/  STL.64 [R1+0x228], R202 ;  /* 0x000228ca01007387 */ /* 0x0009e40000100a00 */
[----:B----4-:R-:W-:-:S02]  /*175c0*/  IADD3 R210, P6, PT, R206, UR12, RZ ;  /* 0x0000000cced27c10 */ /* 0x010fc4000ffde0ff */
[----:B------:R-:W-:Y:S02]  /*175d0*/  IADD3 R202, P5, PT, R204, UR14, RZ ;  /* 0x0000000eccca7c10 */ /* 0x000fe4000ffbe0ff */
[----:B------:R-:W-:Y:S02]  /*175e0*/  IADD3.X R211, PT, PT, R207, UR13, RZ, P6, !PT ;  /* 0x0000000dcfd37c10 */ /* 0x000fe4000b7fe4ff */
[----:B------:R-:W-:Y:S01]  /*175f0*/  IADD3.X R203, PT, PT, R205, UR15, RZ, P5, !PT ;  /* 0x0000000fcdcb7c10 */ /* 0x000fe2000affe4ff */
[----:B-1----:R-:W-:Y:S02]  /*17600*/  VIADD R209, R209, 0x3f ;  /* 0x0000003fd1d17836 */ /* 0x002fe40000000000 */
[----:B------:R1:W-:Y:S01]  /*17610*/  STL.64 [R1+0x3b8], R210 ;  /* 0x0003b8d201007387 */ /* 0x0003e20000100a00 */
[----:B------:R-:W-:-:S03]  /*17620*/  ISETP.NE.U32.AND P0, PT, RZ, UR16, PT ;  /* 0x00000010ff007c0c */ /* 0x000fc6000bf05070 */
[----:B------:R1:W-:Y:S01]  /*17630*/  STL.64 [R1+0x238], R202 ;  /* 0x000238ca01007387 */ /* 0x0003e20000100a00 */
[----:B------:R-:W-:Y:S01]  /*17640*/  ISETP.LT.OR P3, PT, R209, 0x40, P0 ;  /* 0x00000040d100780c */ /* 0x000fe20000761670 */
[----:B------:R-:W-:Y:S01]  /*17650*/  UIADD3 UR16, UPT, UPT, UR10, 0x100, URZ ;  /* 0x000001000a107890 */ /* 0x000fe2000fffe0ff */
[----:B--2---:R-:W-:-:S04]  /*17660*/  IADD3 R186, PT, PT, R201, -0x141, RZ ;  /* 0xfffffebfc9ba7810 */ /* 0x004fc80007ffe0ff */
[----:B------:R-:W-:Y:S01]  /*17670*/  ISETP.GE.U32.AND P4, PT, R186, 0x7ffffe80, PT ;  /* 0x7ffffe80ba00780c */ /* 0x000fe20003f86070 */
[----:B------:R-:W-:-:S05]  /*17680*/  VIADD R186, R187, 0xfffffebe ;  /* 0xfffffebebbba7836 */ /* 0x000fca0000000000 */
[----:B------:R-:W-:Y:S01]  /*17690*/  ISETP.GE.U32.AND P2, PT, R186, 0x7ffffe7f, PT ;  /* 0x7ffffe7fba00780c */ /* 0x000fe20003f46070 */
[----:B-1-3--:R-:W-:-:S12]  /*176a0*/  @P3 BRA `(.L_x_7) ;  /* 0x0000000400643947 */ /* 0x00afd80003800000 */
[----:B------:R-:W-:Y:S01]  /*176b0*/  UIADD3 UR25, UPT, UPT, UR9, 0x50000, URZ ;  /* 0x0005000009197890 */ /* 0x000fe2000fffe0ff */
[----:B------:R-:W-:Y:S01]  /*176c0*/  MOV.SPILL R187, UR13 ;  /* 0x0000000d00bb7c02 */ /* 0x000fe20009000f00 */
[----:B------:R-:W-:Y:S01]  /*176d0*/  UMOV UR35, URZ ;  /* 0x000000ff00237c82 */ /* 0x000fe20008000000 */
[----:B------:R-:W-:Y:S01]  /*176e0*/  UIADD3 UR52, UPT, UPT, UR10, 0x108, URZ ;  /* 0x000001080a347890 */ /* 0x000fe2000fffe0ff */
[----:B------:R-:W-:Y:S01]  /*176f0*/  MOV.SPILL R186, UR12 ;  /* 0x0000000c00ba7c02 */ /* 0x000fe20009000f00 */
[----:B------:R-:W-:Y:S02]  /*17700*/  USHF.R.U32.HI UR34, URZ, 0x4, UR25 ;  /* 0x00000004ff227899 */ /* 0x000fe40008011619 */
[----:B------:R-:W-:Y:S02]  /*17710*/  UIADD3 UR56, UPT, UPT, UR10, 0x110, URZ ;  /* 0x000001100a387890 */ /* 0x000fe4000fffe0ff */
[----:B------:R-:W-:Y:S01]  /*17720*/  USGXT.U32 UR34, UR34, 0xe ;  /* 0x0000000e2222789a */ /* 0x000fe20008000000 */
[----:B------:R-:W-:Y:S01]  /*17730*/  UMOV UR60, 0x0 ;  /* 0x00000000003c7882 */ /* 0x000fe20000000000 */
[----:B------:R-:W-:-:S02]  /*17740*/  UMOV UR61, 0x8200910 ;  /* 0x08200910003d7882 */ /* 0x000fc40000000000 */
[----:B------:R-:W-:Y:S01]  /*17750*/  UIADD3 UR38, UP1, UPT, UR34, 0x2, URZ ;  /* 0x0000000222267890 */ /* 0x000fe2000ff3e0ff */
[----:B------:R-:W-:Y:S01]  /*17760*/  UMOV UR62, 0x0 ;  /* 0x00000000003e7882 */ /* 0x000fe20000000000 */
[----:B------:R-:W-:Y:S02]  /*17770*/  UMOV UR63, 0x8200910 ;  /* 0x08200910003f7882 */ /* 0x000fe40000000000 */
[----:B------:R-:W-:Y:S02]  /*17780*/  UIADD3.X UR39, UPT, UPT, UR35, 0x40004040, URZ, UP1, !UPT ;  /* 0x4000404023277890 */ /* 0x000fe40008ffe4ff */
[----:B------:R-:W-:Y:S02]  /*17790*/  UIADD3 UR73, UPT, UPT, UR10, 0x118, URZ ;  /* 0x000001180a497890 */ /* 0x000fe4000fffe0ff */
[----:B------:R-:W-:Y:S01]  /*177a0*/  UIADD3.64 UR46, UPT, UPT, UR38, 0x2, URZ ;  /* 0x00000002262e7897 */ /* 0x000fe2000fffe0ff */
[----:B------:R-:W-:Y:S01]  /*177b0*/  UMOV UR35, 0x40004040 ;  /* 0x4000404000237882 */ /* 0x000fe20000000000 */
[----:B------:R-:W-:Y:S01]  /*177c0*/  UIADD3.64 UR48, UPT, UPT, UR38, 0x4, URZ ;  /* 0x0000000426307897 */ /* 0x000fe2000fffe0ff */
[----:B------:R-:W-:Y:S01]  /*177d0*/  UTCHMMA tmem[UR16], gdesc[UR34], tmem[UR10], tmem[UR60], idesc[UR61], !UPT ;  /* 0x00ff3c22100079ea */ /* 0x000fe2000f80000a */
[----:B------:R-:W-:Y:S01]  /*177e0*/  UMOV UR58, 0x0 ;  /* 0x00000000003a7882 */ /* 0x000fe20000000000 */
[----:B------:R-:W-:Y:S01]  /*177f0*/  UMOV UR59, 0x8200910 ;  /* 0x08200910003b7882 */ /* 0x000fe20000000000 */
[----:B------:R-:W-:-:S02]  /*17800*/  UIADD3 UR8, UPT, UPT, UR10, 0x120, URZ ;  /* 0x000001200a087890 */ /* 0x000fc4000fffe0ff */
[----:B------:R1:W-:Y:S01]  /*17810*/  UTCHMMA tmem[UR52], gdesc[UR38], tmem[UR10], tmem[UR62], idesc[UR63], UPT ;  /* 0x00ff3e26340079ea */ /* 0x0003e2000b80000a */
[----:B------:R-:W-:Y:S01]  /*17820*/  UIADD3.64 UR50, UPT, UPT, UR38, 0x3fe, URZ ;  /* 0x000003fe26327897 */ /* 0x000fe2000fffe0ff */
[----:B------:R2:W-:Y:S01]  /*17830*/  UTCHMMA tmem[UR56], gdesc[UR46], tmem[UR10], tmem[UR58], idesc[UR59], UPT ;  /* 0x00ff3a2e380079ea */ /* 0x0005e2000b80000a */
[----:B------:R-:W-:Y:S02]  /*17840*/  UIADD3 UR18, UPT, UPT, UR10, 0x128, URZ ;  /* 0x000001280a127890 */ /* 0x000fe4000fffe0ff */
[----:B------:R-:W-:Y:S02]  /*17850*/  UIADD3 UR17, UPT, UPT, UR10, 0x130, URZ ;  /* 0x000001300a117890 */ /* 0x000fe4000fffe0ff */
[----:B------:R-:W-:Y:S02]  /*17860*/  UIADD3.64 UR54, UPT, UPT, UR38, 0x402, URZ ;  /* 0x0000040226367897 */ /* 0x000fe4000fffe0ff */
[----:B------:R-:W-:Y:S02]  /*17870*/  UIADD3 UR19, UPT, UPT, UR10, 0x138, URZ ;  /* 0x000001380a137890 */ /* 0x000fe4000fffe0ff */
[----:B-1----:R-:W-:-:S02]  /*17880*/  UIADD3.64 UR52, UPT, UPT, UR38, 0x400, URZ ;  /* 0x0000040026347897 */ /* 0x002fc4000fffe0ff */
[----:B--2---:R-:W-:Y:S02]  /*17890*/  UIADD3.64 UR56, UPT, UPT, UR38, 0x404, URZ ;  /* 0x0000040426387897 */ /* 0x004fe4000fffe0ff */
[----:B------:R-:W-:Y:S02]  /*178a0*/  UIADD3 UR20, UPT, UPT, UR10, 0x80, URZ ;  /* 0x000000800a147890 */ /* 0x000fe4000fffe0ff */
[----:B------:R-:W-:Y:S02]  /*178b0*/  UIADD3 UR21, UPT, UPT, UR10, 0x140, URZ ;  /* 0x000001400a157890 */ /* 0x000fe4000fffe0ff */
[----:B------:R-:W-:Y:S02]  /*178c0*/  UIADD3 UR22, UPT, UPT, UR10, 0x80, URZ ;  /* 0x000000800a167890 */ /* 0x000fe4000fffe0ff */
[----:B------:R-:W-:Y:S01]  /*178d0*/  UIADD3 UR23, UPT, UPT, UR10, 0x148, URZ ;  /* 0x000001480a177890 */ /* 0x000fe2000fffe0ff */
[----:B------:R-:W-:Y:S01]  /*178e0*/  UMOV UR6, 0x0 ;  /* 0x0000000000067882 */ /* 0x000fe20000000000 */
[----:B------:R-:W-:Y:S01]  /*178f0*/  UMOV UR7, 0x8200910 ;  /* 0x0820091000077882 */ /* 0x000fe20000000000 */
[----:B------:R-:W-:-:S02]  /*17900*/  UIADD3 UR24, UPT, UPT, UR10, 0x80, URZ ;  /* 0x000000800a187890 */ /* 0x000fc4000fffe0ff */
[----:B------:R-:W-:Y:S01]  /*17910*/  UTCHMMA tmem[UR73], gdesc[UR48], tmem[UR10], tmem[UR6], idesc[UR7], UPT ;  /* 0x00ff0630490079ea */ /* 0x000fe2000b80000a */
[----:B------:R-:W-:Y:S01]  /*17920*/  UIADD3 UR25, UPT, UPT, UR10, 0x150, URZ ;  /* 0x000001500a197890 */ /* 0x000fe2000fffe0ff */
[----:B------:R-:W-:Y:S01]  /*17930*/  UMOV UR12, 0x0 ;  /* 0x00000000000c7882 */ /* 0x000fe20000000000 */
[----:B------:R-:W-:Y:S01]  /*17940*/  UMOV UR13, 0x8200910 ;  /* 0x08200910000d7882 */ /* 0x000fe20000000000 */
[----:B------:R-:W-:Y:S02]  /*17950*/  UIADD3 UR64, UPT, UPT, UR10, 0x80, URZ ;  /* 0x000000800a407890 */ /* 0x000fe4000fffe0ff */
[----:B------:R1:W-:Y:S01]  /*17960*/  UTCHMMA tmem[UR8], gdesc[UR50], tmem[UR10], tmem[UR12], idesc[UR13], UPT ;  /* 0x00ff0c32080079ea */ /* 0x0003e2000b80000a */
[----:B------:R-:W-:Y:S02]  /*17970*/  UIADD3 UR65, UPT, UPT, UR10, 0x158, URZ ;  /* 0x000001580a417890 */ /* 0x000fe4000fffe0ff */
[----:B------:R2:W-:Y:S01]  /*17980*/  UTCHMMA tmem[UR18], gdesc[UR52], tmem[UR10], tmem[UR62], idesc[UR63], UPT ;  /* 0x00ff3e34120079ea */ /* 0x0005e2000b80000a */
[----:B------:R-:W-:-:S02]  /*17990*/  UIADD3 UR66, UPT, UPT, UR10, 0x80, URZ ;  /* 0x000000800a427890 */ /* 0x000fc4000fffe0ff */
[----:B------:R-:W-:Y:S01]  /*179a0*/  UIADD3 UR67, UPT, UPT, UR10, 0x160, URZ ;  /* 0x000001600a437890 */ /* 0x000fe2000fffe0ff */
[----:B------:R-:W-:Y:S01]  /*179b0*/  UMOV UR76, 0x0 ;  /* 0x00000000004c7882 */ /* 0x000fe20000000000 */
[----:B------:R-:W-:Y:S01]  /*179c0*/  UMOV UR77, 0x8200910 ;  /* 0x08200910004d7882 */ /* 0x000fe20000000000 */
[----:B------:R-:W-:Y:S02]  /*179d0*/  UIADD3 UR68, UPT, UPT, UR10, 0x80, URZ ;  /* 0x000000800a447890 */ /* 0x000fe4000fffe0ff */
[----:B------:R2:W-:Y:S01]  /*179e0*/  UTCHMMA tmem[UR17], gdesc[UR54], tmem[UR10], tmem[UR76], idesc[UR77], UPT ;  /* 0x00ff4c36110079ea */ /* 0x0005e2000b80000a */
[----:B------:R-:W-:Y:S01]  /*179f0*/  UIADD3 UR69, UPT, UPT, UR10, 0x168, URZ ;  /* 0x000001680a457890 */ /* 0x000fe2000fffe0ff */
[----:B-1----:R-:W-:Y:S01]  /*17a00*/  R2UR.FILL UR13, R187 ;  /* 0x00000000bb0d72ca */ /* 0x002fe200004e0000 */
[----:B------:R-:W-:Y:S01]  /*17a10*/  UMOV UR74, 0x0 ;  /* 0x00000000004a7882 */ /* 0x000fe20000000000 */
[----:B------:R-:W-:Y:S01]  /*17a20*/  UMOV UR75, 0x8200910 ;  /* 0x08200910004b7882 */ /* 0x000fe20000000000 */
[----:B------:R-:W-:-:S02]  /*17a30*/  UIADD3 UR70, UPT, UPT, UR10, 0x80, URZ ;  /* 0x000000800a467890 */ /* 0x000fc4000fffe0ff */
[----:B------:R2:W-:Y:S01]  /*17a40*/  UTCHMMA tmem[UR19], gdesc[UR56], tmem[UR10], tmem[UR74], idesc[UR75], UPT ;  /* 0x00ff4a38130079ea */ /* 0x0005e2000b80000a */
[----:B------:R-:W-:Y:S01]  /*17a50*/  UIADD3 UR71, UPT, UPT, UR10, 0x170, URZ ;  /* 0x000001700a477890 */ /* 0x000fe2000fffe0ff */
[----:B------:R-:W-:Y:S01]  /*17a60*/  R2UR.FILL UR12, R186 ;  /* 0x00000000ba0c72ca */ /* 0x000fe200004e0000 */
[----:B------:R-:W-:Y:S01]  /*17a70*/  UMOV UR26, 0x0 ;  /* 0x00000000001a7882 */ /* 0x000fe20000000000 */
[----:B------:R-:W-:Y:S01]  /*17a80*/  UMOV UR27, 0x8200910 ;  /* 0x08200910001b7882 */ /* 0x000fe20000000000 */
[----:B------:R-:W-:Y:S01]  /*17a90*/  UIADD3 UR72, UPT, UPT, UR10, 0x80, URZ ;  /* 0x000000800a487890 */ /* 0x000fe2000fffe0ff */
[----:B------:R2:W-:Y:S01]  /*17aa0*/  UTCHMMA tmem[UR21], gdesc[UR34], tmem[UR20], tmem[UR26], idesc[UR27], !UPT ;  /* 0x00ff1a22150079ea */ /* 0x0005e2000f800014 */
[----:B------:R-:W-:Y:S01]  /*17ab0*/  UIADD3 UR58, UPT, UPT, UR10, 0x178, URZ ;  /* 0x000001780a3a7890 */ /* 0x000fe2000fffe0ff */
[----:B------:R-:W-:Y:S01]  /*17ac0*/  UMOV UR30, 0x0 ;  /* 0x00000000001e7882 */ /* 0x000fe20000000000 */
[----:B------:R-:W-:Y:S01]  /*17ad0*/  UMOV UR31, 0x8200910 ;  /* 0x08200910001f7882 */ /* 0x000fe20000000000 */
[----:B------:R-:W-:Y:S01]  /*17ae0*/  UMOV UR32, 0x0 ;  /* 0x0000000000207882 */ /* 0x000fe20000000000 */
[----:B------:R-:W-:Y:S01]  /*17af0*/  UMOV UR33, 0x8200910 ;  /* 0x0820091000217882 */ /* 0x000fe20000000000 */
[----:B------:R-:W-:Y:S01]  /*17b00*/  UMOV UR36, 0x0 ;  /* 0x0000000000247882 */ /* 0x000fe20000000000 */
[----:B------:R-:W-:Y:S01]  /*17b10*/  UMOV UR37, 0x8200910 ;  /* 0x0820091000257882 */ /* 0x000fe20000000000 */
[----:B------:R2:W-:Y:S01]  /*17b20*/  UTCHMMA tmem[UR23], gdesc[UR38], tmem[UR22], tmem[UR30], idesc[UR31], UPT ;  /* 0x00ff1e26170079ea */ /* 0x0005e2000b800016 */
        /* <DEDUP_REMOVED lines=8> */
[----:B------:R-:W-:Y:S01]  /*17bb0*/  UMOV UR6, UR4 ;  /* 0x0000000400067c82 */ /* 0x000fe20008000000 */
[----:B------:R-:W-:Y:S01]  /*17bc0*/  UMOV UR7, URZ ;  /* 0x000000ff00077c82 */ /* 0x000fe20008000000 */
[----:B------:R2:W-:Y:S01]  /*17bd0*/  UTCHMMA tmem[UR67], gdesc[UR50], tmem[UR66], tmem[UR40], idesc[UR41], UPT ;  /* 0x00ff2832430079ea */ /* 0x0005e2000b800042 */
[----:B------:R2:W-:Y:S01]  /*17be0*/  UTCHMMA tmem[UR69], gdesc[UR52], tmem[UR68], tmem[UR42], idesc[UR43], UPT ;  /* 0x00ff2a34450079ea */ /* 0x0005e2000b800044 */
[----:B------:R-:W-:Y:S01]  /*17bf0*/  UMOV UR6, UR6 ;  /* 0x0000000600067c82 */ /* 0x000fe20008000000 */
[----:B------:R2:W-:Y:S01]  /*17c00*/  UTCHMMA tmem[UR71], gdesc[UR54], tmem[UR70], tmem[UR44], idesc[UR45], UPT ;  /* 0x00ff2c36470079ea */ /* 0x0005e2000b800046 */
[----:B------:R2:W-:Y:S01]  /*17c10*/  UTCHMMA tmem[UR58], gdesc[UR56], tmem[UR72], tmem[UR60], idesc[UR61], UPT ;  /* 0x00ff3c383a0079ea */ /* 0x0005e2000b800048 */
[----:B------:R2:W-:Y:S01]  /*17c20*/  UTCBAR [UR6], URZ ;  /* 0x000000ff060073e9 */ /* 0x0005e200080000ff */
[----:B------:R-:W-:Y:S01]  /*17c30*/  NOP ;  /* 0x0000000000007918 */ /* 0x000fe20000000000 */
.L_x_7:
[----:B------:R-:W-:Y:S01]  /*17c40*/  BAR.SYNC.DEFER_BLOCKING 0x0 ;  /* 0x0000000000007b1d */ /* 0x000fe20000010000 */
[----:B------:R-:W-:Y:S01]  /*17c50*/  VIADD R186, R189, 0xfffffebd ;  /* 0xfffffebdbdba7836 */ /* 0x000fe20000000000 */
[----:B--2---:R-:W-:-:S06]  /*17c60*/  UIADD3 UR21, UPT, UPT, UR5, -0x153, URZ ;  /* 0xfffffead05157890 */ /* 0x004fcc000fffe0ff */
[----:B------:R-:W1:Y:S01]  /*17c70*/  LDC R188, c[0x0][0x3a0] ;  /* 0x0000e800ffbc7b82 */ /* 0x000e620000000800 */
[----:B------:R-:W-:Y:S01]  /*17c80*/  ISETP.GE.U32.AND P5, PT, R186, 0x7ffffe7e, PT ;  /* 0x7ffffe7eba00780c */ /* 0x000fe20003fa6070 */
[----:B------:R-:W2:Y:S01]  /*17c90*/  LDCU UR24, c[0x0][0x3a0] ;  /* 0x00007400ff1877ac */ /* 0x000ea20008000800 */
[----:B------:R-:W-:Y:S01]  /*17ca0*/  IADD3 R186, PT, PT, R190, -0x144, RZ ;  /* 0xfffffebcbeba7810 */ /* 0x000fe20007ffe0ff */
[----:B-----5:R3:W-:Y:S01]  /*17cb0*/  STL.64 [R1+0x750], R132 ;  /* 0x0007508401007387 */ /* 0x0207e20000100a00 */
[----:B------:R-:W4:Y:S03]  /*17cc0*/  LDCU UR18, c[0x0][0x3a0] ;  /* 0x00007400ff1277ac */ /* 0x000f260008000800 */
[----:B------:R-:W2:Y:S01]  /*17cd0*/  LDC R187, c[0x0][0x3a0] ;  /* 0x0000e800ffbb7b82 */ /* 0x000ea20000000800 */
[----:B------:R-:W-:Y:S01]  /*17ce0*/  STL.64 [R1+0x748], R244 ;  /* 0x000748f401007387 */ /* 0x000fe20000100a00 */
[----:B------:R-:W1:Y:S03]  /*17cf0*/  LDCU UR22, c[0x0][0x3a0] ;  /* 0x00007400ff1677ac */ /* 0x000e660008000800 */
[----:B------:R4:W-:Y:S01]  /*17d00*/  STL.64 [R1+0x740], R248 ;  /* 0x000740f801007387 */ /* 0x0009e20000100a00 */
[----:B------:R-:W1:Y:S02]  /*17d10*/  LDCU UR8, c[0x0][0x3a0] ;  /* 0x00007400ff0877ac */ /* 0x000e640008000800 */
[----:B------:R-:W2:Y:S01]  /*17d20*/  LDC R189, c[0x0][0x3a0] ;  /* 0x0000e800ffbd7b82 */ /* 0x000ea20000000800 */
[----:B---3--:R-:W-:Y:S01]  /*17d30*/  IMAD.MOV.U32 R133, RZ, RZ, R193 ;  /* 0x000000ffff857224 */ /* 0x008fe200078e00c1 */
[----:B------:R-:W-:Y:S01]  /*17d40*/  @!PT LDS RZ, [RZ] ;  /* 0x00000000fffff984 */ /* 0x000fe20000000800 */
[----:B------:R-:W-:Y:S01]  /*17d50*/  @!PT LDS RZ, [RZ] ;  /* 0x00000000fffff984 */ /* 0x000fe20000000800 */
[----:B------:R-:W-:Y:S01]  /*17d60*/  @!PT LDS RZ, [RZ] ;  /* 0x00000000fffff984 */ /* 0x000fe20000000800 */
[----:B------:R-:W-:Y:S01]  /*17d70*/  LDGSTS.E [R135], desc[UR28][R142.64], !P4 ;  /* 0x000000008e877fae */ /* 0x000fe2000e1a101c */
[----:B------:R-:W3:Y:S01]  /*17d80*/  LDCU UR7, c[0x0][0x3a0] ;  /* 0x00007400ff0777ac */ /* 0x000ee20008000800 */
[----:B------:R-:W-:-:S02]  /*17d90*/  IMAD.MOV.U32 R132, RZ, RZ, R192 ;  /* 0x000000ffff847224 */ /* 0x000fc400078e00c0 */
[----:B------:R-:W-:Y:S01]  /*17da0*/  LDGSTS.E [R135+0x200], desc[UR28][R138.64], !P4 ;  /* 0x002000008a877fae */ /* 0x000fe2000e1a101c */
[----:B------:R-:W-:Y:S01]  /*17db0*/  ISETP.GE.U32.AND P4, PT, R186, 0x7ffffe7d, PT ;  /* 0x7ffffe7dba00780c */ /* 0x000fe20003f86070 */
[----:B------:R-:W-:Y:S01]  /*17dc0*/  VIADD R186, R191, 0xfffffebb ;  /* 0xfffffebbbfba7836 */ /* 0x000fe20000000000 */
[----:B------:R-:W1:Y:S01]  /*17dd0*/  LDCU UR17, c[0x0][0x3a0] ;  /* 0x00007400ff1177ac */ /* 0x000e620008000800 */
[----:B------:R-:W-:Y:S01]  /*17de0*/  LDGSTS.E [R135+0x400], desc[UR28][R136.64], !P2 ;  /* 0x0040000088877fae */ /* 0x000fe2000d1a101c */
[----:B------:R-:W3:Y:S01]  /*17df0*/  LDC R190, c[0x0][0x3a0] ;  /* 0x0000e800ffbe7b82 */ /* 0x000ee20000000800 */
[----:B----4-:R-:W-:Y:S01]  /*17e00*/  IMAD.MOV.U32 R249, RZ, RZ, R195 ;  /* 0x000000fffff97224 */ /* 0x010fe200078e00c3 */
[----:B------:R-:W-:Y:S01]  /*17e10*/  ISETP.GE.U32.AND P3, PT, R186, 0x7ffffe7c, PT ;  /* 0x7ffffe7cba00780c */ /* 0x000fe20003f66070 */
[----:B-1----:R-:W-:Y:S01]  /*17e20*/  VIADD R186, R188, 0xfffffeba ;  /* 0xfffffebabcba7836 */ /* 0x002fe20000000000 */
[----:B------:R-:W-:Y:S01]  /*17e30*/  LDGSTS.E [R135+0x600], desc[UR28][R182.64], !P2 ;  /* 0x00600000b6877fae */ /* 0x000fe2000d1a101c */
[----:B------:R-:W1:Y:S01]  /*17e40*/  LDCU UR20, c[0x0][0x3a0] ;  /* 0x00007400ff1477ac */ /* 0x000e620008000800 */
[----:B------:R-:W-:Y:S01]  /*17e50*/  MOV R248, R194 ;  /* 0x000000c200f87202 */ /* 0x000fe20000000f00 */
[----:B------:R-:W-:Y:S01]  /*17e60*/  IMAD.MOV.U32 R244, RZ, RZ, R196 ;  /* 0x000000fffff47224 */ /* 0x000fe200078e00c4 */
[----:B------:R-:W4:Y:S01]  /*17e70*/  LDC R188, c[0x0][0x3a0] ;  /* 0x0000e800ffbc7b82 */ /* 0x000f220000000800 */
[----:B------:R-:W-:Y:S01]  /*17e80*/  ISETP.GE.U32.AND P2, PT, R186, 0x7ffffe7b, PT ;  /* 0x7ffffe7bba00780c */ /* 0x000fe20003f46070 */
[----:B--2---:R-:W-:Y:S01]  /*17e90*/  VIADD R186, R187, 0xfffffeb9 ;  /* 0xfffffeb9bbba7836 */ /* 0x004fe20000000000 */
[----:B------:R-:W-:Y:S01]  /*17ea0*/  LDGSTS.E [R135+0x800], desc[UR28][R140.64], !P5 ;  /* 0x008000008c877fae */ /* 0x000fe2000e9a101c */
[----:B------:R-:W-:Y:S01]  /*17eb0*/  UIADD3 UR24, UPT, UPT, UR24, -0x152, URZ ;  /* 0xfffffeae18187890 */ /* 0x000fe2000fffe0ff */
[----:B------:R-:W-:Y:S01]  /*17ec0*/  IMAD.MOV.U32 R245, RZ, RZ, R197 ;  /* 0x000000fffff57224 */ /* 0x000fe200078e00c5 */
[----:B------:R-:W2:Y:S01]  /*17ed0*/  LDCU UR6, c[0x0][0x3a0] ;  /* 0x00007400ff0677ac */ /* 0x000ea20008000800 */
[----:B------:R-:W-:Y:S01]  /*17ee0*/  LDGSTS.E [R135+0xa00], desc[UR28][R168.64], !P5 ;  /* 0x00a00000a8877fae */ /* 0x000fe2000e9a101c */
[----:B------:R-:W1:Y:S01]  /*17ef0*/  LDC R187, c[0x0][0x3a0] ;  /* 0x0000e800ffbb7b82 */ /* 0x000e620000000800 */
[----:B------:R-:W-:-:S02]  /*17f00*/  UIADD3 UR18, UPT, UPT, UR18, -0x158, URZ ;  /* 0xfffffea812127890 */ /* 0x000fc4000fffe0ff */
[----:B------:R-:W-:Y:S01]  /*17f10*/  LDGSTS.E [R135+0xc00], desc[UR28][R144.64], !P4 ;  /* 0x00c0000090877fae */ /* 0x000fe2000e1a101c */
[----:B------:R-:W-:Y:S02]  /*17f20*/  UISETP.GE.U32.AND UP6, UPT, UR21, 0x7ffffe6e, UPT ;  /* 0x7ffffe6e1500788c */ /* 0x000fe4000bfc6070 */
[----:B------:R-:W-:Y:S01]  /*17f30*/  UIADD3 UR22, UPT, UPT, UR22, -0x154, URZ ;  /* 0xfffffeac16167890 */ /* 0x000fe2000fffe0ff */
[----:B------:R-:W-:Y:S01]  /*17f40*/  LDGSTS.E [R135+0xe00], desc[UR28][R146.64], !P4 ;  /* 0x00e0000092877fae */ /* 0x000fe2000e1a101c */
[----:B------:R-:W-:Y:S01]  /*17f50*/  ISETP.GE.U32.AND P4, PT, R186, 0x7ffffe7a, PT ;  /* 0x7ffffe7aba00780c */ /* 0x000fe20003f86070 */
[----:B------:R-:W-:Y:S01]  /*17f60*/  VIADD R186, R189, 0xfffffeb8 ;  /* 0xfffffeb8bdba7836 */ /* 0x000fe20000000000 */
[----:B------:R-:W-:Y:S01]  /*17f70*/  UIADD3 UR8, UPT, UPT, UR8, -0x15c, URZ ;  /* 0xfffffea408087890 */ /* 0x000fe2000fffe0ff */
[----:B------:R-:W2:Y:S01]  /*17f80*/  LDC R189, c[0x0][0x3a0] ;  /* 0x0000e800ffbd7b82 */ /* 0x000ea20000000800 */
[----:B------:R-:W-:Y:S01]  /*17f90*/  LDGSTS.E [R135+0x1000], desc[UR28][R148.64], !P3 ;  /* 0x0100000094877fae */ /* 0x000fe2000d9a101c */
[----:B------:R-:W-:Y:S01]  /*17fa0*/  UISETP.GE.U32.AND UP5, UPT, UR24, 0x7ffffe6f, UPT ;  /* 0x7ffffe6f1800788c */ /* 0x000fe2000bfa6070 */
[----:B------:R-:W1:Y:S02]  /*17fb0*/  LDCU UR23, c[0x0][0x3a0] ;  /* 0x00007400ff1777ac */ /* 0x000e640008000800 */
[----:B------:R-:W-:Y:S01]  /*17fc0*/  LDGSTS.E [R135+0x1200], desc[UR28][R150.64], !P3 ;  /* 0x0120000096877fae */ /* 0x000fe2000d9a101c */
[----:B------:R-:W-:-:S02]  /*17fd0*/  ISETP.GE.U32.AND P3, PT, R186, 0x7ffffe79, PT ;  /* 0x7ffffe79ba00780c */ /* 0x000fc40003f66070 */
[----:B----4-:R-:W-:Y:S01]  /*17fe0*/  IADD3 R186, PT, PT, R188, -0x149, RZ ;  /* 0xfffffeb7bcba7810 */ /* 0x010fe20007ffe0ff */
[----:B------:R-:W-:Y:S01]  /*17ff0*/  LDGSTS.E [R135+0x1400], desc[UR28][R152.64], !P2 ;  /* 0x0140000098877fae */ /* 0x000fe2000d1a101c */
[----:B------:R-:W4:Y:S01]  /*18000*/  LDC R188, c[0x0][0x3a0] ;  /* 0x0000e800ffbc7b82 */ /* 0x000f220000000800 */
[----:B---3--:R-:W-:Y:S02]  /*18010*/  UIADD3 UR7, UPT, UPT, UR7, -0x15b, URZ ;  /* 0xfffffea507077890 */ /* 0x008fe4000fffe0ff */
[----:B------:R-:W-:Y:S01]  /*18020*/  LDGSTS.E [R135+0x1600], desc[UR28][R154.64], !P2 ;  /* 0x016000009a877fae */ /* 0x000fe2000d1a101c */
[----:B------:R-:W-:Y:S01]  /*18030*/  ISETP.GE.U32.AND P2, PT, R186, 0x7ffffe78, PT ;  /* 0x7ffffe78ba00780c */ /* 0x000fe20003f46070 */
[----:B-1----:R-:W-:Y:S01]  /*18040*/  VIADD R186, R187, 0xfffffeb6 ;  /* 0xfffffeb6bbba7836 */ /* 0x002fe20000000000 */
[----:B------:R-:W-:Y:S01]  /*18050*/  UISETP.GE.U32.AND UP1, UPT, UR18, 0x7ffffe69, UPT ;  /* 0x7ffffe691200788c */ /* 0x000fe2000bf26070 */
[----:B------:R-:W-:Y:S01]  /*18060*/  LDGSTS.E [R135+0x1800], desc[UR28][R160.64], !P4 ;  /* 0x01800000a0877fae */ /* 0x000fe2000e1a101c */
[----:B------:R-:W1:Y:S01]  /*18070*/  LDC R187, c[0x0][0x3a0] ;  /* 0x0000e800ffbb7b82 */ /* 0x000e620000000800 */
[----:B------:R-:W3:Y:S02]  /*18080*/  LDCU UR19, c[0x0][0x3a0] ;  /* 0x00007400ff1377ac */ /* 0x000ee40008000800 */
[----:B------:R-:W-:Y:S01]  /*18090*/  LDGSTS.E [R135+0x1a00], desc[UR28][R162.64], !P4 ;  /* 0x01a00000a2877fae */ /* 0x000fe2000e1a101c */
[----:B------:R-:W-:-:S03]  /*180a0*/  UIADD3 UR17, UPT, UPT, UR17, -0x157, URZ ;  /* 0xfffffea911117890 */ /* 0x000fc6000fffe0ff */
[----:B------:R-:W-:Y:S01]  /*180b0*/  LDGSTS.E [R135+0x1c00], desc[UR28][R164.64], !P3 ;  /* 0x01c00000a4877fae */ /* 0x000fe2000d9a101c */
[----:B------:R-:W1:Y:S01]  /*180c0*/  LDC R191, c[0x0][0x3a0] ;  /* 0x0000e800ffbf7b82 */ /* 0x000e620000000800 */
[----:B------:R-:W-:Y:S02]  /*180d0*/  USEL UR18, URZ, 0x1fffe, UP6 ;  /* 0x0001fffeff127887 */ /* 0x000fe4000b000000 */
[----:B------:R-:W-:Y:S01]  /*180e0*/  LDGSTS.E [R135+0x1e00], desc[UR28][R166.64], !P3 ;  /* 0x01e00000a6877fae */ /* 0x000fe2000d9a101c */
[----:B------:R-:W-:Y:S01]  /*180f0*/  ISETP.GE.U32.AND P3, PT, R186, 0x7ffffe77, PT ;  /* 0x7ffffe77ba00780c */ /* 0x000fe20003f66070 */
[----:B--2---:R-:W-:Y:S01]  /*18100*/  VIADD R186, R189, 0xfffffeb5 ;  /* 0xfffffeb5bdba7836 */ /* 0x004fe20000000000 */
[----:B------:R-:W-:Y:S01]  /*18110*/  UISETP.GE.U32.AND UP3, UPT, UR22, 0x7ffffe6d, UPT ;  /* 0x7ffffe6d1600788c */ /* 0x000fe2000bf66070 */
[----:B------:R-:W-:Y:S01]  /*18120*/  LDGSTS.E [R135+0x2000], desc[UR28][R170.64], !P2 ;  /* 0x02000000aa877fae */ /* 0x000fe2000d1a101c */
[----:B------:R-:W2:Y:S01]  /*18130*/  LDC R189, c[0x0][0x3a0] ;  /* 0x0000e800ffbd7b82 */ /* 0x000ea20000000800 */
[----:B------:R-:W-:-:S02]  /*18140*/  UISETP.GE.U32.AND UP6, UPT, UR8, 0x7ffffe65, UPT ;  /* 0x7ffffe650800788c */ /* 0x000fc4000bfc6070 */
[----:B------:R-:W-:Y:S01]  /*18150*/  LDGSTS.E [R135+0x2200], desc[UR28][R172.64], !P2 ;  /* 0x02200000ac877fae */ /* 0x000fe2000d1a101c */
[----:B------:R-:W-:Y:S01]  /*18160*/  ISETP.GE.U32.AND P2, PT, R186, 0x7ffffe76, PT ;  /* 0x7ffffe76ba00780c */ /* 0x000fe20003f46070 */
[----:B------:R-:W-:Y:S01]  /*18170*/  UIADD3 UR20, UPT, UPT, UR20, -0x156, URZ ;  /* 0xfffffeaa14147890 */ /* 0x000fe2000fffe0ff */
[----:B----4-:R-:W-:Y:S01]  /*18180*/  VIADD R186, R188, 0xfffffeb4 ;  /* 0xfffffeb4bcba7836 */ /* 0x010fe20000000000 */
[----:B------:R-:W-:Y:S01]  /*18190*/  USEL UR8, URZ, 0x4, UP5 ;  /* 0x00000004ff087887 */ /* 0x000fe2000a800000 */
[----:B------:R-:W4:Y:S01]  /*181a0*/  LDC R193, c[0x0][0x3a0] ;  /* 0x0000e800ffc17b82 */ /* 0x000f220000000800 */
[----:B------:R-:W-:Y:S01]  /*181b0*/  LDGSTS.E [R135+0x2400], desc[UR28][R174.64], !P3 ;  /* 0x02400000ae877fae */ /* 0x000fe2000d9a101c */
[----:B------:R-:W-:Y:S01]  /*181c0*/  UISETP.GE.U32.AND UP5, UPT, UR7, 0x7ffffe66, UPT ;  /* 0x7ffffe660700788c */ /* 0x000fe2000bfa6070 */
[----:B------:R-:W2:Y:S02]  /*181d0*/  LDCU UR25, c[0x0][0x3a0] ;  /* 0x00007400ff1977ac */ /* 0x000ea40008000800 */
[----:B------:R-:W-:Y:S01]  /*181e0*/  LDGSTS.E [R135+0x2600], desc[UR28][R176.64], !P3 ;  /* 0x02600000b0877fae */ /* 0x000fe2000d9a101c */
[----:B------:R-:W-:-:S03]  /*181f0*/  UISETP.GE.U32.AND UP2, UPT, UR17, 0x7ffffe6a, UPT ;  /* 0x7ffffe6a1100788c */ /* 0x000fc6000bf46070 */
[----:B------:R-:W-:Y:S01]  /*18200*/  LDGSTS.E [R135+0x2800], desc[UR28][R178.64], !P2 ;  /* 0x02800000b2877fae */ /* 0x000fe2000d1a101c */
[----:B------:R-:W-:Y:S01]  /*18210*/  USEL UR17, URZ, 0x1, UP3 ;  /* 0x00000001ff117887 */ /* 0x000fe20009800000 */
[----:B------:R-:W4:Y:S01]  /*18220*/  LDC R192, c[0x0][0x3a0] ;  /* 0x0000e800ffc07b82 */ /* 0x000f220000000800 */
[----:B------:R-:W-:Y:S01]  /*18230*/  UISETP.GE.U32.AND UP3, UPT, UR20, 0x7ffffe6b, UPT ;  /* 0x7ffffe6b1400788c */ /* 0x000fe2000bf66070 */
[----:B------:R-:W-:Y:S01]  /*18240*/  LDGSTS.E [R135+0x2a00], desc[UR28][R180.64], !P2 ;  /* 0x02a00000b4877fae */ /* 0x000fe2000d1a101c */
[----:B------:R-:W-:Y:S01]  /*18250*/  ISETP.GE.U32.AND P2, PT, R186, 0x7ffffe75, PT ;  /* 0x7ffffe75ba00780c */ /* 0x000fe20003f46070 */
[----:B------:R-:W-:Y:S01]  /*18260*/  USEL UR7, URZ, 0x1, UP6 ;  /* 0x00000001ff077887 */ /* 0x000fe2000b000000 */
[----:B-1----:R-:W-:Y:S01]  /*18270*/  VIADD R186, R187, 0xfffffea6 ;  /* 0xfffffea6bbba7836 */ /* 0x002fe20000000000 */
[----:B------:R-:W-:Y:S01]  /*18280*/  USEL UR20, URZ, 0x1fffe, UP5 ;  /* 0x0001fffeff147887 */ /* 0x000fe2000a800000 */
[----:B--2---:R-:W-:Y:S01]  /*18290*/  IADD3 R187, PT, PT, R189, -0x159, RZ ;  /* 0xfffffea7bdbb7810 */ /* 0x004fe20007ffe0ff */
[----:B------:R-:W-:Y:S01]  /*182a0*/  UIADD3 UR5, UPT, UPT, UR6, -0x15f, URZ ;  /* 0xfffffea106057890 */ /* 0x000fe2000fffe0ff */
[----:B------:R-:W-:Y:S01]  /*182b0*/  VIADD R189, R190, 0xfffffea0 ;  /* 0xfffffea0bebd7836 */ /* 0x000fe20000000000 */
[----:B------:R-:W-:Y:S01]  /*182c0*/  UIADD3 UR7, UPT, UPT, UR7, UR20, URZ ;  /* 0x0000001407077290 */ /* 0x000fe2000fffe0ff */
[----:B------:R-:W-:Y:S01]  /*182d0*/  ISETP.GE.U32.AND P3, PT, R186, 0x7ffffe67, PT ;  /* 0x7ffffe67ba00780c */ /* 0x000fe20003f66070 */
[----:B------:R-:W-:Y:S01]  /*182e0*/  UIADD3 UR23, UPT, UPT, UR23, -0x151, URZ ;  /* 0xfffffeaf17177890 */ /* 0x000fe2000fffe0ff */
[----:B------:R-:W-:Y:S01]  /*182f0*/  ISETP.GE.U32.AND P4, PT, R187, 0x7ffffe68, PT ;  /* 0x7ffffe68bb00780c */ /* 0x000fe20003f86070 */
[----:B------:R-:W-:Y:S01]  /*18300*/  ULOP3.LUT UR7, UR7, 0x3, URZ, 0xc0, !UPT ;  /* 0x0000000307077892 */ /* 0x000fe2000f8ec0ff */
[----:B------:R-:W-:Y:S01]  /*18310*/  SEL R187, RZ, 0x4, P3 ;  /* 0x00000004ffbb7807 */ /* 0x000fe20001800000 */
[----:B------:R-:W-:Y:S01]  /*18320*/  UISETP.GE.U32.AND UP6, UPT, UR5, 0x7ffffe62, UPT ;  /* 0x7ffffe620500788c */ /* 0x000fe2000bfc6070 */
[----:B------:R-:W-:Y:S01]  /*18330*/  SEL R186, RZ, 0x7fff8, P4 ;  /* 0x0007fff8ffba7807 */ /* 0x000fe20002000000 */
[----:B---3--:R-:W-:Y:S01]  /*18340*/  UIADD3 UR19, UPT, UPT, UR19, -0x155, URZ ;  /* 0xfffffeab13137890 */ /* 0x008fe2000fffe0ff */
[----:B------:R-:W-:Y:S01]  /*18350*/  ISETP.GE.U32.AND P3, PT, R189, 0x7ffffe61, PT ;  /* 0x7ffffe61bd00780c */ /* 0x000fe20003f66070 */
[----:B------:R-:W-:Y:S01]  /*18360*/  UISETP.GE.U32.AND UP4, UPT, UR23, 0x7ffffe70, UPT ;  /* 0x7ffffe701700788c */ /* 0x000fe2000bf86070 */
[----:B------:R-:W-:Y:S01]  /*18370*/  IADD3 R188, PT, PT, R186, UR7, R187 ;  /* 0x00000007babc7c10 */ /* 0x000fe2000fffe0bb */
[----:B------:R-:W-:Y:S01]  /*18380*/  USEL UR21, URZ, 0x1fffe, UP6 ;  /* 0x0001fffeff157887 */ /* 0x000fe2000b000000 */
[----:B------:R-:W-:Y:S01]  /*18390*/  SEL R186, RZ, 0x1, P3 ;  /* 0x00000001ffba7807 */ /* 0x000fe20001800000 */
[----:B------:R-:W-:Y:S01]  /*183a0*/  UIADD3 UR6, UPT, UPT, UR25, -0x15d, URZ ;  /* 0xfffffea319067890 */ /* 0x000fe2000fffe0ff */
[----:B------:R-:W-:Y:S01]  /*183b0*/  VIADD R187, R191, 0xfffffea2 ;  /* 0xfffffea2bfbb7836 */ /* 0x000fe20000000000 */
[----:B------:R-:W-:Y:S01]  /*183c0*/  UISETP.GE.U32.AND UP5, UPT, UR19, 0x7ffffe6c, UPT ;  /* 0x7ffffe6c1300788c */ /* 0x000fe2000bfa6070 */
[----:B------:R-:W1:Y:S01]  /*183d0*/  LDC R189, c[0x0][0x3a0] ;  /* 0x0000e800ffbd7b82 */ /* 0x000e620000000800 */
[----:B------:R-:W-:Y:S01]  /*183e0*/  USEL UR19, URZ, 0x1, UP1 ;  /* 0x00000001ff137887 */ /* 0x000fe20008800000 */
[----:B------:R-:W-:Y:S01]  /*183f0*/  VIADD R186, R186, UR21 ;  /* 0x00000015baba7c36 */ /* 0x000fe20008000000 */
[----:B------:R-:W-:Y:S01]  /*18400*/  USEL UR20, URZ, 0x1fffe, UP2 ;  /* 0x0001fffeff147887 */ /* 0x000fe20009000000 */
[----:B------:R-:W-:Y:S01]  /*18410*/  ISETP.GE.U32.AND P4, PT, R187, 0x7ffffe63, PT ;  /* 0x7ffffe63bb00780c */ /* 0x000fe20003f86070 */
[----:B------:R-:W-:Y:S01]  /*18420*/  USEL UR5, URZ, 0x7fff8, UP4 ;  /* 0x0007fff8ff057887 */ /* 0x000fe2000a000000 */
[----:B------:R-:W-:Y:S01]  /*18430*/  LDGSTS.E [R135+0x2c00], desc[UR28][R158.64], !P2 ;  /* 0x02c000009e877fae */ /* 0x000fe2000d1a101c */
[----:B------:R-:W-:Y:S01]  /*18440*/  UISETP.GE.U32.AND UP4, UPT, UR6, 0x7ffffe64, UPT ;  /* 0x7ffffe640600788c */ /* 0x000fe2000bf86070 */
[----:B------:R-:W-:Y:S01]  /*18450*/  SEL R187, RZ, 0x4, P4 ;  /* 0x00000004ffbb7807 */ /* 0x000fe20002000000 */
[----:B------:R-:W-:Y:S01]  /*18460*/  UIADD3 UR19, UPT, UPT, UR19, UR20, URZ ;  /* 0x0000001413137290 */ /* 0x000fe2000fffe0ff */
[----:B------:R-:W-:Y:S01]  /*18470*/  LOP3.LUT R186, R186, 0x3, RZ, 0xc0, !PT ;  /* 0x00000003baba7812 */ /* 0x000fe200078ec0ff */
[----:B------:R-:W-:Y:S01]  /*18480*/  USEL UR20, URZ, 0x7fff8, UP4 ;  /* 0x0007fff8ff147887 */ /* 0x000fe2000a000000 */
[----:B------:R-:W2:Y:S01]  /*18490*/  LDC R190, c[0x0][0x3a0] ;  /* 0x0000e800ffbe7b82 */ /* 0x000ea20000000800 */
[----:B------:R-:W-:Y:S01]  /*184a0*/  USEL UR6, URZ, 0x4, UP3 ;  /* 0x00000004ff067887 */ /* 0x000fe20009800000 */
[----:B------:R-:W-:Y:S01]  /*184b0*/  LDGSTS.E [R135+0x2e00], desc[UR28][R184.64], !P2 ;  /* 0x02e00000b8877fae */ /* 0x000fe2000d1a101c */
[----:B------:R-:W-:-:S02]  /*184c0*/  USEL UR7, URZ, 0x7fff8, UP5 ;  /* 0x0007fff8ff077887 */ /* 0x000fc4000a800000 */
[----:B------:R-:W-:Y:S01]  /*184d0*/  ULOP3.LUT UR19, UR19, 0x3, URZ, 0xc0, !UPT ;  /* 0x0000000313137892 */ /* 0x000fe2000f8ec0ff */
[----:B------:R-:W-:Y:S01]  /*184e0*/  IADD3 R186, PT, PT, R186, UR20, R187 ;  /* 0x00000014baba7c10 */ /* 0x000fe2000fffe0bb */
[----:B------:R-:W-:Y:S01]  /*184f0*/  UIADD3 UR17, UPT, UPT, UR17, UR18, URZ ;  /* 0x0000001211117290 */ /* 0x000fe2000fffe0ff */
[----:B----4-:R-:W-:Y:S01]  /*18500*/  VIADD R187, R193, 0xfffffeb3 ;  /* 0xfffffeb3c1bb7836 */ /* 0x010fe20000000000 */
[----:B------:R-:W-:Y:S01]  /*18510*/  UIADD3 UR6, UPT, UPT, UR19, UR7, UR6 ;  /* 0x0000000713067290 */ /* 0x000fe2000fffe006 */
[----:B------:R-:W-:Y:S01]  /*18520*/  LOP3.LUT R186, R186, 0xf, RZ, 0xc0, !PT ;  /* 0x0000000fbaba7812 */ /* 0x000fe200078ec0ff */
[----:B------:R-:W-:Y:S01]  /*18530*/  ULOP3.LUT UR17, UR17, 0x3, URZ, 0xc0, !UPT ;  /* 0x0000000311117892 */ /* 0x000fe2000f8ec0ff */
[----:B------:R-:W3:Y:S01]  /*18540*/  LDC R191, c[0x0][0x3a0] ;  /* 0x0000e800ffbf7b82 */ /* 0x000ee20000000800 */
[----:B------:R-:W-:Y:S01]  /*18550*/  USHF.L.U32 UR6, UR6, 0x8, URZ ;  /* 0x0000000806067899 */ /* 0x000fe200080006ff */
[----:B------:R-:W-:Y:S01]  /*18560*/  ISETP.GE.U32.AND P5, PT, R187, 0x7ffffe74, PT ;  /* 0x7ffffe74bb00780c */ /* 0x000fe20003fa6070 */
[----:B------:R-:W-:Y:S01]  /*18570*/  UIADD3 UR5, UPT, UPT, UR17, UR5, UR8 ;  /* 0x0000000511057290 */ /* 0x000fe2000fffe008 */
[----:B------:R-:W-:Y:S01]  /*18580*/  LEA R186, R188, R186, 0x4 ;  /* 0x000000babcba7211 */ /* 0x000fe200078e20ff */
[----:B------:R-:W-:Y:S01]  /*18590*/  ULOP3.LUT UR6, UR6, 0xf00, URZ, 0xe2, !UPT ;  /* 0x00000f0006067892 */ /* 0x000fe2000f8ee2ff */
[----:B------:R-:W-:Y:S01]  /*185a0*/  VIADD R187, R192, 0xfffffeb2 ;  /* 0xfffffeb2c0bb7836 */ /* 0x000fe20000000000 */
[----:B------:R4:W-:Y:S01]  /*185b0*/  STL.64 [R1+0x738], R246 ;  /* 0x000738f601007387 */ /* 0x0009e20000100a00 */
[----:B------:R-:W-:Y:S01]  /*185c0*/  LOP3.LUT R186, R186, 0xff, RZ, 0xc0, !PT ;  /* 0x000000ffbaba7812 */ /* 0x000fe200078ec0ff */
[----:B------:R-:W-:Y:S01]  /*185d0*/  ULEA UR5, UR5, UR6, 0xc ;  /* 0x0000000605057291 */ /* 0x000fe2000f8e60ff */
[----:B------:R-:W3:Y:S01]  /*185e0*/  LDC R188, c[0x0][0x3a0] ;  /* 0x0000e800ffbc7b82 */ /* 0x000ee20000000800 */
[----:B------:R-:W-:Y:S01]  /*185f0*/  ISETP.GE.U32.AND P4, PT, R187, 0x7ffffe73, PT ;  /* 0x7ffffe73bb00780c */ /* 0x000fe20003f86070 */
[----:B-1----:R-:W-:Y:S01]  /*18600*/  VIADD R187, R189, 0xfffffeb1 ;  /* 0xfffffeb1bdbb7836 */ /* 0x002fe20000000000 */
[----:B------:R-:W-:Y:S01]  /*18610*/  STL.64 [R1+0x730], R240 ;  /* 0x000730f001007387 */ /* 0x000fe20000100a00 */
[----:B------:R-:W1:Y:S01]  /*18620*/  LDCU UR26, c[0x0][0x3a0] ;  /* 0x00007400ff1a77ac */ /* 0x000e620008000800 */
[----:B------:R-:W-:-:S02]  /*18630*/  VIADD R186, R186, UR5 ;  /* 0x00000005baba7c36 */ /* 0x000fc40008000000 */
[----:B------:R-:W-:Y:S01]  /*18640*/  ISETP.GE.U32.AND P2, PT, R187, 0x7ffffe72, PT ;  /* 0x7ffffe72bb00780c */ /* 0x000fe20003f46070 */
[----:B--2---:R-:W-:Y:S01]  /*18650*/  VIADD R187, R190, 0xfffffeb0 ;  /* 0xfffffeb0bebb7836 */ /* 0x004fe20000000000 */
[----:B------:R-:W-:Y:S01]  /*18660*/  LDGSTS.E [R135+0x3000], desc[UR28][R128.64], !P5 ;  /* 0x0300000080877fae */ /* 0x000fe2000e9a101c */
[----:B------:R-:W-:Y:S01]  /*18670*/  LOP3.LUT R186, R186, 0xffff, RZ, 0xc0, !PT ;  /* 0x0000ffffbaba7812 */ /* 0x000fe200078ec0ff */
[----:B------:R-:W2:Y:S01]  /*18680*/  LDC R189, c[0x0][0x3a0] ;  /* 0x0000e800ffbd7b82 */ /* 0x000ea20000000800 */
[----:B------:R-:W1:Y:S01]  /*18690*/  LDCU UR25, c[0x0][0x3a0] ;  /* 0x00007400ff1977ac */ /* 0x000e620008000800 */
[----:B------:R-:W-:Y:S01]  /*186a0*/  LDGSTS.E [R135+0x3200], desc[UR28][R130.64], !P5 ;  /* 0x0320000082877fae */ /* 0x000fe2000e9a101c */
[----:B------:R-:W-:Y:S02]  /*186b0*/  ISETP.GE.U32.AND P5, PT, R187, 0x7ffffe71, PT ;  /* 0x7ffffe71bb00780c */ /* 0x000fe40003fa6070 */
[--C-:B------:R-:W-:Y:S01]  /*186c0*/  SHF.R.U32.HI R187, RZ, 0xf, R186.reuse ;  /* 0x0000000fffbb7819 */ /* 0x100fe200000116ba */
[----:B------:R-:W-:Y:S01]  /*186d0*/  LDGSTS.E [R135+0x3400], desc[UR28][R126.64], !P4 ;  /* 0x034000007e877fae */ /* 0x000fe2000e1a101c */
[----:B------:R-:W1:Y:S01]  /*186e0*/  LDCU UR21, c[0x0][0x3a0] ;  /* 0x00007400ff1577ac */ /* 0x000e620008000800 */
[----:B------:R-:W1:Y:S02]  /*186f0*/  LDC R190, c[0x0][0x3a0] ;  /* 0x0000e800ffbe7b82 */ /* 0x000e640000000800 */
[----:B------:R-:W-:Y:S01]  /*18700*/  LDGSTS.E [R135+0x3600], desc[UR28][R122.64], !P4 ;  /* 0x036000007a877fae */ /* 0x000fe2000e1a101c */
[----:B------:R-:W-:Y:S01]  /*18710*/  LOP3.LUT P4, RZ, R187, 0x1, RZ, 0xc0, !PT ;  /* 0x00000001bbff7812 */ /* 0x000fe2000788c0ff */
[----:B------:R-:W1:Y:S01]  /*18720*/  LDCU UR24, c[0x0][0x3a0] ;  /* 0x00007400ff1877ac */ /* 0x000e620008000800 */
[----:B------:R-:W-:Y:S01]  /*18730*/  SHF.R.U32.HI R187, RZ, 0xe, R186 ;  /* 0x0000000effbb7819 */ /* 0x000fe200000116ba */
[----:B------:R-:W-:Y:S02]  /*18740*/  LDGSTS.E [R135+0x3800], desc[UR28][R118.64], !P2 ;  /* 0x0380000076877fae */ /* 0x000fe4000d1a101c */
[----:B------:R-:W1:Y:S01]  /*18750*/  LDC R193, c[0x0][0x3a0] ;  /* 0x0000e800ffc17b82 */ /* 0x000e620000000800 */
[----:B------:R-:W1:Y:S01]  /*18760*/  LDCU UR18, c[0x0][0x3a0] ;  /* 0x00007400ff1277ac */ /* 0x000e620008000800 */
[----:B------:R-:W-:Y:S01]  /*18770*/  LDGSTS.E [R135+0x3a00], desc[UR28][R114.64], !P2 ;  /* 0x03a0000072877fae */ /* 0x000fe2000d1a101c */
[----:B------:R-:W-:-:S02]  /*18780*/  LOP3.LUT P2, RZ, R187, 0x1, RZ, 0xc0, !PT ;  /* 0x00000001bbff7812 */ /* 0x000fc4000784c0ff */
[--C-:B------:R-:W-:Y:S01]  /*18790*/  SHF.R.U32.HI R187, RZ, 0xd, R186.reuse ;  /* 0x0000000dffbb7819 */ /* 0x100fe200000116ba */
[----:B------:R-:W-:Y:S01]  /*187a0*/  LDGSTS.E [R135+0x3c00], desc[UR28][R110.64], !P5 ;  /* 0x03c000006e877fae */ /* 0x000fe2000e9a101c */
[----:B------:R-:W1:Y:S01]  /*187b0*/  LDCU UR23, c[0x0][0x3a0] ;  /* 0x00007400ff1777ac */ /* 0x000e620008000800 */
[----:B------:R-:W2:Y:S02]  /*187c0*/  LDC R192, c[0x0][0x3a0] ;  /* 0x0000e800ffc07b82 */ /* 0x000ea40000000800 */
[----:B------:R-:W-:Y:S01]  /*187d0*/  LDGSTS.E [R135+0x3e00], desc[UR28][R106.64], !P5 ;  /* 0x03e000006a877fae */ /* 0x000fe2000e9a101c */
[----:B------:R-:W-:Y:S01]  /*187e0*/  LOP3.LUT P5, RZ, R187, 0x1, RZ, 0xc0, !PT ;  /* 0x00000001bbff7812 */ /* 0x000fe200078ac0ff */
[----:B------:R-:W1:Y:S01]  /*187f0*/  LDCU UR22, c[0x0][0x3a0] ;  /* 0x00007400ff1677ac */ /* 0x000e620008000800 */
[----:B------:R-:W-:Y:S01]  /*18800*/  SHF.R.U32.HI R187, RZ, 0xc, R186 ;  /* 0x0000000cffbb7819 */ /* 0x000fe200000116ba */
[----:B------:R-:W-:Y:S02]  /*18810*/  LDGSTS.E [R135+0x4000], desc[UR28][R102.64], P4 ;  /* 0x0400000066877fae */ /* 0x000fe4000a1a101c */
[----:B------:R-:W2:Y:S01]  /*18820*/  LDC R195, c[0x0][0x3a0] ;  /* 0x0000e800ffc37b82 */ /* 0x000ea20000000800 */
[----:B------:R-:W1:Y:S01]  /*18830*/  LDCU UR17, c[0x0][0x3a0] ;  /* 0x00007400ff1177ac */ /* 0x000e620008000800 */
[----:B------:R-:W-:Y:S01]  /*18840*/  LDGSTS.E [R135+0x4200], desc[UR28][R98.64], P4 ;  /* 0x0420000062877fae */ /* 0x000fe2000a1a101c */
[----:B------:R-:W-:-:S02]  /*18850*/  LOP3.LUT P4, RZ, R187, 0x1, RZ, 0xc0, !PT ;  /* 0x00000001bbff7812 */ /* 0x000fc4000788c0ff */
[--C-:B------:R-:W-:Y:S01]  /*18860*/  SHF.R.U32.HI R187, RZ, 0xb, R186.reuse ;  /* 0x0000000bffbb7819 */ /* 0x100fe200000116ba */
[----:B------:R-:W-:Y:S01]  /*18870*/  LDGSTS.E [R135+0x4400], desc[UR28][R94.64], P2 ;  /* 0x044000005e877fae */ /* 0x000fe200091a101c */
[----:B------:R-:W1:Y:S01]  /*18880*/  LDCU UR6, c[0x0][0x3a0] ;  /* 0x00007400ff0677ac */ /* 0x000e620008000800 */
[----:B------:R-:W2:Y:S02]  /*18890*/  LDC R194, c[0x0][0x3a0] ;  /* 0x0000e800ffc27b82 */ /* 0x000ea40000000800 */
[----:B------:R-:W-:Y:S01]  /*188a0*/  LDGSTS.E [R135+0x4600], desc[UR28][R90.64], P2 ;  /* 0x046000005a877fae */ /* 0x000fe200091a101c */
        /* <DEDUP_REMOVED lines=10> */
[----:B------:R-:W2:Y:S01]  /*18950*/  LDCU UR19, c[0x0][0x3a0] ;  /* 0x00007400ff1377ac */ /* 0x000ea20008000800 */
[----:B------:R-:W2:Y:S02]  /*18960*/  LDC R201, c[0x0][0x3a0] ;  /* 0x0000e800ffc97b82 */ /* 0x000ea40000000800 */
[----:B------:R-:W-:Y:S01]  /*18970*/  LDGSTS.E [R135+0x4e00], desc[UR28][R74.64], P4 ;  /* 0x04e000004a877fae */ /* 0x000fe2000a1a101c */
[----:B------:R-:W-:Y:S01]  /*18980*/  LOP3.LUT P4, RZ, R187, 0x1, RZ, 0xc0, !PT ;  /* 0x00000001bbff7812 */ /* 0x000fe2000788c0ff */
[----:B------:R-:W2:Y:S01]  /*18990*/  LDCU UR8, c[0x0][0x3a0] ;  /* 0x00007400ff0877ac */ /* 0x000ea20008000800 */
[--C-:B------:R-:W-:Y:S01]  /*189a0*/  SHF.R.U32.HI R187, RZ, 0x8, R186.reuse ;  /* 0x00000008ffbb7819 */ /* 0x100fe200000116ba */
[----:B------:R-:W-:Y:S02]  /*189b0*/  LDGSTS.E [R135+0x5000], desc[UR28][R70.64], P2 ;  /* 0x0500000046877fae */ /* 0x000fe400091a101c */
[----:B------:R-:W2:Y:S01]  /*189c0*/  LDC R202, c[0x0][0x3a0] ;  /* 0x0000e800ffca7b82 */ /* 0x000ea20000000800 */
[----:B------:R-:W-:Y:S01]  /*189d0*/  LOP3.LUT P6, RZ, R187, 0x1, RZ, 0xc0, !PT ;  /* 0x00000001bbff7812 */ /* 0x000fe200078cc0ff */
[----:B------:R-:W-:Y:S01]  /*189e0*/  LDGSTS.E [R135+0x5200], desc[UR28][R66.64], P2 ;  /* 0x0520000042877fae */ /* 0x000fe200091a101c */
[----:B------:R-:W-:Y:S01]  /*189f0*/  SHF.R.U32.HI R187, RZ, 0x7, R186 ;  /* 0x00000007ffbb7819 */ /* 0x000fe200000116ba */
[----:B-1----:R-:W-:-:S02]  /*18a00*/  UIADD3 UR26, UPT, UPT, UR26, -0x164, URZ ;  /* 0xfffffe9c1a1a7890 */ /* 0x002fc4000fffe0ff */
[----:B------:R-:W-:Y:S01]  /*18a10*/  LDGSTS.E [R135+0x5400], desc[UR28][R62.64], P5 ;  /* 0x054000003e877fae */ /* 0x000fe2000a9a101c */
[----:B------:R-:W-:Y:S01]  /*18a20*/  LOP3.LUT P2, RZ, R187, 0x1, RZ, 0xc0, !PT ;  /* 0x00000001bbff7812 */ /* 0x000fe2000784c0ff */
[----:B------:R-:W1:Y:S01]  /*18a30*/  LDC R197, c[0x0][0x3a0] ;  /* 0x0000e800ffc57b82 */ /* 0x000e620000000800 */
[--C-:B------:R-:W-:Y:S01]  /*18a40*/  SHF.R.U32.HI R187, RZ, 0x6, R186.reuse ;  /* 0x00000006ffbb7819 */ /* 0x100fe200000116ba */
[----:B------:R-:W-:Y:S01]  /*18a50*/  LDGSTS.E [R135+0x5600], desc[UR28][R58.64], P5 ;  /* 0x056000003a877fae */ /* 0x000fe2000a9a101c */
[----:B------:R-:W1:Y:S02]  /*18a60*/  LDCU UR7, c[0x0][0x3a0] ;  /* 0x00007400ff0777ac */ /* 0x000e640008000800 */
[----:B------:R-:W-:Y:S01]  /*18a70*/  LOP3.LUT P5, RZ, R187, 0x1, RZ, 0xc0, !PT ;  /* 0x00000001bbff7812 */ /* 0x000fe200078ac0ff */
[----:B------:R-:W-:Y:S01]  /*18a80*/  LDGSTS.E [R135+0x5800], desc[UR28][R56.64], P4 ;  /* 0x0580000038877fae */ /* 0x000fe2000a1a101c */
[--C-:B------:R-:W-:Y:S01]  /*18a90*/  SHF.R.U32.HI R187, RZ, 0x5, R186.reuse ;  /* 0x00000005ffbb7819 */ /* 0x100fe200000116ba */
[----:B------:R-:W1:Y:S01]  /*18aa0*/  LDC R203, c[0x0][0x3a0] ;  /* 0x0000e800ffcb7b82 */ /* 0x000e620000000800 */
[----:B------:R-:W-:Y:S01]  /*18ab0*/  UIADD3 UR25, UPT, UPT, UR25, -0x163, URZ ;  /* 0xfffffe9d19197890 */ /* 0x000fe2000fffe0ff */
[----:B------:R-:W-:Y:S01]  /*18ac0*/  LDGSTS.E [R135+0x5a00], desc[UR28][R54.64], P4 ;  /* 0x05a0000036877fae */ /* 0x000fe2000a1a101c */
[----:B------:R-:W-:Y:S01]  /*18ad0*/  LOP3.LUT P4, RZ, R187, 0x1, RZ, 0xc0, !PT ;  /* 0x00000001bbff7812 */ /* 0x000fe2000788c0ff */
[----:B------:R-:W-:Y:S01]  /*18ae0*/  UIADD3 UR21, UPT, UPT, UR21, -0x167, URZ ;  /* 0xfffffe9915157890 */ /* 0x000fe2000fffe0ff */
[----:B------:R-:W-:Y:S01]  /*18af0*/  SHF.R.U32.HI R187, RZ, 0x4, R186 ;  /* 0x00000004ffbb7819 */ /* 0x000fe200000116ba */
[----:B------:R-:W-:Y:S01]  /*18b00*/  LDGSTS.E [R135+0x5c00], desc[UR28][R52.64], P6 ;  /* 0x05c0000034877fae */ /* 0x000fe2000b1a101c */
[----:B------:R-:W-:Y:S01]  /*18b10*/  UIADD3 UR24, UPT, UPT, UR24, -0x166, URZ ;  /* 0xfffffe9a18187890 */ /* 0x000fe2000fffe0ff */
[----:B------:R-:W1:Y:S01]  /*18b20*/  LDC R207, c[0x0][0x3a0] ;  /* 0x0000e800ffcf7b82 */ /* 0x000e620000000800 */
[----:B------:R-:W-:Y:S01]  /*18b30*/  UISETP.GE.U32.AND UP3, UPT, UR26, 0x7ffffe5d, UPT ;  /* 0x7ffffe5d1a00788c */ /* 0x000fe2000bf66070 */
[----:B------:R-:W-:Y:S01]  /*18b40*/  LDGSTS.E [R135+0x5e00], desc[UR28][R50.64], P6 ;  /* 0x05e0000032877fae */ /* 0x000fe2000b1a101c */
[----:B------:R-:W-:-:S02]  /*18b50*/  UIADD3 UR18, UPT, UPT, UR18, -0x16c, URZ ;  /* 0xfffffe9412127890 */ /* 0x000fc4000fffe0ff */
[----:B------:R-:W-:Y:S01]  /*18b60*/  UIADD3 UR23, UPT, UPT, UR23, -0x165, URZ ;  /* 0xfffffe9b17177890 */ /* 0x000fe2000fffe0ff */
[----:B------:R-:W-:Y:S01]  /*18b70*/  LDGSTS.E [R135+0x6000], desc[UR28][R46.64], P2 ;  /* 0x060000002e877fae */ /* 0x000fe200091a101c */
[----:B------:R-:W-:Y:S01]  /*18b80*/  UISETP.GE.U32.AND UP4, UPT, UR25, 0x7ffffe5e, UPT ;  /* 0x7ffffe5e1900788c */ /* 0x000fe2000bf86070 */
[----:B------:R-:W1:Y:S01]  /*18b90*/  LDC R205, c[0x0][0x3a0] ;  /* 0x0000e800ffcd7b82 */ /* 0x000e620000000800 */
[----:B------:R-:W-:Y:S01]  /*18ba0*/  UIADD3 UR22, UPT, UPT, UR22, -0x168, URZ ;  /* 0xfffffe9816167890 */ /* 0x000fe2000fffe0ff */
[----:B------:R-:W-:Y:S01]  /*18bb0*/  LDGSTS.E [R135+0x6200], desc[UR28][R42.64], P2 ;  /* 0x062000002a877fae */ /* 0x000fe200091a101c */
[----:B------:R-:W-:Y:S01]  /*18bc0*/  LOP3.LUT P2, RZ, R187, 0x1, RZ, 0xc0, !PT ;  /* 0x00000001bbff7812 */ /* 0x000fe2000784c0ff */
[----:B------:R-:W-:Y:S01]  /*18bd0*/  UIADD3 UR17, UPT, UPT, UR17, -0x16b, URZ ;  /* 0xfffffe9511117890 */ /* 0x000fe2000fffe0ff */
[--C-:B------:R-:W-:Y:S01]  /*18be0*/  SHF.R.U32.HI R187, RZ, 0x3, R186.reuse ;  /* 0x00000003ffbb7819 */ /* 0x100fe200000116ba */
[----:B------:R-:W-:Y:S01]  /*18bf0*/  LDGSTS.E [R135+0x6400], desc[UR28][R38.64], P5 ;  /* 0x0640000026877fae */ /* 0x000fe2000a9a101c */
[----:B------:R-:W-:Y:S01]  /*18c00*/  UISETP.GE.U32.AND UP6, UPT, UR21, 0x7ffffe5a, UPT ;  /* 0x7ffffe5a1500788c */ /* 0x000fe2000bfc6070 */
[----:B------:R-:W4:Y:S01]  /*18c10*/  LDC R206, c[0x0][0x3a0] ;  /* 0x0000e800ffce7b82 */ /* 0x000f220000000800 */
[----:B------:R-:W-:Y:S01]  /*18c20*/  UISETP.GE.U32.AND UP1, UPT, UR24, 0x7ffffe5b, UPT ;  /* 0x7ffffe5b1800788c */ /* 0x000fe2000bf26070 */
[----:B------:R-:W-:Y:S01]  /*18c30*/  LDGSTS.E [R135+0x6600], desc[UR28][R34.64], P5 ;  /* 0x0660000022877fae */ /* 0x000fe2000a9a101c */
[----:B------:R-:W-:Y:S01]  /*18c40*/  LOP3.LUT P5, RZ, R187, 0x1, RZ, 0xc0, !PT ;  /* 0x00000001bbff7812 */ /* 0x000fe200078ac0ff */
[----:B------:R-:W-:Y:S01]  /*18c50*/  USEL UR21, URZ, 0x1, UP3 ;  /* 0x00000001ff157887 */ /* 0x000fe20009800000 */
[----:B---3--:R-:W-:Y:S01]  /*18c60*/  IADD3 R187, PT, PT, R188, -0x174, RZ ;  /* 0xfffffe8cbcbb7810 */ /* 0x008fe20007ffe0ff */
[----:B------:R-:W-:Y:S01]  /*18c70*/  LDGSTS.E [R135+0x6800], desc[UR28][R30.64], P4 ;  /* 0x068000001e877fae */ /* 0x000fe2000a1a101c */
[----:B------:R-:W-:Y:S01]  /*18c80*/  VIADD R188, R190, 0xfffffe8d ;  /* 0xfffffe8dbebc7836 */ /* 0x000fe20000000000 */
[----:B------:R-:W3:Y:S01]  /*18c90*/  LDC R208, c[0x0][0x3a0] ;  /* 0x0000e800ffd07b82 */ /* 0x000ee20000000800 */
[----:B------:R-:W-:Y:S01]  /*18ca0*/  VIADD R190, R191, 0xfffffe8f ;  /* 0xfffffe8fbfbe7836 */ /* 0x000fe20000000000 */
[----:B------:R-:W-:Y:S01]  /*18cb0*/  LDGSTS.E [R135+0x6a00], desc[UR28][R26.64], P4 ;  /* 0x06a000001a877fae */ /* 0x000fe2000a1a101c */
[----:B------:R-:W-:Y:S01]  /*18cc0*/  UIADD3 UR6, UPT, UPT, UR6, -0x170, URZ ;  /* 0xfffffe9006067890 */ /* 0x000fe2000fffe0ff */
[----:B------:R-:W-:Y:S01]  /*18cd0*/  ISETP.GE.U32.AND P4, PT, R188, 0x7ffffe4e, PT ;  /* 0x7ffffe4ebc00780c */ /* 0x000fe20003f86070 */
[----:B------:R-:W-:Y:S01]  /*18ce0*/  UISETP.GE.U32.AND UP3, UPT, UR18, 0x7ffffe55, UPT ;  /* 0x7ffffe551200788c */ /* 0x000fe2000bf66070 */
[----:B------:R-:W-:Y:S01]  /*18cf0*/  LDGSTS.E [R135+0x6c00], desc[UR28][R22.64], P2 ;  /* 0x06c0000016877fae */ /* 0x000fe200091a101c */
[----:B------:R-:W-:Y:S01]  /*18d00*/  UISETP.GE.U32.AND UP2, UPT, UR23, 0x7ffffe5c, UPT ;  /* 0x7ffffe5c1700788c */ /* 0x000fe2000bf46070 */
[----:B------:R-:W-:Y:S01]  /*18d10*/  SEL R188, RZ, 0x1fffe, P4 ;  /* 0x0001fffeffbc7807 */ /* 0x000fe20002000000 */
[----:B-1----:R-:W-:Y:S01]  /*18d20*/  VIADD R205, R205, 0xfffffe83 ;  /* 0xfffffe83cdcd7836 */ /* 0x002fe20000000000 */
[----:B------:R-:W-:Y:S01]  /*18d30*/  LDGSTS.E [R135+0x6e00], desc[UR28][R18.64], P2 ;  /* 0x06e0000012877fae */ /* 0x000fe200091a101c */
[----:B------:R-:W-:Y:S01]  /*18d40*/  ISETP.GE.U32.AND P2, PT, R187, 0x7ffffe4d, PT ;  /* 0x7ffffe4dbb00780c */ /* 0x000fe20003f46070 */
[----:B--2---:R-:W-:Y:S01]  /*18d50*/  VIADD R187, R189, 0xfffffe8e ;  /* 0xfffffe8ebdbb7836 */ /* 0x004fe20000000000 */
[----:B------:R-:W-:Y:S01]  /*18d60*/  ISETP.GE.U32.AND P4, PT, R190, 0x7ffffe50, PT ;  /* 0x7ffffe50be00780c */ /* 0x000fe20003f86070 */
[----:B------:R-:W-:Y:S01]  /*18d70*/  VIADD R190, R195, 0xfffffe8a ;  /* 0xfffffe8ac3be7836 */ /* 0x000fe20000000000 */
[----:B------:R-:W-:Y:S01]  /*18d80*/  SEL R189, RZ, 0x1, P2 ;  /* 0x00000001ffbd7807 */ /* 0x000fe20001000000 */
[----:B------:R-:W-:Y:S01]  /*18d90*/  STL.64 [R1+0x728], R238 ;  /* 0x000728ee01007387 */ /* 0x000fe20000100a00 */
[----:B------:R-:W-:Y:S01]  /*18da0*/  ISETP.GE.U32.AND P2, PT, R187, 0x7ffffe4f, PT ;  /* 0x7ffffe4fbb00780c */ /* 0x000fe20003f46070 */
[----:B------:R-:W-:Y:S01]  /*18db0*/  VIADD R187, R193, 0xfffffe88 ;  /* 0xfffffe88c1bb7836 */ /* 0x000fe20000000000 */
[----:B------:R-:W-:Y:S01]  /*18dc0*/  USEL UR18, URZ, 0x1fffe, UP4 ;  /* 0x0001fffeff127887 */ /* 0x000fe2000a000000 */
[----:B------:R-:W-:Y:S01]  /*18dd0*/  STL.64 [R1+0x720], R232 ;  /* 0x000720e801007387 */ /* 0x000fe20000100a00 */
[----:B------:R-:W-:Y:S01]  /*18de0*/  SEL R193, RZ, 0x4, P2 ;  /* 0x00000004ffc17807 */ /* 0x000fe20001000000 */
[----:B------:R-:W-:Y:S01]  /*18df0*/  UIADD3 UR5, UPT, UPT, UR5, -0x16f, URZ ;  /* 0xfffffe9105057890 */ /* 0x000fe2000fffe0ff */
[----:B------:R-:W-:Y:S01]  /*18e00*/  ISETP.GE.U32.AND P2, PT, R187, 0x7ffffe49, PT ;  /* 0x7ffffe49bb00780c */ /* 0x000fe20003f46070 */
[----:B------:R-:W-:Y:S01]  /*18e10*/  STL.64 [R1+0x718], R230 ;  /* 0x000718e601007387 */ /* 0x000fe20000100a00 */
[----:B------:R-:W-:Y:S01]  /*18e20*/  IADD3 R187, PT, PT, R192, -0x177, RZ ;  /* 0xfffffe89c0bb7810 */ /* 0x000fe20007ffe0ff */
[----:B------:R-:W-:Y:S01]  /*18e30*/  UISETP.GE.U32.AND UP5, UPT, UR22, 0x7ffffe59, UPT ;  /* 0x7ffffe591600788c */ /* 0x000fe2000bfa6070 */
[----:B------:R-:W-:Y:S01]  /*18e40*/  SEL R192, RZ, 0x7fff8, P4 ;  /* 0x0007fff8ffc07807 */ /* 0x000fe20002000000 */
[----:B------:R1:W-:Y:S01]  /*18e50*/  STL.64 [R1+0x710], R228 ;  /* 0x000710e401007387 */ /* 0x0003e20000100a00 */
[----:B------:R-:W-:Y:S01]  /*18e60*/  ISETP.GE.U32.AND P4, PT, R187, 0x7ffffe4a, PT ;  /* 0x7ffffe4abb00780c */ /* 0x000fe20003f86070 */
[----:B------:R-:W-:Y:S01]  /*18e70*/  VIADD R187, R194, 0xfffffe8b ;  /* 0xfffffe8bc2bb7836 */ /* 0x000fe20000000000 */
[----:B------:R-:W-:Y:S01]  /*18e80*/  SEL R191, RZ, 0x1, P2 ;  /* 0x00000001ffbf7807 */ /* 0x000fe20001000000 */
[----:B------:R-:W-:Y:S01]  /*18e90*/  VIADD R194, R196, 0xfffffe84 ;  /* 0xfffffe84c4c27836 */ /* 0x000fe20000000000 */
[----:B------:R-:W-:Y:S01]  /*18ea0*/  ISETP.GE.U32.AND P2, PT, R190, 0x7ffffe4b, PT ;  /* 0x7ffffe4bbe00780c */ /* 0x000fe20003f46070 */
[----:B------:R2:W-:Y:S01]  /*18eb0*/  STL.64 [R1+0x708], R226 ;  /* 0x000708e201007387 */ /* 0x0005e20000100a00 */
[----:B------:R-:W-:Y:S01]  /*18ec0*/  SEL R190, RZ, 0x1fffe, P4 ;  /* 0x0001fffeffbe7807 */ /* 0x000fe20002000000 */
[----:B------:R-:W-:Y:S01]  /*18ed0*/  UISETP.GE.U32.AND UP4, UPT, UR17, 0x7ffffe56, UPT ;  /* 0x7ffffe561100788c */ /* 0x000fe2000bf86070 */
[----:B------:R-:W-:Y:S01]  /*18ee0*/  ISETP.GE.U32.AND P4, PT, R187, 0x7ffffe4c, PT ;  /* 0x7ffffe4cbb00780c */ /* 0x000fe20003f86070 */
[----:B------:R-:W-:Y:S01]  /*18ef0*/  VIADD R187, R201, 0xfffffe85 ;  /* 0xfffffe85c9bb7836 */ /* 0x000fe20000000000 */
[----:B------:R-:W-:Y:S01]  /*18f00*/  SEL R195, RZ, 0x4, P2 ;  /* 0x00000004ffc37807 */ /* 0x000fe20001000000 */
[----:B------:R-:W-:Y:S01]  /*18f10*/  STL.64 [R1+0x700], R224 ;  /* 0x000700e001007387 */ /* 0x000fe20000100a00 */
[----:B------:R-:W-:Y:S01]  /*18f20*/  ISETP.GE.U32.AND P2, PT, R194, 0x7ffffe45, PT ;  /* 0x7ffffe45c200780c */ /* 0x000fe20003f46070 */
[----:B------:R-:W-:Y:S01]  /*18f30*/  UIADD3 UR20, UPT, UPT, UR20, -0x16a, URZ ;  /* 0xfffffe9614147890 */ /* 0x000fe2000fffe0ff */
[----:B------:R-:W-:Y:S01]  /*18f40*/  IADD3 R196, PT, PT, R202, -0x17a, RZ ;  /* 0xfffffe86cac47810 */ /* 0x000fe20007ffe0ff */
[----:B------:R-:W-:Y:S01]  /*18f50*/  VIADD R202, R207, 0xfffffe82 ;  /* 0xfffffe82cfca7836 */ /* 0x000fe20000000000 */
[----:B------:R-:W-:Y:S01]  /*18f60*/  SEL R194, RZ, 0x7fff8, P4 ;  /* 0x0007fff8ffc27807 */ /* 0x000fe20002000000 */
[----:B------:R-:W4:Y:S01]  /*18f70*/  LDC R207, c[0x0][0x3a0] ;  /* 0x0000e800ffcf7b82 */ /* 0x000f220000000800 */
[----:B------:R-:W-:Y:S01]  /*18f80*/  ISETP.GE.U32.AND P4, PT, R187, 0x7ffffe46, PT ;  /* 0x7ffffe46bb00780c */ /* 0x000fe20003f86070 */
[----:B------:R-:W-:Y:S01]  /*18f90*/  VIADD R187, R197, 0xfffffe87 ;  /* 0xfffffe87c5bb7836 */ /* 0x000fe20000000000 */
[----:B------:R-:W-:Y:S01]  /*18fa0*/  SEL R201, RZ, 0x1, P2 ;  /* 0x00000001ffc97807 */ /* 0x000fe20001000000 */
[----:B------:R-:W-:Y:S01]  /*18fb0*/  STL.64 [R1+0x6f8], R222 ;  /* 0x0006f8de01007387 */ /* 0x000fe20000100a00 */
[----:B------:R-:W-:Y:S01]  /*18fc0*/  ISETP.GE.U32.AND P2, PT, R196, 0x7ffffe47, PT ;  /* 0x7ffffe47c400780c */ /* 0x000fe20003f46070 */
[----:B------:R-:W-:Y:S01]  /*18fd0*/  VIADD R196, R203, 0xfffffe81 ;  /* 0xfffffe81cbc47836 */ /* 0x000fe20000000000 */
[----:B------:R-:W-:Y:S01]  /*18fe0*/  SEL R197, RZ, 0x1fffe, P4 ;  /* 0x0001fffeffc57807 */ /* 0x000fe20002000000 */
[----:B------:R-:W-:Y:S01]  /*18ff0*/  STL.64 [R1+0x6f0], R220 ;  /* 0x0006f0dc01007387 */ /* 0x000fe20000100a00 */
[----:B------:R-:W-:Y:S01]  /*19000*/  ISETP.GE.U32.AND P4, PT, R187, 0x7ffffe48, PT ;  /* 0x7ffffe48bb00780c */ /* 0x000fe20003f86070 */
[----:B------:R-:W-:Y:S01]  /*19010*/  USEL UR17, URZ, 0x4, UP1 ;  /* 0x00000004ff117887 */ /* 0x000fe20008800000 */
[----:B------:R-:W-:Y:S01]  /*19020*/  SEL R204, RZ, 0x4, P2 ;  /* 0x00000004ffcc7807 */ /* 0x000fe20001000000 */
[----:B------:R-:W-:Y:S01]  /*19030*/  STL.64 [R1+0x6e8], R218 ;  /* 0x0006e8da01007387 */ /* 0x000fe20000100a00 */
[----:B------:R-:W-:Y:S01]  /*19040*/  ISETP.GE.U32.AND P2, PT, R196, 0x7ffffe42, PT ;  /* 0x7ffffe42c400780c */ /* 0x000fe20003f46070 */
[----:B------:R-:W-:Y:S01]  /*19050*/  UISETP.GE.U32.AND UP1, UPT, UR6, 0x7ffffe51, UPT ;  /* 0x7ffffe510600788c */ /* 0x000fe2000bf26070 */
[----:B------:R-:W-:Y:S01]  /*19060*/  SHF.R.U32.HI R187, RZ, 0x2, R186 ;  /* 0x00000002ffbb7819 */ /* 0x000fe200000116ba */
[----:B------:R1:W-:Y:S01]  /*19070*/  STL.64 [R1+0x6e0], R216 ;  /* 0x0006e0d801007387 */ /* 0x0003e20000100a00 */
[----:B------:R-:W-:Y:S01]  /*19080*/  SEL R203, RZ, 0x7fff8, P4 ;  /* 0x0007fff8ffcb7807 */ /* 0x000fe20002000000 */
[----:B------:R-:W-:Y:S01]  /*19090*/  UIADD3 UR19, UPT, UPT, UR19, -0x169, URZ ;  /* 0xfffffe9713137890 */ /* 0x000fe2000fffe0ff */
[----:B------:R-:W-:Y:S01]  /*190a0*/  LOP3.LUT P4, RZ, R187, 0x1, RZ, 0xc0, !PT ;  /* 0x00000001bbff7812 */ /* 0x000fe2000788c0ff */
[----:B------:R-:W-:Y:S01]  /*190b0*/  STL.64 [R1+0x6d8], R214 ;  /* 0x0006d8d601007387 */ /* 0x000fe20000100a00 */
[----:B------:R-:W-:Y:S01]  /*190c0*/  SEL R196, RZ, 0x1fffe, P2 ;  /* 0x0001fffeffc47807 */ /* 0x000fe20001000000 */
[----:B------:R-:W-:Y:S01]  /*190d0*/  USEL UR6, URZ, 0x7fff8, UP2 ;  /* 0x0007fff8ff067887 */ /* 0x000fe20009000000 */
[----:B------:R-:W-:Y:S01]  /*190e0*/  ISETP.GE.U32.AND P2, PT, R202, 0x7ffffe43, PT ;  /* 0x7ffffe43ca00780c */ /* 0x000fe20003f46070 */
[----:B----4-:R-:W-:Y:S01]  /*190f0*/  VIADD R247, R207, 0xfffffe80 ;  /* 0xfffffe80cff77836 */ /* 0x010fe20000000000 */
[----:B------:R-:W-:Y:S01]  /*19100*/  IADD3 R187, PT, PT, R189, R188, RZ ;  /* 0x000000bcbdbb7210 */ /* 0x000fe20007ffe0ff */
[----:B------:R-:W-:Y:S01]  /*19110*/  VIADD R188, R206, 0xfffffe9e ;  /* 0xfffffe9ecebc7836 */ /* 0x000fe20000000000 */
[----:B------:R-:W-:Y:S01]  /*19120*/  SEL R202, RZ, 0x4, P2 ;  /* 0x00000004ffca7807 */ /* 0x000fe20001000000 */
[----:B------:R-:W-:Y:S01]  /*19130*/  STL.64 [R1+0x6d0], R212 ;  /* 0x0006d0d401007387 */ /* 0x000fe20000100a00 */
[----:B------:R-:W-:Y:S01]  /*19140*/  LOP3.LUT R187, R187, 0x3, RZ, 0xc0, !PT ;  /* 0x00000003bbbb7812 */ /* 0x000fe200078ec0ff */
[----:B------:R-:W-:Y:S01]  /*19150*/  USEL UR22, URZ, 0x1, UP5 ;  /* 0x00000001ff167887 */ /* 0x000fe2000a800000 */
[----:B------:R-:W-:Y:S01]  /*19160*/  ISETP.GE.U32.AND P2, PT, R205, 0x7ffffe44, PT ;  /* 0x7ffffe44cd00780c */ /* 0x000fe20003f46070 */
[----:B------:R4:W-:Y:S01]  /*19170*/  STL.64 [R1+0x6c8], R210 ;  /* 0x0006c8d201007387 */ /* 0x0009e20000100a00 */
[----:B------:R-:W-:Y:S01]  /*19180*/  IADD3 R205, PT, PT, R187, R192, R193 ;  /* 0x000000c0bbcd7210 */ /* 0x000fe20007ffe0c1 */
[----:B------:R-:W-:Y:S01]  /*19190*/  IMAD.IADD R187, R191, 0x1, R190 ;  /* 0x00000001bfbb7824 */ /* 0x000fe200078e02be */
[----:B------:R-:W-:Y:S01]  /*191a0*/  SEL R192, RZ, 0x7fff8, P2 ;  /* 0x0007fff8ffc07807 */ /* 0x000fe20001000000 */
[----:B------:R-:W-:Y:S01]  /*191b0*/  STL.64 [R1+0x6c0], R198 ;  /* 0x0006c0c601007387 */ /* 0x000fe20000100a00 */
[----:B------:R-:W-:Y:S01]  /*191c0*/  ISETP.GE.U32.AND P2, PT, R188, 0x7ffffe5f, PT ;  /* 0x7ffffe5fbc00780c */ /* 0x000fe20003f46070 */
[----:B---3--:R-:W-:Y:S01]  /*191d0*/  VIADD R188, R208, 0xfffffe9f ;  /* 0xfffffe9fd0bc7836 */ /* 0x008fe20000000000 */
[----:B------:R-:W-:Y:S01]  /*191e0*/  LOP3.LUT R187, R187, 0x3, RZ, 0xc0, !PT ;  /* 0x00000003bbbb7812 */ /* 0x000fe200078ec0ff */
[----:B------:R-:W-:Y:S01]  /*191f0*/  STL.64 [R1+0x6b8], R2 ;  /* 0x0006b80201007387 */ /* 0x000fe20000100a00 */
[----:B------:R-:W-:Y:S01]  /*19200*/  SEL R193, RZ, 0x4, P2 ;  /* 0x00000004ffc17807 */ /* 0x000fe20001000000 */
[----:B------:R-:W-:Y:S01]  /*19210*/  UISETP.GE.U32.AND UP2, UPT, UR5, 0x7ffffe52, UPT ;  /* 0x7ffffe520500788c */ /* 0x000fe2000bf46070 */
[----:B------:R-:W-:Y:S01]  /*19220*/  ISETP.GE.U32.AND P2, PT, R188, 0x7ffffe60, PT ;  /* 0x7ffffe60bc00780c */ /* 0x000fe20003f46070 */
[----:B------:R3:W-:Y:S01]  /*19230*/  STL.64 [R1+0x758], R142 ;  /* 0x0007588e01007387 */ /* 0x0007e20000100a00 */
[----:B------:R-:W-:Y:S01]  /*19240*/  IADD3 R189, PT, PT, R187, R194, R195 ;  /* 0x000000c2bbbd7210 */ /* 0x000fe20007ffe0c3 */
[----:B------:R-:W-:Y:S01]  /*19250*/  UIADD3 UR8, UPT, UPT, UR8, -0x16e, URZ ;  /* 0xfffffe9208087890 */ /* 0x000fe2000fffe0ff */
[----:B------:R-:W-:Y:S01]  /*19260*/  SEL R191, RZ, 0x7fff8, P2 ;  /* 0x0007fff8ffbf7807 */ /* 0x000fe20001000000 */
[----:B------:R-:W-:Y:S01]  /*19270*/  UISETP.GE.U32.AND UP5, UPT, UR20, 0x7ffffe57, UPT ;  /* 0x7ffffe571400788c */ /* 0x000fe2000bfa6070 */
[----:B------:R-:W-:Y:S01]  /*19280*/  ISETP.GE.U32.AND P2, PT, R247, 0x7ffffe41, PT ;  /* 0x7ffffe41f700780c */ /* 0x000fe20003f46070 */
[----:B------:R-:W-:Y:S01]  /*19290*/  USEL UR20, URZ, 0x1fffe, UP6 ;  /* 0x0001fffeff147887 */ /* 0x000fe2000b000000 */
[----:B------:R-:W3:Y:S01]  /*192a0*/  LDL.LU.64 R246, [R1+0x6a8] ;  /* 0x0006a80001f67983 */ /* 0x000ee20000300a00 */
[----:B------:R-:W-:Y:S01]  /*192b0*/  UISETP.GE.U32.AND UP6, UPT, UR19, 0x7ffffe58, UPT ;  /* 0x7ffffe581300788c */ /* 0x000fe2000bfc6070 */
[----:B------:R-:W-:Y:S01]  /*192c0*/  SEL R187, RZ, 0x1, P2 ;  /* 0x00000001ffbb7807 */ /* 0x000fe20001000000 */
[----:B------:R-:W-:Y:S01]  /*192d0*/  UIADD3 UR7, UPT, UPT, UR7, -0x16d, URZ ;  /* 0xfffffe9307077890 */ /* 0x000fe2000fffe0ff */
[----:B------:R-:W-:Y:S01]  /*192e0*/  LDGSTS.E [R135+0x7000], desc[UR28][R14.64], P5 ;  /* 0x070000000e877fae */ /* 0x000fe2000a9a101c */
[----:B------:R-:W-:-:S02]  /*192f0*/  USEL UR19, URZ, 0x1, UP3 ;  /* 0x00000001ff137887 */ /* 0x000fc40009800000 */
[----:B------:R-:W-:Y:S02]  /*19300*/  USEL UR25, URZ, 0x1, UP1 ;  /* 0x00000001ff197887 */ /* 0x000fe40008800000 */
[----:B------:R-:W-:Y:S01]  /*19310*/  USEL UR26, URZ, 0x1fffe, UP2 ;  /* 0x0001fffeff1a7887 */ /* 0x000fe20009000000 */
[----:B------:R-:W-:Y:S01]  /*19320*/  IMAD.IADD R187, R187, 0x1, R196 ;  /* 0x00000001bbbb7824 */ /* 0x000fe200078e02c4 */
[----:B------:R-:W-:Y:S01]  /*19330*/  UISETP.GE.U32.AND UP3, UPT, UR8, 0x7ffffe53, UPT ;  /* 0x7ffffe530800788c */ /* 0x000fe2000bf66070 */
[----:B------:R-:W-:Y:S01]  /*19340*/  IADD3 R188, PT, PT, R201, R197, RZ ;  /* 0x000000c5c9bc7210 */ /* 0x000fe20007ffe0ff */
[----:B------:R-:W-:Y:S02]  /*19350*/  USEL UR8, URZ, 0x1fffe, UP4 ;  /* 0x0001fffeff087887 */ /* 0x000fe4000a000000 */
[----:B------:R-:W-:Y:S01]  /*19360*/  UIADD3 UR18, UPT, UPT, UR21, UR18, URZ ;  /* 0x0000001215127290 */ /* 0x000fe2000fffe0ff */
[----:B------:R-:W-:Y:S01]  /*19370*/  SHF.R.U32.HI R186, RZ, 0x1, R186 ;  /* 0x00000001ffba7819 */ /* 0x000fe200000116ba */
[----:B------:R-:W-:Y:S01]  /*19380*/  UIADD3 UR20, UPT, UPT, UR22, UR20, URZ ;  /* 0x0000001416147290 */ /* 0x000fe2000fffe0ff */
[----:B------:R-:W-:Y:S01]  /*19390*/  LDGSTS.E [R135+0x7200], desc[UR28][R10.64], P5 ;  /* 0x072000000a877fae */ /* 0x000fe2000a9a101c */
[----:B------:R-:W-:-:S02]  /*193a0*/  UISETP.GE.U32.AND UP4, UPT, UR7, 0x7ffffe54, UPT ;  /* 0x7ffffe540700788c */ /* 0x000fc4000bf86070 */
[----:B------:R-:W-:Y:S01]  /*193b0*/  UIADD3 UR25, UPT, UPT, UR25, UR26, URZ ;  /* 0x0000001a19197290 */ /* 0x000fe2000fffe0ff */
[----:B------:R-:W-:Y:S01]  /*193c0*/  LOP3.LUT R187, R187, 0x3, RZ, 0xc0, !PT ;  /* 0x00000003bbbb7812 */ /* 0x000fe200078ec0ff */
[----:B------:R-:W-:Y:S01]  /*193d0*/  UIADD3 UR8, UPT, UPT, UR19, UR8, URZ ;  /* 0x0000000813087290 */ /* 0x000fe2000fffe0ff */
[----:B-1----:R-:W4:Y:S01]  /*193e0*/  LDL.64 R228, [R1+0x120] ;  /* 0x0001200001e47983 */ /* 0x002f220000100a00 */
[----:B------:R-:W-:Y:S01]  /*193f0*/  ULOP3.LUT UR20, UR20, 0x3, URZ, 0xc0, !UPT ;  /* 0x0000000314147892 */ /* 0x000fe2000f8ec0ff */
[----:B------:R-:W-:Y:S01]  /*19400*/  LOP3.LUT R188, R188, 0x3, RZ, 0xc0, !PT ;  /* 0x00000003bcbc7812 */ /* 0x000fe200078ec0ff */
[----:B------:R-:W-:Y:S01]  /*19410*/  USEL UR23, URZ, 0x4, UP3 ;  /* 0x00000004ff177887 */ /* 0x000fe20009800000 */
[----:B------:R-:W4:Y:S01]  /*19420*/  LDL.64 R230, [R1+0x128] ;  /* 0x0001280001e67983 */ /* 0x000f220000100a00 */
[----:B------:R-:W-:Y:S02]  /*19430*/  USEL UR24, URZ, 0x7fff8, UP4 ;  /* 0x0007fff8ff187887 */ /* 0x000fe4000a000000 */
[----:B------:R-:W-:Y:S01]  /*19440*/  ULOP3.LUT UR25, UR25, 0x3, URZ, 0xc0, !UPT ;  /* 0x0000000319197892 */ /* 0x000fe2000f8ec0ff */
[----:B------:R-:W-:Y:S01]  /*19450*/  IADD3 R187, PT, PT, R187, R192, R202 ;  /* 0x000000c0bbbb7210 */ /* 0x000fe20007ffe0ca */
[----:B------:R-:W-:Y:S01]  /*19460*/  USEL UR5, URZ, 0x4, UP5 ;  /* 0x00000004ff057887 */ /* 0x000fe2000a800000 */
[----:B------:R-:W4:Y:S01]  /*19470*/  LDL.64 R232, [R1+0x130] ;  /* 0x0001300001e87983 */ /* 0x000f220000100a00 */
[----:B------:R-:W-:-:S02]  /*19480*/  USEL UR7, URZ, 0x7fff8, UP6 ;  /* 0x0007fff8ff077887 */ /* 0x000fc4000b000000 */
[----:B------:R-:W-:Y:S01]  /*19490*/  ULOP3.LUT UR8, UR8, 0x3, URZ, 0xc0, !UPT ;  /* 0x0000000308087892 */ /* 0x000fe2000f8ec0ff */
[----:B--2---:R-:W-:Y:S01]  /*194a0*/  IMAD.MOV.U32 R226, RZ, RZ, R248 ;  /* 0x000000ffffe27224 */ /* 0x004fe200078e00f8 */
[----:B------:R-:W-:Y:S01]  /*194b0*/  UIADD3 UR6, UPT, UPT, UR20, UR6, UR17 ;  /* 0x0000000614067290 */ /* 0x000fe2000fffe011 */
[----:B------:R-:W-:Y:S01]  /*194c0*/  IADD3 R190, PT, PT, R188, R203, R204 ;  /* 0x000000cbbcbe7210 */ /* 0x000fe20007ffe0cc */
[----:B------:R-:W-:Y:S01]  /*194d0*/  UIADD3 UR23, UPT, UPT, UR25, UR24, UR23 ;  /* 0x0000001819177290 */ /* 0x000fe2000fffe017 */
[----:B------:R-:W-:Y:S01]  /*194e0*/  IMAD.SHL.U32 R188, R189, 0x100, RZ ;  /* 0x00000100bdbc7824 */ /* 0x000fe200078e00ff */
[----:B------:R-:W-:Y:S01]  /*194f0*/  UIADD3 UR7, UPT, UPT, UR8, UR7, UR5 ;  /* 0x0000000708077290 */ /* 0x000fe2000fffe005 */
[----:B------:R-:W-:Y:S01]  /*19500*/  LOP3.LUT R187, R187, 0xf, RZ, 0xc0, !PT ;  /* 0x0000000fbbbb7812 */ /* 0x000fe200078ec0ff */
[----:B------:R-:W-:Y:S01]  /*19510*/  ULOP3.LUT UR18, UR18, 0x3, URZ, 0xc0, !UPT ;  /* 0x0000000312127892 */ /* 0x000fe2000f8ec0ff */
[----:B------:R-:W-:Y:S01]  /*19520*/  LOP3.LUT P5, RZ, R186, 0x1, RZ, 0xc0, !PT ;  /* 0x00000001baff7812 */ /* 0x000fe200078ac0ff */
[----:B------:R-:W-:Y:S01]  /*19530*/  USHF.L.U32 UR5, UR6, 0x8, URZ ;  /* 0x0000000806057899 */ /* 0x000fe200080006ff */
[----:B------:R-:W-:Y:S01]  /*19540*/  LDGSTS.E [R135+0x7400], desc[UR28][R6.64], P4 ;  /* 0x0740000006877fae */ /* 0x000fe2000a1a101c */
[----:B------:R-:W-:Y:S01]  /*19550*/  ULOP3.LUT UR23, UR23, 0xf, URZ, 0xc0, !UPT ;  /* 0x0000000f17177892 */ /* 0x000fe2000f8ec0ff */
[----:B------:R-:W-:Y:S01]  /*19560*/  LOP3.LUT R189, R188, 0xf00, RZ, 0xe2, !PT ;  /* 0x00000f00bcbd7812 */ /* 0x000fe200078ee2ff */
[----:B------:R-:W-:Y:S01]  /*19570*/  ULOP3.LUT UR5, UR5, 0xf00, URZ, 0xe2, !UPT ;  /* 0x00000f0005057892 */ /* 0x000fe2000f8ee2ff */
[----:B------:R-:W-:Y:S01]  /*19580*/  IMAD R188, R190, 0x10, R187 ;  /* 0x00000010bebc7824 */ /* 0x000fe200078e02bb */
[----:B------:R-:W-:Y:S01]  /*19590*/  ULEA UR7, UR7, UR23, 0x4 ;  /* 0x0000001707077291 */ /* 0x000fe2000f8e20ff */
[----:B------:R-:W-:Y:S01]  /*195a0*/  IADD3 R187, PT, PT, R191, UR18, R193 ;  /* 0x00000012bfbb7c10 */ /* 0x000fe2000fffe0c1 */
[----:B------:R-:W-:Y:S01]  /*195b0*/  IMAD R189, R205, 0x1000, R189 ;  /* 0x00001000cdbd7824 */ /* 0x000fe200078e02bd */
[----:B------:R-:W-:Y:S01]  /*195c0*/  LDGSTS.E [R135+0x7600], desc[UR28][R4.64], P4 ;  /* 0x0760000004877fae */ /* 0x000fe2000a1a101c */
[----:B------:R-:W-:Y:S01]  /*195d0*/  ULOP3.LUT UR7, UR7, 0xff, URZ, 0xc0, !UPT ;  /* 0x000000ff07077892 */ /* 0x000fe2000f8ec0ff */
[----:B------:R-:W-:-:S02]  /*195e0*/  LEA R187, R187, UR5, 0xc ;  /* 0x00000005bbbb7c11 */ /* 0x000fc4000f8e60ff */
[----:B------:R-:W-:Y:S01]  /*195f0*/  LOP3.LUT R188, R188, 0xff, RZ, 0xc0, !PT ;  /* 0x000000ffbcbc7812 */ /* 0x000fe200078ec0ff */
[----:B------:R-:W-:Y:S02]  /*19600*/  LDGSTS.E [R135+0x7800], desc[UR28][R8.64], P5 ;  /* 0x0780000008877fae */ /* 0x000fe4000a9a101c */
[----:B------:R-:W-:Y:S01]  /*19610*/  VIADD R187, R187, UR7 ;  /* 0x00000007bbbb7c36 */ /* 0x000fe20008000000 */
[----:B------:R-:W-:Y:S01]  /*19620*/  IADD3 R188, PT, PT, R189, R188, RZ ;  /* 0x000000bcbdbc7210 */ /* 0x000fe20007ffe0ff */
[----:B------:R-:W-:Y:S03]  /*19630*/  LDGSTS.E [R135+0x7a00], desc[UR28][R12.64], P5 ;  /* 0x07a000000c877fae */ /* 0x000fe6000a9a101c */
[----:B------:R-:W-:Y:S01]  /*19640*/  PRMT R186, R188, 0x5410, R187 ;  /* 0x00005410bcba7816 */ /* 0x000fe200000000bb */
[----:B------:R-:W-:Y:S03]  /*19650*/  LDGSTS.E [R135+0x7c00], desc[UR28][R16.64], !P3 ;  /* 0x07c0000010877fae */ /* 0x000fe6000d9a101c */
[C---:B------:R-:W-:Y:S01]  /*19660*/  SHF.R.U64 R187, R186.reuse, 0x1f, RZ ;  /* 0x0000001fbabb7819 */ /* 0x040fe200000012ff */
[----:B------:R-:W-:Y:S03]  /*19670*/  LDGSTS.E [R135+0x7e00], desc[UR28][R20.64], !P3 ;  /* 0x07e0000014877fae */ /* 0x000fe6000d9a101c */
[----:B------:R-:W-:Y:S01]  /*19680*/  LOP3.LUT P4, RZ, R187, 0x1, RZ, 0xc0, !PT ;  /* 0x00000001bbff7812 */ /* 0x000fe2000788c0ff */
[----:B------:R-:W-:Y:S01]  /*19690*/  IMAD.MOV.U32 R227, RZ, RZ, R249 ;  /* 0x000000ffffe37224 */ /* 0x000fe200078e00f9 */
[C---:B------:R-:W-:Y:S01]  /*196a0*/  SHF.R.U64 R187, R186.reuse, 0x1e, RZ ;  /* 0x0000001ebabb7819 */ /* 0x040fe200000012ff */
[----:B------:R-:W2:Y:S03]  /*196b0*/  LDL.64 R238, [R1+0x138] ;  /* 0x0001380001ee7983 */ /* 0x000ea60000100a00 */
[----:B------:R-:W-:Y:S01]  /*196c0*/  LOP3.LUT P5, RZ, R187, 0x1, RZ, 0xc0, !PT ;  /* 0x00000001bbff7812 */ /* 0x000fe200078ac0ff */
[----:B------:R-:W2:Y:S01]  /*196d0*/  LDL.64 R240, [R1+0x140] ;  /* 0x0001400001f07983 */ /* 0x000ea20000100a00 */
[----:B------:R-:W-:-:S04]  /*196e0*/  SHF.R.U64 R187, R186, 0x1d, RZ ;  /* 0x0000001dbabb7819 */ /* 0x000fc800000012ff */
[----:B------:R-:W-:Y:S01]  /*196f0*/  LOP3.LUT P3, RZ, R187, 0x1, RZ, 0xc0, !PT ;  /* 0x00000001bbff7812 */ /* 0x000fe2000786c0ff */
[----:B------:R-:W-:Y:S01]  /*19700*/  LDGSTS.E [R135+0x8000], desc[UR28][R24.64], P4 ;  /* 0x0800000018877fae */ /* 0x000fe2000a1a101c */
[----:B------:R-:W-:-:S03]  /*19710*/  SHF.R.U64 R187, R186, 0x1c, RZ ;  /* 0x0000001cbabb7819 */ /* 0x000fc600000012ff */
[----:B------:R-:W-:Y:S01]  /*19720*/  LDGSTS.E [R135+0x8200], desc[UR28][R28.64], P4 ;  /* 0x082000001c877fae */ /* 0x000fe2000a1a101c */
[----:B------:R-:W-:Y:S02]  /*19730*/  LOP3.LUT P4, RZ, R187, 0x1, RZ, 0xc0, !PT ;  /* 0x00000001bbff7812 */ /* 0x000fe4000788c0ff */
[C---:B------:R-:W-:Y:S01]  /*19740*/  SHF.R.U64 R187, R186.reuse, 0x1b, RZ ;  /* 0x0000001bbabb7819 */ /* 0x040fe200000012ff */
[----:B------:R-:W-:Y:S04]  /*19750*/  LDGSTS.E [R135+0x8400], desc[UR28][R32.64], P5 ;  /* 0x0840000020877fae */ /* 0x000fe8000a9a101c */
[----:B------:R-:W-:Y:S01]  /*19760*/  LDGSTS.E [R135+0x8600], desc[UR28][R36.64], P5 ;  /* 0x0860000024877fae */ /* 0x000fe2000a9a101c */
[----:B------:R-:W-:Y:S02]  /*19770*/  LOP3.LUT P5, RZ, R187, 0x1, RZ, 0xc0, !PT ;  /* 0x00000001bbff7812 */ /* 0x000fe400078ac0ff */
[----:B------:R-:W-:Y:S01]  /*19780*/  SHF.R.U64 R187, R186, 0x1a, RZ ;  /* 0x0000001ababb7819 */ /* 0x000fe200000012ff */
[----:B------:R-:W-:Y:S04]  /*19790*/  LDGSTS.E [R135+0x8800], desc[UR28][R40.64], P3 ;  /* 0x0880000028877fae */ /* 0x000fe800099a101c */
[----:B------:R-:W-:Y:S01]  /*197a0*/  LDGSTS.E [R135+0x8a00], desc[UR28][R44.64], P3 ;  /* 0x08a000002c877fae */ /* 0x000fe200099a101c */
[----:B------:R-:W-:-:S02]  /*197b0*/  LOP3.LUT P3, RZ, R187, 0x1, RZ, 0xc0, !PT ;  /* 0x00000001bbff7812 */ /* 0x000fc4000786c0ff */
[----:B------:R-:W-:Y:S01]  /*197c0*/  SHF.R.U64 R187, R186, 0x19, RZ ;  /* 0x00000019babb7819 */ /* 0x000fe200000012ff */
[----:B------:R-:W-:Y:S04]  /*197d0*/  LDGSTS.E [R135+0x8c00], desc[UR28][R48.64], P4 ;  /* 0x08c0000030877fae */ /* 0x000fe8000a1a101c */
[----:B------:R-:W-:Y:S04]  /*197e0*/  LDGSTS.E [R135+0x8e00], desc[UR28][R60.64], P4 ;  /* 0x08e000003c877fae */ /* 0x000fe8000a1a101c */
[----:B------:R-:W-:Y:S04]  /*197f0*/  LDGSTS.E [R135+0x9000], desc[UR28][R64.64], P5 ;  /* 0x0900000040877fae */ /* 0x000fe8000a9a101c */
[----:B------:R-:W-:Y:S04]  /*19800*/  LDGSTS.E [R135+0x9200], desc[UR28][R68.64], P5 ;  /* 0x0920000044877fae */ /* 0x000fe8000a9a101c */
[----:B------:R-:W-:Y:S04]  /*19810*/  LDGSTS.E [R135+0x9400], desc[UR28][R72.64], P3 ;  /* 0x0940000048877fae */ /* 0x000fe800099a101c */
[----:B------:R-:W-:Y:S01]  /*19820*/  LDGSTS.E [R135+0x9600], desc[UR28][R76.64], P3 ;  /* 0x096000004c877fae */ /* 0x000fe200099a101c */
[----:B------:R-:W-:Y:S01]  /*19830*/  IMAD.MOV.U32 R248, RZ, RZ, R132 ;  /* 0x000000fffff87224 */ /* 0x000fe200078e0084 */
[----:B------:R-:W-:-:S02]  /*19840*/  MOV R249, R133 ;  /* 0x0000008500f97202 */ /* 0x000fc40000000f00 */
[----:B------:R-:W2:Y:S01]  /*19850*/  LDL.64 R132, [R1+0x148] ;  /* 0x0001480001847983 */ /* 0x000ea20000100a00 */
[----:B---3--:R-:W-:-:S04]  /*19860*/  IADD3 R206, P6, PT, R246, UR12, RZ ;  /* 0x0000000cf6ce7c10 */ /* 0x008fc8000ffde0ff */
[----:B------:R-:W-:Y:S02]  /*19870*/  IADD3.X R207, PT, PT, R247, UR13, RZ, P6, !PT ;  /* 0x0000000df7cf7c10 */ /* 0x000fe4000b7fe4ff */
[----:B------:R-:W-:Y:S02]  /*19880*/  LOP3.LUT P6, RZ, R187, 0x1, RZ, 0xc0, !PT ;  /* 0x00000001bbff7812 */ /* 0x000fe400078cc0ff */
[----:B------:R-:W-:-:S04]  /*19890*/  SHF.R.U64 R187, R186, 0x18, RZ ;  /* 0x00000018babb7819 */ /* 0x000fc800000012ff */
[----:B------:R-:W-:Y:S02]  /*198a0*/  LOP3.LUT P4, RZ, R187, 0x1, RZ, 0xc0, !PT ;  /* 0x00000001bbff7812 */ /* 0x000fe4000788c0ff */
[----:B------:R-:W-:-:S04]  /*198b0*/  SHF.R.U64 R187, R186, 0x17, RZ ;  /* 0x00000017babb7819 */ /* 0x000fc800000012ff */
[----:B------:R-:W-:Y:S01]  /*198c0*/  LOP3.LUT P5, RZ, R187, 0x1, RZ, 0xc0, !PT ;  /* 0x00000001bbff7812 */ /* 0x000fe200078ac0ff */
[----:B------:R-:W-:Y:S01]  /*198d0*/  LDGSTS.E [R135+0x9800], desc[UR28][R80.64], P6 ;  /* 0x0980000050877fae */ /* 0x000fe2000b1a101c */
[----:B------:R-:W-:-:S03]  /*198e0*/  SHF.R.U64 R187, R186, 0x16, RZ ;  /* 0x00000016babb7819 */ /* 0x000fc600000012ff */
[----:B------:R-:W-:Y:S01]  /*198f0*/  LDGSTS.E [R135+0x9a00], desc[UR28][R84.64], P6 ;  /* 0x09a0000054877fae */ /* 0x000fe2000b1a101c */
[----:B------:R-:W-:Y:S02]  /*19900*/  LOP3.LUT P3, RZ, R187, 0x1, RZ, 0xc0, !PT ;  /* 0x00000001bbff7812 */ /* 0x000fe4000786c0ff */
[C---:B------:R-:W-:Y:S01]  /*19910*/  SHF.R.U64 R187, R186.reuse, 0x15, RZ ;  /* 0x00000015babb7819 */ /* 0x040fe200000012ff */
[----:B------:R-:W-:Y:S03]  /*19920*/  LDGSTS.E [R135+0x9c00], desc[UR28][R88.64], P4 ;  /* 0x09c0000058877fae */ /* 0x000fe6000a1a101c */
        /* <DEDUP_REMOVED lines=11> */
[----:B------:R-:W-:-:S03]  /*199e0*/  LOP3.LUT P3, RZ, R187, 0x1, RZ, 0xc0, !PT ;  /* 0x00000001bbff7812 */ /* 0x000fc6000786c0ff */
[----:B------:R-:W-:Y:S04]  /*199f0*/  LDGSTS.E [R135+0xa800], desc[UR28][R112.64], P6 ;  /* 0x0a80000070877fae */ /* 0x000fe8000b1a101c */
[----:B------:R-:W-:Y:S04]  /*19a00*/  LDGSTS.E [R135+0xaa00], desc[UR28][R116.64], P6 ;  /* 0x0aa0000074877fae */ /* 0x000fe8000b1a101c */
[----:B------:R-:W-:Y:S04]  /*19a10*/  LDGSTS.E [R135+0xac00], desc[UR28][R120.64], P4 ;  /* 0x0ac0000078877fae */ /* 0x000fe8000a1a101c */
[----:B------:R-:W-:Y:S04]  /*19a20*/  LDGSTS.E [R135+0xae00], desc[UR28][R124.64], P4 ;  /* 0x0ae000007c877fae */ /* 0x000fe8000a1a101c */
[----:B------:R-:W-:Y:S04]  /*19a30*/  LDGSTS.E [R135+0xb000], desc[UR28][R156.64], P5 ;  /* 0x0b0000009c877fae */ /* 0x000fe8000a9a101c */
[----:B------:R1:W-:Y:S04]  /*19a40*/  STL.64 [R1+0x3d8], R206 ;  /* 0x0003d8ce01007387 */ /* 0x0003e80000100a00 */
[----:B------:R-:W-:Y:S04]  /*19a50*/  LDGSTS.E [R135+0xb200], desc[UR28][R248.64], P5 ;  /* 0x0b200000f8877fae */ /* 0x000fe8000a9a101c */
[----:B------:R-:W3:Y:S04]  /*19a60*/  LDL.64 R246, [R1+0x150] ;  /* 0x0001500001f67983 */ /* 0x000ee80000100a00 */
[----:B------:R-:W-:Y:S04]  /*19a70*/  LDGSTS.E [R135+0xb400], desc[UR28][R226.64], P3 ;  /* 0x0b400000e2877fae */ /* 0x000fe800099a101c */
[----:B------:R-:W3:Y:S04]  /*19a80*/  LDL.64 R248, [R1+0x158] ;  /* 0x0001580001f87983 */ /* 0x000ee80000100a00 */
[----:B------:R-:W-:Y:S01]  /*19a90*/  LDGSTS.E [R135+0xb600], desc[UR28][R244.64], P3 ;  /* 0x0b600000f4877fae */ /* 0x000fe200099a101c */
[----:B------:R-:W-:-:S03]  /*19aa0*/  SHF.R.U64 R187, R186, 0x11, RZ ;  /* 0x00000011babb7819 */ /* 0x000fc600000012ff */
[----:B------:R-:W3:Y:S04]  /*19ab0*/  LDL.64 R216, [R1+0x168] ;  /* 0x0001680001d87983 */ /* 0x000ee80000100a00 */
[----:B------:R-:W3:Y:S04]  /*19ac0*/  LDL.64 R218, [R1+0x170] ;  /* 0x0001700001da7983 */ /* 0x000ee80000100a00 */
[----:B------:R-:W3:Y:S01]  /*19ad0*/  LDL.64 R244, [R1+0x160] ;  /* 0x0001600001f47983 */ /* 0x000ee20000100a00 */
[----:B------:R-:W-:Y:S02]  /*19ae0*/  LOP3.LUT P6, RZ, R187, 0x1, RZ, 0xc0, !PT ;  /* 0x00000001bbff7812 */ /* 0x000fe400078cc0ff */
[C---:B------:R-:W-:Y:S01]  /*19af0*/  SHF.R.U64 R187, R186.reuse, 0x10, RZ ;  /* 0x00000010babb7819 */ /* 0x040fe200000012ff */
[----:B------:R-:W3:Y:S03]  /*19b00*/  LDL.64 R220, [R1+0x178] ;  /* 0x0001780001dc7983 */ /* 0x000ee60000100a00 */
[----:B------:R-:W-:Y:S01]  /*19b10*/  LOP3.LUT P4, RZ, R187, 0x1, RZ, 0xc0, !PT ;  /* 0x00000001bbff7812 */ /* 0x000fe2000788c0ff */
[----:B------:R-:W3:Y:S01]  /*19b20*/  LDL.64 R222, [R1+0x180] ;  /* 0x0001800001de7983 */ /* 0x000ee20000100a00 */
[----:B------:R-:W-:-:S03]  /*19b30*/  SHF.R.U64 R187, R186, 0xf, RZ ;  /* 0x0000000fbabb7819 */ /* 0x000fc600000012ff */
[----:B------:R-:W3:Y:S01]  /*19b40*/  LDL.64 R224, [R1+0x188] ;  /* 0x0001880001e07983 */ /* 0x000ee20000100a00 */
[----:B------:R-:W-:-:S03]  /*19b50*/  LOP3.LUT P5, RZ, R187, 0x1, RZ, 0xc0, !PT ;  /* 0x00000001bbff7812 */ /* 0x000fc600078ac0ff */
[----:B----4-:R-:W-:Y:S04]  /*19b60*/  LDGSTS.E [R135+0xb800], desc[UR28][R228.64], P6 ;  /* 0x0b800000e4877fae */ /* 0x010fe8000b1a101c */
[----:B------:R-:W-:Y:S04]  /*19b70*/  LDGSTS.E [R135+0xba00], desc[UR28][R230.64], P6 ;  /* 0x0ba00000e6877fae */ /* 0x000fe8000b1a101c */
[----:B------:R-:W4:Y:S04]  /*19b80*/  LDL.64 R226, [R1+0x190] ;  /* 0x0001900001e27983 */ /* 0x000f280000100a00 */
[----:B------:R-:W-:Y:S04]  /*19b90*/  LDGSTS.E [R135+0xbc00], desc[UR28][R232.64], P4 ;  /* 0x0bc00000e8877fae */ /* 0x000fe8000a1a101c */
[----:B------:R-:W4:Y:S04]  /*19ba0*/  LDL.64 R228, [R1+0x198] ;  /* 0x0001980001e47983 */ /* 0x000f280000100a00 */
[----:B--2---:R-:W-:Y:S04]  /*19bb0*/  LDGSTS.E [R135+0xbe00], desc[UR28][R238.64], P4 ;  /* 0x0be00000ee877fae */ /* 0x004fe8000a1a101c */
[----:B------:R-:W2:Y:S04]  /*19bc0*/  LDL.64 R230, [R1+0x1a0] ;  /* 0x0001a00001e67983 */ /* 0x000ea80000100a00 */
[----:B------:R-:W-:Y:S04]  /*19bd0*/  LDGSTS.E [R135+0xc000], desc[UR28][R240.64], P5 ;  /* 0x0c000000f0877fae */ /* 0x000fe8000a9a101c */
[----:B------:R-:W2:Y:S04]  /*19be0*/  LDL.64 R232, [R1+0x1a8] ;  /* 0x0001a80001e87983 */ /* 0x000ea80000100a00 */
[----:B------:R-:W-:Y:S04]  /*19bf0*/  LDGSTS.E [R135+0xc200], desc[UR28][R132.64], P5 ;  /* 0x0c20000084877fae */ /* 0x000fe8000a9a101c */
[----:B------:R-:W2:Y:S01]  /*19c00*/  LDL.64 R238, [R1+0x1b0] ;  /* 0x0001b00001ee7983 */ /* 0x000ea20000100a00 */
[----:B------:R-:W-:-:S03]  /*19c10*/  SHF.R.U64 R187, R186, 0xe, RZ ;  /* 0x0000000ebabb7819 */ /* 0x000fc600000012ff */
[----:B------:R-:W2:Y:S04]  /*19c20*/  LDL.64 R240, [R1+0x1c0] ;  /* 0x0001c00001f07983 */ /* 0x000ea80000100a00 */
[----:B------:R-:W2:Y:S01]  /*19c30*/  LDL.64 R132, [R1+0x1b8] ;  /* 0x0001b80001847983 */ /* 0x000ea20000100a00 */
[----:B------:R-:W-:Y:S02]  /*19c40*/  LOP3.LUT P3, RZ, R187, 0x1, RZ, 0xc0, !PT ;  /* 0x00000001bbff7812 */ /* 0x000fe4000786c0ff */
[----:B------:R-:W-:-:S04]  /*19c50*/  SHF.R.U64 R187, R186, 0xd, RZ ;  /* 0x0000000dbabb7819 */ /* 0x000fc800000012ff */
[----:B------:R-:W-:-:S07]  /*19c60*/  LOP3.LUT P6, RZ, R187, 0x1, RZ, 0xc0, !PT ;  /* 0x00000001bbff7812 */ /* 0x000fce00078cc0ff */
[----:B---3--:R-:W-:Y:S04]  /*19c70*/  LDGSTS.E [R135+0xc400], desc[UR28][R246.64], P3 ;  /* 0x0c400000f6877fae */ /* 0x008fe800099a101c */
[----:B------:R-:W-:Y:S04]  /*19c80*/  LDGSTS.E [R135+0xc600], desc[UR28][R248.64], P3 ;  /* 0x0c600000f8877fae */ /* 0x000fe800099a101c */
[----:B------:R-:W3:Y:S04]  /*19c90*/  LDL.64 R246, [R1+0x1c8] ;  /* 0x0001c80001f67983 */ /* 0x000ee80000100a00 */
[----:B------:R-:W3:Y:S04]  /*19ca0*/  LDL.64 R248, [R1+0x1d0] ;  /* 0x0001d00001f87983 */ /* 0x000ee80000100a00 */
[----:B------:R-:W-:Y:S01]  /*19cb0*/  LDGSTS.E [R135+0xc800], desc[UR28][R244.64], P6 ;  /* 0x0c800000f4877fae */ /* 0x000fe2000b1a101c */
[----:B------:R-:W-:-:S03]  /*19cc0*/  SHF.R.U64 R187, R186, 0xc, RZ ;  /* 0x0000000cbabb7819 */ /* 0x000fc600000012ff */
[----:B------:R-:W-:Y:S04]  /*19cd0*/  LDGSTS.E [R135+0xca00], desc[UR28][R216.64], P6 ;  /* 0x0ca00000d8877fae */ /* 0x000fe8000b1a101c */
[----:B------:R-:W3:Y:S01]  /*19ce0*/  LDL.64 R244, [R1+0x1d8] ;  /* 0x0001d80001f47983 */ /* 0x000ee20000100a00 */
[----:B------:R-:W-:Y:S02]  /*19cf0*/  LOP3.LUT P4, RZ, R187, 0x1, RZ, 0xc0, !PT ;  /* 0x00000001bbff7812 */ /* 0x000fe4000788c0ff */
[C---:B------:R-:W-:Y:S01]  /*19d00*/  SHF.R.U64 R187, R186.reuse, 0xb, RZ ;  /* 0x0000000bbabb7819 */ /* 0x040fe200000012ff */
[----:B------:R-:W3:Y:S03]  /*19d10*/  LDL.LU.64 R210, [R1+0x6a0] ;  /* 0x0006a00001d27983 */ /* 0x000ee60000300a00 */
[----:B------:R-:W-:Y:S01]  /*19d20*/  LOP3.LUT P5, RZ, R187, 0x1, RZ, 0xc0, !PT ;  /* 0x00000001bbff7812 */ /* 0x000fe200078ac0ff */
[----:B------:R-:W3:Y:S01]  /*19d30*/  LDL.LU.64 R212, [R1+0x698] ;  /* 0x0006980001d47983 */ /* 0x000ee20000300a00 */
[----:B------:R-:W-:-:S03]  /*19d40*/  SHF.R.U64 R187, R186, 0xa, RZ ;  /* 0x0000000ababb7819 */ /* 0x000fc600000012ff */
[----:B------:R-:W3:Y:S01]  /*19d50*/  LDL.LU.64 R214, [R1+0x690] ;  /* 0x0006900001d67983 */ /* 0x000ee20000300a00 */
        /* <DEDUP_REMOVED lines=8> */
[----:B------:R-:W-:Y:S01]  /*19de0*/  LDGSTS.E [R135+0xd200], desc[UR28][R224.64], P5 ;  /* 0x0d200000e0877fae */ /* 0x000fe2000a9a101c */
[----:B------:R-:W-:-:S03]  /*19df0*/  SHF.R.U64 R187, R186, 0x7, RZ ;  /* 0x00000007babb7819 */ /* 0x000fc600000012ff */
[----:B----4-:R-:W-:Y:S04]  /*19e00*/  LDGSTS.E [R135+0xd400], desc[UR28][R226.64], P3 ;  /* 0x0d400000e2877fae */ /* 0x010fe800099a101c */
[----:B------:R-:W-:Y:S04]  /*19e10*/  LDGSTS.E [R135+0xd600], desc[UR28][R228.64], P3 ;  /* 0x0d600000e4877fae */ /* 0x000fe800099a101c */
[----:B--2---:R-:W-:Y:S04]  /*19e20*/  LDGSTS.E [R135+0xd800], desc[UR28][R230.64], P6 ;  /* 0x0d800000e6877fae */ /* 0x004fe8000b1a101c */
[----:B------:R-:W-:Y:S01]  /*19e30*/  LDGSTS.E [R135+0xda00], desc[UR28][R232.64], P6 ;  /* 0x0da00000e8877fae */ /* 0x000fe2000b1a101c */
[----:B------:R-:W-:-:S03]  /*19e40*/  LOP3.LUT P5, RZ, R187, 0x1, RZ, 0xc0, !PT ;  /* 0x00000001bbff7812 */ /* 0x000fc600078ac0ff */
[----:B------:R-:W-:Y:S01]  /*19e50*/  LDGSTS.E [R135+0xdc00], desc[UR28][R238.64], P4 ;  /* 0x0dc00000ee877fae */ /* 0x000fe2000a1a101c */
[----:B------:R-:W-:-:S03]  /*19e60*/  SHF.R.U64 R187, R186, 0x6, RZ ;  /* 0x00000006babb7819 */ /* 0x000fc600000012ff */
[----:B------:R2:W-:Y:S01]  /*19e70*/  LDGSTS.E [R135+0xde00], desc[UR28][R132.64], P4 ;  /* 0x0de0000084877fae */ /* 0x0005e2000a1a101c */
[----:B------:R-:W-:Y:S02]  /*19e80*/  LOP3.LUT P3, RZ, R187, 0x1, RZ, 0xc0, !PT ;  /* 0x00000001bbff7812 */ /* 0x000fe4000786c0ff */
[----:B------:R-:W-:Y:S01]  /*19e90*/  SHF.R.U64 R187, R186, 0x5, RZ ;  /* 0x00000005babb7819 */ /* 0x000fe200000012ff */
[----:B------:R-:W4:Y:S04]  /*19ea0*/  LDL.64 R216, [R1+0x200] ;  /* 0x0002000001d87983 */ /* 0x000f280000100a00 */
[----:B------:R-:W4:Y:S01]  /*19eb0*/  LDL.64 R218, [R1+0x208] ;  /* 0x0002080001da7983 */ /* 0x000f220000100a00 */
[----:B--2---:R-:W2:Y:S01]  /*19ec0*/  S2R R133, SR_TID.X ;  /* 0x0000000000857919 */ /* 0x004ea20000002100 */
[----:B------:R-:W1:Y:S01]  /*19ed0*/  LDC R132, c[0x0][0x3a0] ;  /* 0x0000e800ff847b82 */ /* 0x000e620000000800 */
[----:B------:R-:W-:-:S02]  /*19ee0*/  LOP3.LUT P6, RZ, R187, 0x1, RZ, 0xc0, !PT ;  /* 0x00000001bbff7812 */ /* 0x000fc400078cc0ff */
[----:B------:R-:W-:Y:S01]  /*19ef0*/  SHF.R.U64 R187, R186, 0x4, RZ ;  /* 0x00000004babb7819 */ /* 0x000fe200000012ff */
[----:B------:R1:W-:Y:S03]  /*19f00*/  LDGSTS.E [R135+0xe000], desc[UR28][R240.64], P5 ;  /* 0x0e000000f0877fae */ /* 0x0003e6000a9a101c */
[----:B------:R-:W-:Y:S01]  /*19f10*/  LOP3.LUT P4, RZ, R187, 0x1, RZ, 0xc0, !PT ;  /* 0x00000001bbff7812 */ /* 0x000fe2000788c0ff */
[----:B------:R-:W4:Y:S04]  /*19f20*/  LDL.64 R220, [R1+0x210] ;  /* 0x0002100001dc7983 */ /* 0x000f280000100a00 */
[----:B------:R-:W4:Y:S04]  /*19f30*/  LDL.64 R222, [R1+0x218] ;  /* 0x0002180001de7983 */ /* 0x000f280000100a00 */
[----:B------:R-:W4:Y:S04]  /*19f40*/  LDL.64 R224, [R1+0x220] ;  /* 0x0002200001e07983 */ /* 0x000f280000100a00 */
[----:B------:R-:W4:Y:S04]  /*19f50*/  LDL.64 R226, [R1+0x228] ;  /* 0x0002280001e27983 */ /* 0x000f280000100a00 */
[----:B------:R-:W4:Y:S01]  /*19f60*/  LDL.64 R228, [R1+0x230] ;  /* 0x0002300001e47983 */ /* 0x000f220000100a00 */
[----:B-1----:R-:W-:-:S03]  /*19f70*/  VIADD R132, R132, 0xfffffec0 ;  /* 0xfffffec084847836 */ /* 0x002fc60000000000 */
[----:B------:R-:W4:Y:S01]  /*19f80*/  LDL.64 R230, [R1+0x238] ;  /* 0x0002380001e67983 */ /* 0x000f220000100a00 */
[----:B--2---:R-:W-:-:S03]  /*19f90*/  LOP3.LUT R133, R133, 0x3f, RZ, 0xc0, !PT ;  /* 0x0000003f85857812 */ /* 0x004fc600078ec0ff */
[----:B------:R-:W2:Y:S04]  /*19fa0*/  LDL.64 R232, [R1+0x4e0] ;  /* 0x0004e00001e87983 */ /* 0x000ea80000100a00 */
[----:B------:R-:W2:Y:S04]  /*19fb0*/  LDL.64 R238, [R1+0x520] ;  /* 0x0005200001ee7983 */ /* 0x000ea80000100a00 */
[----:B------:R-:W2:Y:S04]  /*19fc0*/  LDL.64 R240, [R1+0x560] ;  /* 0x0005600001f07983 */ /* 0x000ea80000100a00 */
[----:B---3--:R1:W-:Y:S04]  /*19fd0*/  LDGSTS.E [R135+0xe200], desc[UR28][R246.64], P5 ;  /* 0x0e200000f6877fae */ /* 0x0083e8000a9a101c */
[----:B------:R1:W-:Y:S01]  /*19fe0*/  LDGSTS.E [R135+0xe400], desc[UR28][R248.64], P3 ;  /* 0x0e400000f8877fae */ /* 0x0003e200099a101c */
[----:B------:R-:W-:-:S03]  /*19ff0*/  ISETP.GE.AND P5, PT, R133, R132, PT ;  /* 0x000000848500720c */ /* 0x000fc60003fa6270 */
[----:B------:R-:W3:Y:S04]  /*1a000*/  LDL.64 R246, [R1+0x5a0] ;  /* 0x0005a00001f67983 */ /* 0x000ee80000100a00 */
[----:B------:R-:W2:Y:S04]  /*1a010*/  LDL.64 R132, [R1+0x5f8] ;  /* 0x0005f80001847983 */ /* 0x000ea80000100a00 */
[----:B------:R-:W2:Y:S04]  /*1a020*/  LDL.64 R248, [R1+0x5c8] ;  /* 0x0005c80001f87983 */ /* 0x000ea80000100a00 */
[----:B------:R1:W-:Y:S04]  /*1a030*/  LDGSTS.E [R135+0xe600], desc[UR28][R244.64], P3 ;  /* 0x0e600000f4877fae */ /* 0x0003e800099a101c */
[----:B------:R1:W-:Y:S04]  /*1a040*/  LDGSTS.E [R135+0xe800], desc[UR28][R250.64], P6 ;  /* 0x0e800000fa877fae */ /* 0x0003e8000b1a101c */
[----:B------:R1:W-:Y:S04]  /*1a050*/  LDGSTS.E [R135+0xea00], desc[UR28][R242.64], P6 ;  /* 0x0ea00000f2877fae */ /* 0x0003e8000b1a101c */
[----:B------:R1:W-:Y:S04]  /*1a060*/  LDGSTS.E [R135+0xec00], desc[UR28][R236.64], P4 ;  /* 0x0ec00000ec877fae */ /* 0x0003e8000a1a101c */
[----:B------:R1:W-:Y:S04]  /*1a070*/  LDGSTS.E [R135+0xee00], desc[UR28][R234.64], P4 ;  /* 0x0ee00000ea877fae */ /* 0x0003e8000a1a101c */
[----:B------:R-:W2:Y:S01]  /*1a080*/  LDL.64 R244, [R1+0x5e0] ;  /* 0x0005e00001f47983 */ /* 0x000ea20000100a00 */
[----:B------:R-:W-:-:S02]  /*1a090*/  SHF.R.U64 R187, R186, 0x3, RZ ;  /* 0x00000003babb7819 */ /* 0x000fc400000012ff */
[----:B------:R-:W-:Y:S01]  /*1a0a0*/  SHF.R.U64 R188, R186, 0x2, RZ ;  /* 0x00000002babc7819 */ /* 0x000fe200000012ff */
[----:B------:R-:W2:Y:S04]  /*1a0b0*/  LDL.64 R250, [R1+0x610] ;  /* 0x0006100001fa7983 */ /* 0x000ea80000100a00 */
[----:B------:R-:W2:Y:S01]  /*1a0c0*/  LDL.64 R234, [R1+0x4a0] ;  /* 0x0004a00001ea7983 */ /* 0x000ea20000100a00 */
[----:B------:R-:W-:Y:S02]  /*1a0d0*/  LOP3.LUT P3, RZ, R187, 0x1, RZ, 0xc0, !PT ;  /* 0x00000001bbff7812 */ /* 0x000fe4000786c0ff */
[----:B------:R-:W-:Y:S01]  /*1a0e0*/  IADD3 R190, P6, PT, R212, UR12, RZ ;  /* 0x0000000cd4be7c10 */ /* 0x000fe2000ffde0ff */
[----:B------:R-:W3:Y:S01]  /*1a0f0*/  LDL.64 R242, [R1+0x628] ;  /* 0x0006280001f27983 */ /* 0x000ee20000100a00 */
[----:B------:R-:W-:-:S02]  /*1a100*/  SEL R187, RZ, 0x4, P5 ;  /* 0x00000004ffbb7807 */ /* 0x000fc40002800000 */
[----:B------:R-:W-:Y:S01]  /*1a110*/  SHF.R.U64 R186, R186, 0x1, RZ ;  /* 0x00000001baba7819 */ /* 0x000fe200000012ff */
[----:B------:R-:W3:Y:S01]  /*1a120*/  LDL.64 R236, [R1+0x640] ;  /* 0x0006400001ec7983 */ /* 0x000ee20000100a00 */
[----:B------:R-:W-:Y:S02]  /*1a130*/  ISETP.GT.AND P5, PT, R209, 0x17f, PT ;  /* 0x0000017fd100780c */ /* 0x000fe40003fa4270 */
[----:B------:R-:W-:Y:S02]  /*1a140*/  LOP3.LUT P4, RZ, R188, 0x1, RZ, 0xc0, !PT ;  /* 0x00000001bcff7812 */ /* 0x000fe4000788c0ff */
[----:B------:R-:W-:Y:S02]  /*1a150*/  IADD3.X R191, PT, PT, R213, UR13, RZ, P6, !PT ;  /* 0x0000000dd5bf7c10 */ /* 0x000fe4000b7fe4ff */
[----:B------:R-:W-:Y:S02]  /*1a160*/  LOP3.LUT P6, RZ, R186, 0x1, RZ, 0xc0, !PT ;  /* 0x00000001baff7812 */ /* 0x000fe400078cc0ff */
[----:B------:R-:W-:-:S02]  /*1a170*/  SEL R187, R187, RZ, P5 ;  /* 0x000000ffbbbb7207 */ /* 0x000fc40002800000 */
[----:B------:R-:W-:Y:S01]  /*1a180*/  IADD3 R192, P5, PT, R210, UR12, RZ ;  /* 0x0000000cd2c07c10 */ /* 0x000fe2000ffbe0ff */
[----:B----4-:R1:W-:Y:S04]  /*1a190*/  LDGSTS.E [R135+0xf000], desc[UR28][R216.64], P3 ;  /* 0x0f000000d8877fae */ /* 0x0103e800099a101c */
[----:B------:R1:W-:Y:S01]  /*1a1a0*/  LDGSTS.E [R135+0xf200], desc[UR28][R218.64], P3 ;  /* 0x0f200000da877fae */ /* 0x0003e200099a101c */
[----:B------:R-:W-:Y:S02]  /*1a1b0*/  ISETP.NE.U32.AND P3, PT, R187, RZ, PT ;  /* 0x000000ffbb00720c */ /* 0x000fe40003f65070 */
[----:B------:R-:W-:Y:S02]  /*1a1c0*/  IADD3.X R193, PT, PT, R211, UR13, RZ, P5, !PT ;  /* 0x0000000dd3c17c10 */ /* 0x000fe4000affe4ff */
[----:B------:R-:W-:Y:S01]  /*1a1d0*/  IADD3 R188, P5, PT, R214, UR12, RZ ;  /* 0x0000000cd6bc7c10 */ /* 0x000fe2000ffbe0ff */
[----:B------:R1:W-:Y:S04]  /*1a1e0*/  LDGSTS.E [R135+0xf400], desc[UR28][R220.64], P4 ;  /* 0x0f400000dc877fae */ /* 0x0003e8000a1a101c */
[----:B------:R1:W-:Y:S04]  /*1a1f0*/  LDGSTS.E [R135+0xf600], desc[UR28][R222.64], P4 ;  /* 0x0f600000de877fae */ /* 0x0003e8000a1a101c */
[----:B------:R1:W-:Y:S04]  /*1a200*/  LDGSTS.E [R135+0xf800], desc[UR28][R224.64], P6 ;  /* 0x0f800000e0877fae */ /* 0x0003e8000b1a101c */
[----:B------:R1:W-:Y:S01]  /*1a210*/  LDGSTS.E [R135+0xfa00], desc[UR28][R226.64], P6 ;  /* 0x0fa00000e2877fae */ /* 0x0003e2000b1a101c */
[----:B------:R-:W-:-:S03]  /*1a220*/  IADD3.X R189, PT, PT, R215, UR13, RZ, P5, !PT ;  /* 0x0000000dd7bd7c10 */ /* 0x000fc6000affe4ff */
[----:B------:R1:W-:Y:S04]  /*1a230*/  LDGSTS.E [R135+0xfc00], desc[UR28][R228.64], !P2 ;  /* 0x0fc00000e4877fae */ /* 0x0003e8000d1a101c */
[----:B------:R1:W-:Y:S04]  /*1a240*/  LDGSTS.E [R135+0xfe00], desc[UR28][R230.64], !P2 ;  /* 0x0fe00000e6877fae */ /* 0x0003e8000d1a101c */
[----:B------:R-:W0:Y:S04]  /*1a250*/  LDGDEPBAR ;  /* 0x00000000000079af */ /* 0x000e280000000000 */
[----:B------:R1:W-:Y:S04]  /*1a260*/  STL.64 [R1+0x3f8], R192 ;  /* 0x0003f8c001007387 */ /* 0x0003e80000100a00 */
[----:B------:R1:W-:Y:S04]  /*1a270*/  STL.64 [R1+0x418], R190 ;  /* 0x000418be01007387 */ /* 0x0003e80000100a00 */
[----:B------:R1:W-:Y:S04]  /*1a280*/  STL.64 [R1+0x438], R188 ;  /* 0x000438bc01007387 */ /* 0x0003e80000100a00 */
[----:B------:R-:W4:Y:S04]  /*1a290*/  LDL.64 R142, [R1+0x668] ;  /* 0x00066800018e7983 */ /* 0x000f280000100a00 */
        /* <DEDUP_REMOVED lines=18> */
[----:B--2---:R1:W-:Y:S04]  /*1a3c0*/  LDGSTS.E [R252+0x78000], desc[UR28][R234.64], P3 ;  /* 0x78000000eafc7fae */ /* 0x0043e800099a101c */
[----:B------:R1:W-:Y:S04]  /*1a3d0*/  LDGSTS.E [R252+0x78400], desc[UR28][R232.64], P3 ;  /* 0x78400000e8fc7fae */ /* 0x0003e800099a101c */
[----:B------:R1:W-:Y:S04]  /*1a3e0*/  LDGSTS.E [R252+0x78800], desc[UR28][R238.64], P3 ;  /* 0x78800000eefc7fae */ /* 0x0003e800099a101c */
[----:B------:R1:W-:Y:S04]  /*1a3f0*/  LDGSTS.E [R252+0x78c00], desc[UR28][R240.64], P3 ;  /* 0x78c00000f0fc7fae */ /* 0x0003e800099a101c */
[----:B---3--:R1:W-:Y:S04]  /*1a400*/  LDGSTS.E [R252+0x79000], desc[UR28][R246.64], P3 ;  /* 0x79000000f6fc7fae */ /* 0x0083e800099a101c */
[----:B------:R1:W-:Y:S04]  /*1a410*/  LDGSTS.E [R252+0x79400], desc[UR28][R248.64], P3 ;  /* 0x79400000f8fc7fae */ /* 0x0003e800099a101c */
[----:B------:R-:W2:Y:S04]  /*1a420*/  LDL.64 R234, [R1+0x658] ;  /* 0x0006580001ea7983 */ /* 0x000ea80000100a00 */
[----:B------:R1:W-:Y:S04]  /*1a430*/  LDGSTS.E [R252+0x79800], desc[UR28][R244.64], P3 ;  /* 0x79800000f4fc7fae */ /* 0x0003e800099a101c */
[----:B------:R1:W-:Y:S04]  /*1a440*/  LDGSTS.E [R252+0x79c00], desc[UR28][R132.64], P3 ;  /* 0x79c0000084fc7fae */ /* 0x0003e800099a101c */
[----:B------:R-:W3:Y:S04]  /*1a450*/  LDL.64 R248, [R1+0x688] ;  /* 0x0006880001f87983 */ /* 0x000ee80000100a00 */
[----:B------:R-:W3:Y:S04]  /*1a460*/  LDL.64 R244, [R1+0x680] ;  /* 0x0006800001f47983 */ /* 0x000ee80000100a00 */
[----:B------:R-:W3:Y:S04]  /*1a470*/  LDL.64 R132, [R1+0x678] ;  /* 0x0006780001847983 */ /* 0x000ee80000100a00 */
[----:B------:R-:W3:Y:S04]  /*1a480*/  LDL.64 R246, [R1+0x2d0] ;  /* 0x0002d00001f67983 */ /* 0x000ee80000100a00 */
[----:B------:R-:W3:Y:S04]  /*1a490*/  LDL.64 R240, [R1+0x318] ;  /* 0x0003180001f07983 */ /* 0x000ee80000100a00 */
[----:B------:R-:W3:Y:S04]  /*1a4a0*/  LDL.64 R238, [R1+0x498] ;  /* 0x0004980001ee7983 */ /* 0x000ee80000100a00 */
[----:B------:R-:W3:Y:S04]  /*1a4b0*/  LDL.64 R232, [R1+0x4d8] ;  /* 0x0004d80001e87983 */ /* 0x000ee80000100a00 */
[----:B------:R1:W-:Y:S04]  /*1a4c0*/  LDGSTS.E [R252+0x7a000], desc[UR28][R250.64], P3 ;  /* 0x7a000000fafc7fae */ /* 0x0003e800099a101c */
[----:B------:R1:W-:Y:S04]  /*1a4d0*/  LDGSTS.E [R252+0x7a400], desc[UR28][R242.64], P3 ;  /* 0x7a400000f2fc7fae */ /* 0x0003e800099a101c */
[----:B------:R1:W-:Y:S04]  /*1a4e0*/  LDGSTS.E [R252+0x7a800], desc[UR28][R236.64], P3 ;  /* 0x7a800000ecfc7fae */ /* 0x0003e800099a101c */
[----:B------:R-:W3:Y:S04]  /*1a4f0*/  LDL.64 R250, [R1+0x550] ;  /* 0x0005500001fa7983 */ /* 0x000ee80000100a00 */
[----:B------:R-:W3:Y:S04]  /*1a500*/  LDL.64 R242, [R1+0x590] ;  /* 0x0005900001f27983 */ /* 0x000ee80000100a00 */
[----:B------:R-:W3:Y:S04]  /*1a510*/  LDL.64 R236, [R1+0x5b8] ;  /* 0x0005b80001ec7983 */ /* 0x000ee80000100a00 */
[----:B--2---:R1:W-:Y:S04]  /*1a520*/  LDGSTS.E [R252+0x7ac00], desc[UR28][R234.64], P3 ;  /* 0x7ac00000eafc7fae */ /* 0x0043e800099a101c */
[----:B----4-:R1:W-:Y:S04]  /*1a530*/  LDGSTS.E [R252+0x7b000], desc[UR28][R142.64], P3 ;  /* 0x7b0000008efc7fae */ /* 0x0103e800099a101c */
[----:B------:R-:W2:Y:S04]  /*1a540*/  LDL.64 R234, [R1+0x5d0] ;  /* 0x0005d00001ea7983 */ /* 0x000ea80000100a00 */
[----:B------:R1:W5:Y:S04]  /*1a550*/  LDL.LU.64 R142, [R1+0x758] ;  /* 0x00075800018e7983 */ /* 0x0003680000300a00 */
[----:B---3--:R1:W-:Y:S04]  /*1a560*/  LDGSTS.E [R252+0x7b400], desc[UR28][R132.64], P3 ;  /* 0x7b40000084fc7fae */ /* 0x0083e800099a101c */
[----:B------:R1:W-:Y:S04]  /*1a570*/  LDGSTS.E [R252+0x7b800], desc[UR28][R244.64], P3 ;  /* 0x7b800000f4fc7fae */ /* 0x0003e800099a101c */
[----:B------:R1:W-:Y:S04]  /*1a580*/  LDGSTS.E [R252+0x7bc00], desc[UR28][R248.64], P3 ;  /* 0x7bc00000f8fc7fae */ /* 0x0003e800099a101c */
[----:B------:R-:W3:Y:S04]  /*1a590*/  LDL.LU.64 R132, [R1+0x750] ;  /* 0x0007500001847983 */ /* 0x000ee80000300a00 */
[----:B------:R-:W4:Y:S04]  /*1a5a0*/  LDL.LU.64 R244, [R1+0x748] ;  /* 0x0007480001f47983 */ /* 0x000f280000300a00 */
[----:B------:R-:W2:Y:S04]  /*1a5b0*/  LDL.LU.64 R248, [R1+0x740] ;  /* 0x0007400001f87983 */ /* 0x000ea80000300a00 */
[----:B------:R1:W-:Y:S04]  /*1a5c0*/  LDGSTS.E [R134+0x78100], desc[UR28][R246.64], P3 ;  /* 0x78100000f6867fae */ /* 0x0003e800099a101c */
[----:B------:R1:W-:Y:S04]  /*1a5d0*/  LDGSTS.E [R134+0x78500], desc[UR28][R240.64], P3 ;  /* 0x78500000f0867fae */ /* 0x0003e800099a101c */
[----:B------:R1:W-:Y:S04]  /*1a5e0*/  LDGSTS.E [R134+0x78900], desc[UR28][R238.64], P3 ;  /* 0x78900000ee867fae */ /* 0x0003e800099a101c */
[----:B------:R-:W2:Y:S04]  /*1a5f0*/  LDL.LU.64 R246, [R1+0x738] ;  /* 0x0007380001f67983 */ /* 0x000ea80000300a00 */
[----:B------:R-:W2:Y:S04]  /*1a600*/  LDL.LU.64 R240, [R1+0x730] ;  /* 0x0007300001f07983 */ /* 0x000ea80000300a00 */
        /* <DEDUP_REMOVED lines=26> */
[----:B------:R1:W5:Y:S04]  /*1a7b0*/  LDL.LU.64 R198, [R1+0x6c0] ;  /* 0x0006c00001c67983 */ /* 0x0003680000300a00 */
[----:B------:R-:W2:Y:S04]  /*1a7c0*/  LDL.64 R134, [R1+0x290] ;  /* 0x0002900001867983 */ /* 0x000ea80000100a00 */
[----:B---3--:R1:W-:Y:S04]  /*1a7d0*/  LDGSTS.E [R133+0x78200], desc[UR28][R2.64], P3 ;  /* 0x7820000002857fae */ /* 0x0083e800099a101c */
[----:B------:R1:W5:Y:S01]  /*1a7e0*/  LDL.LU.64 R2, [R1+0x6b8] ;  /* 0x0006b80001027983 */ /* 0x0003620000300a00 */
[----:B------:R-:W-:Y:S01]  /*1a7f0*/  UMOV UR6, URZ ;  /* 0x000000ff00067c82 */ /* 0x000fe20008000000 */
[----:B------:R-:W-:-:S02]  /*1a800*/  ISETP.GE.AND P2, PT, R209, 0x40, PT ;  /* 0x00000040d100780c */ /* 0x000fc40003f46270 */
[----:B--2---:R1:W-:Y:S04]  /*1a810*/  LDGSTS.E [R133+0x78600], desc[UR28][R134.64], P3 ;  /* 0x7860000086857fae */ /* 0x0043e800099a101c */
[----:B------:R1:W-:Y:S04]  /*1a820*/  LDGSTS.E [R133+0x78a00], desc[UR28][R186.64], P3 ;  /* 0x78a00000ba857fae */ /* 0x0003e800099a101c */
        /* <DEDUP_REMOVED lines=8> */
[----:B----4-:R1:W-:Y:S04]  /*1a8b0*/  LDGSTS.E [R133+0x7ae00], desc[UR28][R244.64], P3 ;  /* 0x7ae00000f4857fae */ /* 0x0103e800099a101c */
        /* <DEDUP_REMOVED lines=19> */
[----:B------:R1:W-:Y:S01]  /*1a9f0*/  LDGSTS.E [R132+0x7bf00], desc[UR28][R188.64], P3 ;  /* 0x7bf00000bc847fae */ /* 0x0003e200099a101c */
[----:B------:R-:W-:-:S03]  /*1aa00*/  ISETP.GE.AND P3, PT, R209, 0x80, PT ;  /* 0x00000080d100780c */ /* 0x000fc60003f66270 */
[----:B------:R-:W0:Y:S10]  /*1aa10*/  LDGDEPBAR ;  /* 0x00000000000079af */ /* 0x000e340000000000 */
[----:B-1----:R-:W-:Y:S05]  /*1aa20*/  @!P3 BRA `(.L_x_8) ;  /* 0x000000a800a8b947 */ /* 0x002fea0003800000 */
[----:B------:R-:W-:Y:S01]  /*1aa30*/  STL [R1], R14 ;  /* 0x0000000e01007387 */ /* 0x000fe20000100800 */
[----:B------:R-:W-:Y:S01]  /*1aa40*/  MOV R229, R56 ;  /* 0x0000003800e57202 */ /* 0x000fe20000000f00 */
[----:B------:R-:W-:Y:S01]  /*1aa50*/  IMAD.MOV.U32 R228, RZ, RZ, R57 ;  /* 0x000000ffffe47224 */ /* 0x000fe200078e0039 */
[----:B------:R-:W-:Y:S01]  /*1aa60*/  MOV R222, R67 ;  /* 0x0000004300de7202 */ /* 0x000fe20000000f00 */
[----:B------:R-:W-:Y:S01]  /*1aa70*/  STL [R1+0x8], R10 ;  /* 0x0000080a01007387 */ /* 0x000fe20000100800 */
[----:B------:R-:W-:Y:S01]  /*1aa80*/  IMAD.MOV.U32 R223, RZ, RZ, R66 ;  /* 0x000000ffffdf7224 */ /* 0x000fe200078e0042 */
[----:B------:R-:W-:Y:S01]  /*1aa90*/  MOV R219, R74 ;  /* 0x0000004a00db7202 */ /* 0x000fe20000000f00 */
[----:B------:R-:W-:Y:S01]  /*1aaa0*/  IMAD.MOV.U32 R221, RZ, RZ, R70 ;  /* 0x000000ffffdd7224 */ /* 0x000fe200078e0046 */
        /* <DEDUP_REMOVED lines=10> */
[----:B------:R-:W-:Y:S01]  /*1ab50*/  SHF.R.S32.HI R132, RZ, 0x1f, R209 ;  /* 0x0000001fff847819 */ /* 0x000fe200000114d1 */
[----:B------:R-:W-:Y:S01]  /*1ab60*/  IMAD.MOV.U32 R215, RZ, RZ, R82 ;  /* 0x000000ffffd77224 */ /* 0x000fe200078e0052 */
[----:B------:R1:W-:Y:S01]  /*1ab70*/  STL [R1+0x18], R4 ;  /* 0x0000180401007387 */ /* 0x0003e20000100800 */
        /* <DEDUP_REMOVED lines=9> */
[----:B------:R-:W-:Y:S01]  /*1ac10*/  LEA.HI R134, R132, R209, RZ, 0x6 ;  /* 0x000000d184867211 */ /* 0x000fe200078f30ff */
[----:B-----5:R-:W-:Y:S01]  /*1ac20*/  IMAD.MOV.U32 R133, RZ, RZ, R143 ;  /* 0x000000ffff857224 */ /* 0x020fe200078e008f */
        /* <DEDUP_REMOVED lines=33> */
[----:B------:R-:W-:-:S02]  /*1ae40*/  IMAD.MOV.U32 R134, RZ, RZ, R138 ;  /* 0x000000ffff867224 */ /* 0x000fc400078e008a */
[----:B------:R-:W-:Y:S01]  /*1ae50*/  IMAD.MOV.U32 R195, RZ, RZ, R115 ;  /* 0x000000ffffc37224 */ /* 0x000fe200078e0073 */
[----:B------:R-:W-:Y:S01]  /*1ae60*/  STL [R1+0x48], R28 ;  /* 0x0000481c01007387 */ /* 0x000fe20000100800 */
[----:B------:R-:W-:Y:S02]  /*1ae70*/  IMAD.MOV.U32 R138, RZ, RZ, R182 ;  /* 0x000000ffff8a7224 */ /* 0x000fe400078e00b6 */
[----:B------:R-:W-:Y:S01]  /*1ae80*/  IMAD.MOV.U32 R179, RZ, RZ, R181 ;  /* 0x000000ffffb37224 */ /* 0x000fe200078e00b5 */
[----:B------:R-:W-:Y:S01]  /*1ae90*/  STL [R1+0x44], R29 ;  /* 0x0000441d01007387 */ /* 0x000fe20000100800 */
[----:B------:R-:W-:Y:S02]  /*1aea0*/  IMAD.MOV.U32 R205, RZ, RZ, R102 ;  /* 0x000000ffffcd7224 */ /* 0x000fe400078e0066 */
        /* <DEDUP_REMOVED lines=41> */
[----:B------:R-:W-:Y:S01]  /*1b140*/  IMAD.MOV.U32 R142, RZ, RZ, R168 ;  /* 0x000000ffff8e7224 */ /* 0x000fe200078e00a8 */
[----:B------:R-:W-:Y:S01]  /*1b150*/  MOV R168, R166 ;  /* 0x000000a600a87202 */ /* 0x000fe20000000f00 */
[----:B------:R-:W-:Y:S01]  /*1b160*/  IMAD.MOV.U32 R251, RZ, RZ, R18 ;  /* 0x000000fffffb7224 */ /* 0x000fe200078e0012 */
[----:B------:R-:W-:Y:S01]  /*1b170*/  STL [R1+0x88], R68 ;  /* 0x0000884401007387 */ /* 0x000fe20000100800 */
[----:B------:R-:W-:Y:S02]  /*1b180*/  IMAD.MOV.U32 R250, RZ, RZ, R19 ;  /* 0x000000fffffa7224 */ /* 0x000fe400078e0013 */
[----:B------:R-:W-:Y:S01]  /*1b190*/  IMAD.MOV.U32 R252, RZ, RZ, R15 ;  /* 0x000000fffffc7224 */ /* 0x000fe200078e000f */
[----:B------:R-:W-:Y:S04]  /*1b1a0*/  STL [R1+0x84], R69 ;  /* 0x0000844501007387 */ /* 0x000fe80000100800 */
        /* <DEDUP_REMOVED lines=14> */
[----:B------:R-:W2:Y:S04]  /*1b290*/  LDL.LU.64 R56, [R1+0x2d0] ;  /* 0x0002d00001387983 */ /* 0x000ea80000300a00 */
[----:B------:R-:W3:Y:S04]  /*1b2a0*/  LDL.LU.64 R66, [R1+0x280] ;  /* 0x0002800001427983 */ /* 0x000ee80000300a00 */
[----:B------:R-:W4:Y:S04]  /*1b2b0*/  LDL.LU.64 R70, [R1+0x498] ;  /* 0x0004980001467983 */ /* 0x000f280000300a00 */
[----:B------:R-:W2:Y:S04]  /*1b2c0*/  LDL.LU.64 R74, [R1+0x2a0] ;  /* 0x0002a000014a7983 */ /* 0x000ea80000300a00 */
        /* <DEDUP_REMOVED lines=17> */
[----:B------:R-:W-:Y:S04]  /*1b3e0*/  STL [R1+0xc8], R100 ;  /* 0x0000c86401007387 */ /* 0x000fe80000100800 */
[----:B------:R-:W-:Y:S04]  /*1b3f0*/  STL [R1+0xc4], R101 ;  /* 0x0000c46501007387 */ /* 0x000fe80000100800 */
[----:B------:R-:W2:Y:S04]  /*1b400*/  LDL.LU.64 R62, [R1+0x138] ;  /* 0x00013800013e7983 */ /* 0x000ea80000300a00 */
        /* <DEDUP_REMOVED lines=8> */
[----:B------:R-:W-:Y:S04]  /*1b490*/  STL [R1+0xe4], R117 ;  /* 0x0000e47501007387 */ /* 0x000fe80000100800 */
[----:B------:R-:W2:Y:S04]  /*1b4a0*/  LDL.LU.64 R54, [R1+0x108] ;  /* 0x0001080001367983 */ /* 0x000ea80000300a00 */
[----:B------:R-:W-:Y:S04]  /*1b4b0*/  STL [R1+0xf0], R120 ;  /* 0x0000f07801007387 */ /* 0x000fe80000100800 */
[----:B------:R-:W-:Y:S04]  /*1b4c0*/  STL [R1+0xec], R121 ;  /* 0x0000ec7901007387 */ /* 0x000fe80000100800 */
[----:B------:R-:W3:Y:S04]  /*1b4d0*/  LDL.LU.64 R46, [R1+0x110] ;  /* 0x00011000012e7983 */ /* 0x000ee80000300a00 */
[----:B------:R-:W-:Y:S04]  /*1b4e0*/  STL [R1+0xf8], R124 ;  /* 0x0000f87c01007387 */ /* 0x000fe80000100800 */
[----:B------:R-:W-:Y:S04]  /*1b4f0*/  STL [R1+0xf4], R125 ;  /* 0x0000f47d01007387 */ /* 0x000fe80000100800 */
[----:B------:R-:W4:Y:S04]  /*1b500*/  LDL.LU.64 R52, [R1+0x118] ;  /* 0x0001180001347983 */ /* 0x000f280000300a00 */
[----:B------:R-:W-:Y:S04]  /*1b510*/  STL [R1+0x100], R156 ;  /* 0x0001009c01007387 */ /* 0x000fe80000100800 */
[----:B------:R-:W-:Y:S04]  /*1b520*/  STL [R1+0xfc], R157 ;  /* 0x0000fc9d01007387 */ /* 0x000fe80000100800 */
[----:B------:R-:W4:Y:S04]  /*1b530*/  LDL.LU.64 R50, [R1+0x120] ;  /* 0x0001200001327983 */ /* 0x000f280000300a00 */
[----:B--2---:R2:W-:Y:S01]  /*1b540*/  STL [R1+0x108], R54 ;  /* 0x0001083601007387 */ /* 0x0045e20000100800 */
[----:B-1----:R-:W-:-:S03]  /*1b550*/  MOV R4, R55 ;  /* 0x0000003700047202 */ /* 0x002fc60000000f00 */
[----:B--2---:R-:W2:Y:S04]  /*1b560*/  LDL.LU.64 R54, [R1+0x128] ;  /* 0x0001280001367983 */ /* 0x004ea80000300a00 */
[----:B------:R1:W-:Y:S04]  /*1b570*/  STL [R1+0x104], R4 ;  /* 0x0001040401007387 */ /* 0x0003e80000100800 */
[----:B---3--:R3:W-:Y:S01]  /*1b580*/  STL [R1+0x110], R46 ;  /* 0x0001102e01007387 */ /* 0x0087e20000100800 */
[----:B-1----:R-:W-:-:S03]  /*1b590*/  IMAD.MOV.U32 R4, RZ, RZ, R47 ;  /* 0x000000ffff047224 */ /* 0x002fc600078e002f */
[----:B---3--:R-:W3:Y:S04]  /*1b5a0*/  LDL.LU.64 R46, [R1+0x130] ;  /* 0x00013000012e7983 */ /* 0x008ee80000300a00 */
[----:B------:R1:W-:Y:S04]  /*1b5b0*/  STL [R1+0x10c], R4 ;  /* 0x00010c0401007387 */ /* 0x0003e80000100800 */
[----:B----4-:R4:W-:Y:S01]  /*1b5c0*/  STL [R1+0x118], R52 ;  /* 0x0001183401007387 */ /* 0x0109e20000100800 */
[----:B-1----:R-:W-:-:S05]  /*1b5d0*/  IMAD.MOV.U32 R4, RZ, RZ, R53 ;  /* 0x000000ffff047224 */ /* 0x002fca00078e0035 */
[----:B------:R1:W-:Y:S04]  /*1b5e0*/  STL [R1+0x114], R4 ;  /* 0x0001140401007387 */ /* 0x0003e80000100800 */
[----:B----4-:R-:W4:Y:S04]  /*1b5f0*/  LDL.LU.64 R52, [R1+0x188] ;  /* 0x0001880001347983 */ /* 0x010f280000300a00 */
[----:B------:R1:W-:Y:S02]  /*1b600*/  STL [R1+0x120], R50 ;  /* 0x0001203201007387 */ /* 0x0003e40000100800 */
[----:B-1----:R-:W-:-:S02]  /*1b610*/  IMAD.MOV.U32 R4, RZ, RZ, R51 ;  /* 0x000000ffff047224 */ /* 0x002fc400078e0033 */
[----:B------:R-:W4:Y:S04]  /*1b620*/  LDL.LU.64 R50, [R1+0x140] ;  /* 0x0001400001327983 */ /* 0x000f280000300a00 */
[----:B------:R1:W-:Y:S04]  /*1b630*/  STL [R1+0x11c], R4 ;  /* 0x00011c0401007387 */ /* 0x0003e80000100800 */
[----:B--2---:R2:W-:Y:S01]  /*1b640*/  STL [R1+0x128], R54 ;  /* 0x0001283601007387 */ /* 0x0045e20000100800 */
[----:B-1----:R-:W-:-:S03]  /*1b650*/  IMAD.MOV.U32 R4, RZ, RZ, R55 ;  /* 0x000000ffff047224 */ /* 0x002fc600078e0037 */
[----:B--2---:R-:W2:Y:S04]  /*1b660*/  LDL.LU.64 R54, [R1+0x148] ;  /* 0x0001480001367983 */ /* 0x004ea80000300a00 */
[----:B------:R1:W-:Y:S04]  /*1b670*/  STL [R1+0x124], R4 ;  /* 0x0001240401007387 */ /* 0x0003e80000100800 */
[----:B---3--:R3:W-:Y:S04]  /*1b680*/  STL [R1+0x130], R46 ;  /* 0x0001302e01007387 */ /* 0x0087e80000100800 */
[----:B------:R-:W-:Y:S01]  /*1b690*/  STL [R1+0x138], R62 ;  /* 0x0001383e01007387 */ /* 0x000fe20000100800 */
[----:B-1----:R-:W-:-:S05]  /*1b6a0*/  MOV R4, R47 ;  /* 0x0000002f00047202 */ /* 0x002fca0000000f00 */
[----:B------:R1:W-:Y:S04]  /*1b6b0*/  STL [R1+0x12c], R4 ;  /* 0x00012c0401007387 */ /* 0x0003e80000100800 */
[----:B---3--:R-:W3:Y:S01]  /*1b6c0*/  LDL.LU.64 R46, [R1+0x1a0] ;  /* 0x0001a000012e7983 */ /* 0x008ee20000300a00 */
[----:B-1----:R-:W-:-:S03]  /*1b6d0*/  IMAD.MOV.U32 R4, RZ, RZ, R63 ;  /* 0x000000ffff047224 */ /* 0x002fc600078e003f */
[----:B------:R-:W3:Y:S04]  /*1b6e0*/  LDL.LU.64 R62, [R1+0x158] ;  /* 0x00015800013e7983 */ /* 0x000ee80000300a00 */
[----:B------:R1:W-:Y:S04]  /*1b6f0*/  STL [R1+0x134], R4 ;  /* 0x0001340401007387 */ /* 0x0003e80000100800 */
[----:B----4-:R-:W-:Y:S01]  /*1b700*/  STL [R1+0x140], R50 ;  /* 0x0001403201007387 */ /* 0x010fe20000100800 */
[----:B-1----:R-:W-:-:S03]  /*1b710*/  IMAD.MOV.U32 R4, RZ, RZ, R51 ;  /* 0x000000ffff047224 */ /* 0x002fc600078e0033 */
[----:B------:R-:W4:Y:S04]  /*1b720*/  LDL.LU.64 R38, [R1+0x160] ;  /* 0x0001600001267983 */ /* 0x000f280000300a00 */
[----:B------:R1:W-:Y:S04]  /*1b730*/  STL [R1+0x13c], R4 ;  /* 0x00013c0401007387 */ /* 0x0003e80000100800 */
[----:B--2---:R2:W-:Y:S01]  /*1b740*/  STL [R1+0x148], R54 ;  /* 0x0001483601007387 */ /* 0x0045e20000100800 */
[----:B-1----:R-:W-:-:S03]  /*1b750*/  IMAD.MOV.U32 R4, RZ, RZ, R55 ;  /* 0x000000ffff047224 */ /* 0x002fc600078e0037 */
[----:B------:R-:W4:Y:S04]  /*1b760*/  LDL.LU.64 R50, [R1+0x168] ;  /* 0x0001680001327983 */ /* 0x000f280000300a00 */
[----:B------:R1:W-:Y:S04]  /*1b770*/  STL [R1+0x144], R4 ;  /* 0x0001440401007387 */ /* 0x0003e80000100800 */
[----:B------:R3:W-:Y:S04]  /*1b780*/  STL [R1+0x150], R42 ;  /* 0x0001502a01007387 */ /* 0x0007e80000100800 */
[----:B--2---:R-:W2:Y:S01]  /*1b790*/  LDL.LU.64 R54, [R1+0x170] ;  /* 0x0001700001367983 */ /* 0x004ea20000300a00 */
[----:B-1----:R-:W-:-:S03]  /*1b7a0*/  IMAD.MOV.U32 R4, RZ, RZ, R43 ;  /* 0x000000ffff047224 */ /* 0x002fc600078e002b */
[----:B---3--:R-:W-:Y:S04]  /*1b7b0*/  STL [R1+0x158], R62 ;  /* 0x0001583e01007387 */ /* 0x008fe80000100800 */
[----:B------:R1:W-:Y:S04]  /*1b7c0*/  STL [R1+0x14c], R4 ;  /* 0x00014c0401007387 */ /* 0x0003e80000100800 */
[----:B------:R-:W3:Y:S01]  /*1b7d0*/  LDL.LU.64 R42, [R1+0x178] ;  /* 0x00017800012a7983 */ /* 0x000ee20000300a00 */
[----:B-1----:R-:W-:-:S03]  /*1b7e0*/  MOV R4, R63 ;  /* 0x0000003f00047202 */ /* 0x002fc60000000f00 */
[----:B----4-:R-:W-:Y:S04]  /*1b7f0*/  STL [R1+0x160], R38 ;  /* 0x0001602601007387 */ /* 0x010fe80000100800 */
[----:B------:R1:W-:Y:S04]  /*1b800*/  STL [R1+0x154], R4 ;  /* 0x0001540401007387 */ /* 0x0003e80000100800 */
[----:B------:R-:W4:Y:S01]  /*1b810*/  LDL.LU.64 R62, [R1+0x180] ;  /* 0x00018000013e7983 */ /* 0x000f220000300a00 */
[----:B-1----:R-:W-:-:S03]  /*1b820*/  IMAD.MOV.U32 R4, RZ, RZ, R39 ;  /* 0x000000ffff047224 */ /* 0x002fc600078e0027 */
[----:B------:R-:W-:Y:S04]  /*1b830*/  STL [R1+0x168], R50 ;  /* 0x0001683201007387 */ /* 0x000fe80000100800 */
[----:B------:R1:W-:Y:S02]  /*1b840*/  STL [R1+0x15c], R4 ;  /* 0x00015c0401007387 */ /* 0x0003e40000100800 */
[----:B-1----:R-:W-:-:S05]  /*1b850*/  IMAD.MOV.U32 R4, RZ, RZ, R51 ;  /* 0x000000ffff047224 */ /* 0x002fca00078e0033 */
[----:B------:R1:W-:Y:S04]  /*1b860*/  STL [R1+0x164], R4 ;  /* 0x0001640401007387 */ /* 0x0003e80000100800 */
[----:B--2---:R2:W-:Y:S04]  /*1b870*/  STL [R1+0x170], R54 ;  /* 0x0001703601007387 */ /* 0x0045e80000100800 */
[----:B------:R-:W4:Y:S01]  /*1b880*/  LDL.LU.64 R50, [R1+0x190] ;  /* 0x0001900001327983 */ /* 0x000f220000300a00 */
[----:B-1----:R-:W-:-:S03]  /*1b890*/  IMAD.MOV.U32 R4, RZ, RZ, R55 ;  /* 0x000000ffff047224 */ /* 0x002fc600078e0037 */
[----:B---3--:R-:W-:Y:S04]  /*1b8a0*/  STL [R1+0x178], R42 ;  /* 0x0001782a01007387 */ /* 0x008fe80000100800 */
[----:B------:R1:W-:Y:S04]  /*1b8b0*/  STL [R1+0x16c], R4 ;  /* 0x00016c0401007387 */ /* 0x0003e80000100800 */
[----:B--2---:R-:W2:Y:S01]  /*1b8c0*/  LDL.LU.64 R54, [R1+0x198] ;  /* 0x0001980001367983 */ /* 0x004ea20000300a00 */
[----:B-1----:R-:W-:-:S03]  /*1b8d0*/  IMAD.MOV.U32 R4, RZ, RZ, R43 ;  /* 0x000000ffff047224 */ /* 0x002fc600078e002b */
[----:B----4-:R-:W-:Y:S04]  /*1b8e0*/  STL [R1+0x180], R62 ;  /* 0x0001803e01007387 */ /* 0x010fe80000100800 */
[----:B------:R1:W-:Y:S02]  /*1b8f0*/  STL [R1+0x174], R4 ;  /* 0x0001740401007387 */ /* 0x0003e40000100800 */
[----:B-1----:R-:W-:Y:S02]  /*1b900*/  MOV R4, R63 ;  /* 0x0000003f00047202 */ /* 0x002fe40000000f00 */
[----:B------:R-:W3:Y:S04]  /*1b910*/  LDL.LU.64 R62, [R1+0x1f8] ;  /* 0x0001f800013e7983 */ /* 0x000ee80000300a00 */
[----:B------:R1:W-:Y:S04]  /*1b920*/  STL [R1+0x17c], R4 ;  /* 0x00017c0401007387 */ /* 0x0003e80000100800 */
[----:B------:R4:W-:Y:S01]  /*1b930*/  STL [R1+0x188], R52 ;  /* 0x0001883401007387 */ /* 0x0009e20000100800 */
[----:B-1----:R-:W-:-:S03]  /*1b940*/  IMAD.MOV.U32 R4, RZ, RZ, R53 ;  /* 0x000000ffff047224 */ /* 0x002fc600078e0035 */
[----:B------:R-:W-:Y:S04]  /*1b950*/  STL [R1+0x190], R50 ;  /* 0x0001903201007387 */ /* 0x000fe80000100800 */
[----:B------:R1:W-:Y:S04]  /*1b960*/  STL [R1+0x184], R4 ;  /* 0x0001840401007387 */ /* 0x0003e80000100800 */
[----:B----4-:R-:W4:Y:S01]  /*1b970*/  LDL.LU.64 R52, [R1+0x1a8] ;  /* 0x0001a80001347983 */ /* 0x010f220000300a00 */
[----:B-1----:R-:W-:-:S03]  /*1b980*/  IMAD.MOV.U32 R4, RZ, RZ, R51 ;  /* 0x000000ffff047224 */ /* 0x002fc600078e0033 */
[----:B--2---:R-:W-:Y:S04]  /*1b990*/  STL [R1+0x198], R54 ;  /* 0x0001983601007387 */ /* 0x004fe80000100800 */
[----:B------:R1:W-:Y:S04]  /*1b9a0*/  STL [R1+0x18c], R4 ;  /* 0x00018c0401007387 */ /* 0x0003e80000100800 */
[----:B------:R-:W2:Y:S01]  /*1b9b0*/  LDL.LU.64 R42, [R1+0x1b0] ;  /* 0x0001b000012a7983 */ /* 0x000ea20000300a00 */
[----:B-1----:R-:W-:-:S03]  /*1b9c0*/  IMAD.MOV.U32 R4, RZ, RZ, R55 ;  /* 0x000000ffff047224 */ /* 0x002fc600078e0037 */
[----:B------:R-:W3:Y:S04]  /*1b9d0*/  LDL.LU.64 R54, [R1+0x1b8] ;  /* 0x0001b80001367983 */ /* 0x000ee80000300a00 */
[----:B------:R-:W3:Y:S04]  /*1b9e0*/  LDL.LU.64 R50, [R1+0x208] ;  /* 0x0002080001327983 */ /* 0x000ee80000300a00 */
[----:B------:R1:W-:Y:S04]  /*1b9f0*/  STL [R1+0x194], R4 ;  /* 0x0001940401007387 */ /* 0x0003e80000100800 */
[----:B------:R1:W-:Y:S02]  /*1ba00*/  STL [R1+0x1a0], R46 ;  /* 0x0001a02e01007387 */ /* 0x0003e40000100800 */
[----:B-1----:R-:W-:-:S02]  /*1ba10*/  IMAD.MOV.U32 R4, RZ, RZ, R47 ;  /* 0x000000ffff047224 */ /* 0x002fc400078e002f */
[----:B------:R-:W3:Y:S04]  /*1ba20*/  LDL.LU.64 R46, [R1+0x1c0] ;  /* 0x0001c000012e7983 */ /* 0x000ee80000300a00 */
[----:B------:R1:W-:Y:S04]  /*1ba30*/  STL [R1+0x19c], R4 ;  /* 0x00019c0401007387 */ /* 0x0003e80000100800 */
[----:B----4-:R4:W-:Y:S01]  /*1ba40*/  STL [R1+0x1a8], R52 ;  /* 0x0001a83401007387 */ /* 0x0109e20000100800 */
[----:B-1----:R-:W-:-:S03]  /*1ba50*/  MOV R4, R53 ;  /* 0x0000003500047202 */ /* 0x002fc60000000f00 */
[----:B----4-:R-:W4:Y:S04]  /*1ba60*/  LDL.LU.64 R52, [R1+0x1c8] ;  /* 0x0001c80001347983 */ /* 0x010f280000300a00 */
[----:B------:R1:W-:Y:S04]  /*1ba70*/  STL [R1+0x1a4], R4 ;  /* 0x0001a40401007387 */ /* 0x0003e80000100800 */
[----:B--2---:R-:W-:Y:S04]  /*1ba80*/  STL [R1+0x1b0], R42 ;  /* 0x0001b02a01007387 */ /* 0x004fe80000100800 */
[----:B---3--:R2:W-:Y:S01]  /*1ba90*/  STL [R1+0x1b8], R54 ;  /* 0x0001b83601007387 */ /* 0x0085e20000100800 */
[----:B-1----:R-:W-:-:S05]  /*1baa0*/  IMAD.MOV.U32 R4, RZ, RZ, R43 ;  /* 0x000000ffff047224 */ /* 0x002fca00078e002b */
[----:B------:R1:W-:Y:S04]  /*1bab0*/  STL [R1+0x1ac], R4 ;  /* 0x0001ac0401007387 */ /* 0x0003e80000100800 */
[----:B------:R-:W3:Y:S01]  /*1bac0*/  LDL.LU.64 R38, [R1+0x1d0] ;  /* 0x0001d00001267983 */ /* 0x000ee20000300a00 */
[----:B--2---:R-:W-:Y:S01]  /*1bad0*/  IMAD.MOV.U32 R54, RZ, RZ, R56 ;  /* 0x000000ffff367224 */ /* 0x004fe200078e0038 */
[----:B------:R-:W-:Y:S01]  /*1bae0*/  MOV R56, R58 ;  /* 0x0000003a00387202 */ /* 0x000fe20000000f00 */
[----:B------:R-:W-:Y:S02]  /*1baf0*/  IMAD.MOV.U32 R58, RZ, RZ, R98 ;  /* 0x000000ffff3a7224 */ /* 0x000fe400078e0062 */
[----:B-1----:R-:W-:Y:S02]  /*1bb00*/  IMAD.MOV.U32 R4, RZ, RZ, R55 ;  /* 0x000000ffff047224 */ /* 0x002fe400078e0037 */
[----:B------:R-:W-:-:S02]  /*1bb10*/  IMAD.MOV.U32 R55, RZ, RZ, R57 ;  /* 0x000000ffff377224 */ /* 0x000fc400078e0039 */
[----:B------:R-:W-:Y:S01]  /*1bb20*/  IMAD.MOV.U32 R57, RZ, RZ, R59 ;  /* 0x000000ffff397224 */ /* 0x000fe200078e003b */
[----:B------:R1:W-:Y:S01]  /*1bb30*/  STL [R1+0x1b4], R4 ;  /* 0x0001b40401007387 */ /* 0x0003e20000100800 */
[----:B------:R-:W-:-:S03]  /*1bb40*/  IMAD.MOV.U32 R59, RZ, RZ, R99 ;  /* 0x000000ffff3b7224 */ /* 0x000fc600078e0063 */
[----:B------:R-:W2:Y:S04]  /*1bb50*/  LDL.LU.64 R98, [R1+0x1d8] ;  /* 0x0001d80001627983 */ /* 0x000ea80000300a00 */
[----:B------:R4:W-:Y:S01]  /*1bb60*/  STL [R1+0x1c0], R46 ;  /* 0x0001c02e01007387 */ /* 0x0009e20000100800 */
[----:B-1----:R-:W-:-:S03]  /*1bb70*/  IMAD.MOV.U32 R4, RZ, RZ, R47 ;  /* 0x000000ffff047224 */ /* 0x002fc600078e002f */
[----:B------:R-:W2:Y:S04]  /*1bb80*/  LDL.LU.64 R42, [R1+0x1e0] ;  /* 0x0001e000012a7983 */ /* 0x000ea80000300a00 */
[----:B------:R1:W-:Y:S04]  /*1bb90*/  STL [R1+0x1bc], R4 ;  /* 0x0001bc0401007387 */ /* 0x0003e80000100800 */
[----:B----4-:R4:W-:Y:S04]  /*1bba0*/  STL [R1+0x1c8], R52 ;  /* 0x0001c83401007387 */ /* 0x0109e80000100800 */
[----:B------:R-:W2:Y:S01]  /*1bbb0*/  LDL.LU.64 R46, [R1+0x1e8] ;  /* 0x0001e800012e7983 */ /* 0x000ea20000300a00 */
[----:B-1----:R-:W-:-:S03]  /*1bbc0*/  MOV R4, R53 ;  /* 0x0000003500047202 */ /* 0x002fc60000000f00 */
[----:B----4-:R-:W4:Y:S04]  /*1bbd0*/  LDL.LU.64 R52, [R1+0x1f0] ;  /* 0x0001f00001347983 */ /* 0x010f280000300a00 */
[----:B------:R1:W-:Y:S04]  /*1bbe0*/  STL [R1+0x1c4], R4 ;  /* 0x0001c40401007387 */ /* 0x0003e80000100800 */
[----:B---3--:R-:W-:Y:S01]  /*1bbf0*/  STL [R1+0x1d0], R38 ;  /* 0x0001d02601007387 */ /* 0x008fe20000100800 */
[----:B-1----:R-:W-:-:S05]  /*1bc00*/  IMAD.MOV.U32 R4, RZ, RZ, R39 ;  /* 0x000000ffff047224 */ /* 0x002fca00078e0027 */
[----:B------:R1:W-:Y:S04]  /*1bc10*/  STL [R1+0x1cc], R4 ;  /* 0x0001cc0401007387 */ /* 0x0003e80000100800 */
[----:B--2---:R2:W-:Y:S01]  /*1bc20*/  STL [R1+0x1d8], R98 ;  /* 0x0001d86201007387 */ /* 0x0045e20000100800 */
[----:B-1----:R-:W-:-:S03]  /*1bc30*/  IMAD.MOV.U32 R4, RZ, RZ, R99 ;  /* 0x000000ffff047224 */ /* 0x002fc600078e0063 */
[----:B--2---:R-:W2:Y:S01]  /*1bc40*/  LDL.LU.64 R98, [R1+0x200] ;  /* 0x0002000001627983 */ /* 0x004ea20000300a00 */
[----:B------:R-:W-:Y:S01]  /*1bc50*/  MOV R26, R58 ;  /* 0x0000003a001a7202 */ /* 0x000fe20000000f00 */
[----:B------:R-:W-:Y:S02]  /*1bc60*/  IMAD.MOV.U32 R27, RZ, RZ, R59 ;  /* 0x000000ffff1b7224 */ /* 0x000fe400078e003b */
[----:B------:R1:W-:Y:S04]  /*1bc70*/  STL [R1+0x1d4], R4 ;  /* 0x0001d40401007387 */ /* 0x0003e80000100800 */
[----:B------:R3:W-:Y:S01]  /*1bc80*/  STL [R1+0x1e0], R42 ;  /* 0x0001e02a01007387 */ /* 0x0007e20000100800 */
[----:B-1----:R-:W-:Y:S02]  /*1bc90*/  IMAD.MOV.U32 R4, RZ, RZ, R43 ;  /* 0x000000ffff047224 */ /* 0x002fe400078e002b */
[----:B---3--:R-:W-:-:S02]  /*1bca0*/  IMAD.MOV.U32 R42, RZ, RZ, R54 ;  /* 0x000000ffff2a7224 */ /* 0x008fc400078e0036 */
[----:B------:R-:W-:Y:S01]  /*1bcb0*/  IMAD.MOV.U32 R43, RZ, RZ, R55 ;  /* 0x000000ffff2b7224 */ /* 0x000fe200078e0037 */
[----:B------:R1:W-:Y:S04]  /*1bcc0*/  STL [R1+0x1e8], R46 ;  /* 0x0001e82e01007387 */ /* 0x0003e80000100800 */
[----:B------:R3:W-:Y:S04]  /*1bcd0*/  STL [R1+0x1dc], R4 ;  /* 0x0001dc0401007387 */ /* 0x0007e80000100800 */
[----:B----4-:R-:W-:Y:S01]  /*1bce0*/  STL [R1+0x1f0], R52 ;  /* 0x0001f03401007387 */ /* 0x010fe20000100800 */
[----:B-1----:R-:W-:-:S02]  /*1bcf0*/  IMAD.MOV.U32 R46, RZ, RZ, R56 ;  /* 0x000000ffff2e7224 */ /* 0x002fc400078e0038 */
[----:B---3--:R-:W-:Y:S02]  /*1bd00*/  IMAD.MOV.U32 R4, RZ, RZ, R47 ;  /* 0x000000ffff047224 */ /* 0x008fe400078e002f */
[----:B------:R-:W-:-:S03]  /*1bd10*/  IMAD.MOV.U32 R47, RZ, RZ, R57 ;  /* 0x000000ffff2f7224 */ /* 0x000fc600078e0039 */
[----:B------:R1:W-:Y:S04]  /*1bd20*/  STL [R1+0x1e4], R4 ;  /* 0x0001e40401007387 */ /* 0x0003e80000100800 */
[----:B------:R-:W-:Y:S01]  /*1bd30*/  STL [R1+0x1f8], R62 ;  /* 0x0001f83e01007387 */ /* 0x000fe20000100800 */
[----:B-1----:R-:W-:-:S05]  /*1bd40*/  MOV R4, R53 ;  /* 0x0000003500047202 */ /* 0x002fca0000000f00 */
[----:B------:R1:W-:Y:S04]  /*1bd50*/  STL [R1+0x1ec], R4 ;  /* 0x0001ec0401007387 */ /* 0x0003e80000100800 */
[----:B------:R-:W3:Y:S01]  /*1bd60*/  LDL.LU.64 R52, [R1+0x210] ;  /* 0x0002100001347983 */ /* 0x000ee20000300a00 */
[----:B-1----:R-:W-:-:S05]  /*1bd70*/  IMAD.MOV.U32 R4, RZ, RZ, R63 ;  /* 0x000000ffff047224 */ /* 0x002fca00078e003f */
[----:B------:R1:W-:Y:S04]  /*1bd80*/  STL [R1+0x1f4], R4 ;  /* 0x0001f40401007387 */ /* 0x0003e80000100800 */
[----:B--2---:R2:W-:Y:S04]  /*1bd90*/  STL [R1+0x200], R98 ;  /* 0x0002006201007387 */ /* 0x0045e80000100800 */
[----:B------:R-:W4:Y:S01]  /*1bda0*/  LDL.LU.64 R54, [R1+0x218] ;  /* 0x0002180001367983 */ /* 0x000f220000300a00 */
[----:B-1----:R-:W-:-:S03]  /*1bdb0*/  IMAD.MOV.U32 R4, RZ, RZ, R99 ;  /* 0x000000ffff047224 */ /* 0x002fc600078e0063 */
[----:B------:R-:W4:Y:S04]  /*1bdc0*/  LDL.LU.64 R56, [R1+0x220] ;  /* 0x0002200001387983 */ /* 0x000f280000300a00 */
[----:B------:R1:W-:Y:S04]  /*1bdd0*/  STL [R1+0x1fc], R4 ;  /* 0x0001fc0401007387 */ /* 0x0003e80000100800 */
[----:B------:R1:W-:Y:S04]  /*1bde0*/  STL [R1+0x208], R50 ;  /* 0x0002083201007387 */ /* 0x0003e80000100800 */
[----:B------:R-:W4:Y:S04]  /*1bdf0*/  LDL.LU.64 R58, [R1+0x228] ;  /* 0x00022800013a7983 */ /* 0x000f280000300a00 */
[----:B------:R-:W4:Y:S04]  /*1be00*/  LDL.LU.64 R62, [R1+0x230] ;  /* 0x00023000013e7983 */ /* 0x000f280000300a00 */
[----:B--2---:R-:W2:Y:S01]  /*1be10*/  LDL.LU.64 R98, [R1+0x238] ;  /* 0x0002380001627983 */ /* 0x004ea20000300a00 */
[----:B-1----:R-:W-:-:S03]  /*1be20*/  IMAD.MOV.U32 R4, RZ, RZ, R51 ;  /* 0x000000ffff047224 */ /* 0x002fc600078e0033 */
[----:B------:R-:W2:Y:S01]  /*1be30*/  LDL.LU.64 R34, [R1+0x4a0] ;  /* 0x0004a00001227983 */ /* 0x000ea20000300a00 */
[----:B------:R-:W-:Y:S01]  /*1be40*/  IMAD.MOV.U32 R50, RZ, RZ, R66 ;  /* 0x000000ffff327224 */ /* 0x000fe200078e0042 */
[----:B------:R-:W-:Y:S01]  /*1be50*/  MOV R51, R67 ;  /* 0x0000004300337202 */ /* 0x000fe20000000f00 */
[----:B------:R-:W-:Y:S01]  /*1be60*/  IMAD.MOV.U32 R38, RZ, RZ, R90 ;  /* 0x000000ffff267224 */ /* 0x000fe200078e005a */
[----:B------:R-:W-:Y:S01]  /*1be70*/  MOV R23, R43 ;  /* 0x0000002b00177202 */ /* 0x000fe20000000f00 */
        /* <DEDUP_REMOVED lines=8> */
[----:B---3--:R-:W-:Y:S04]  /*1bf00*/  STL [R1+0x210], R52 ;  /* 0x0002103401007387 */ /* 0x008fe80000100800 */
[----:B------:R1:W-:Y:S02]  /*1bf10*/  STL [R1+0x204], R4 ;  /* 0x0002040401007387 */ /* 0x0003e40000100800 */
[----:B-1----:R-:W-:-:S02]  /*1bf20*/  IMAD.MOV.U32 R4, RZ, RZ, R53 ;  /* 0x000000ffff047224 */ /* 0x002fc400078e0035 */
[----:B----4-:R-:W-:Y:S04]  /*1bf30*/  STL [R1+0x218], R54 ;  /* 0x0002183601007387 */ /* 0x010fe80000100800 */
[----:B------:R1:W-:Y:S04]  /*1bf40*/  STL [R1+0x20c], R4 ;  /* 0x00020c0401007387 */ /* 0x0003e80000100800 */
[----:B------:R-:W-:Y:S01]  /*1bf50*/  STL [R1+0x220], R56 ;  /* 0x0002203801007387 */ /* 0x000fe20000100800 */
[----:B-1----:R-:W-:-:S05]  /*1bf60*/  MOV R4, R55 ;  /* 0x0000003700047202 */ /* 0x002fca0000000f00 */
[----:B------:R1:W-:Y:S04]  /*1bf70*/  STL [R1+0x214], R4 ;  /* 0x0002140401007387 */ /* 0x0003e80000100800 */
[----:B------:R-:W-:Y:S01]  /*1bf80*/  STL [R1+0x228], R58 ;  /* 0x0002283a01007387 */ /* 0x000fe20000100800 */
[----:B-1----:R-:W-:-:S05]  /*1bf90*/  IMAD.MOV.U32 R4, RZ, RZ, R57 ;  /* 0x000000ffff047224 */ /* 0x002fca00078e0039 */
[----:B------:R1:W-:Y:S04]  /*1bfa0*/  STL [R1+0x21c], R4 ;  /* 0x00021c0401007387 */ /* 0x0003e80000100800 */
[----:B------:R-:W-:Y:S01]  /*1bfb0*/  STL [R1+0x230], R62 ;  /* 0x0002303e01007387 */ /* 0x000fe20000100800 */
[----:B-1----:R-:W-:-:S05]  /*1bfc0*/  IMAD.MOV.U32 R4, RZ, RZ, R59 ;  /* 0x000000ffff047224 */ /* 0x002fca00078e003b */
[----:B------:R1:W-:Y:S02]  /*1bfd0*/  STL [R1+0x224], R4 ;  /* 0x0002240401007387 */ /* 0x0003e40000100800 */
[----:B-1----:R-:W-:-:S05]  /*1bfe0*/  IMAD.MOV.U32 R4, RZ, RZ, R63 ;  /* 0x000000ffff047224 */ /* 0x002fca00078e003f */
[----:B------:R1:W-:Y:S01]  /*1bff0*/  STL [R1+0x22c], R4 ;  /* 0x00022c0401007387 */ /* 0x0003e20000100800 */
[----:B------:R-:W-:-:S03]  /*1c000*/  IMAD.MOV.U32 R54, RZ, RZ, R74 ;  /* 0x000000ffff367224 */ /* 0x000fc600078e004a */
[----:B--2---:R2:W-:Y:S01]  /*1c010*/  STL [R1+0x238], R98 ;  /* 0x0002386201007387 */ /* 0x0045e20000100800 */
[----:B-1----:R-:W-:Y:S01]  /*1c020*/  MOV R4, R99 ;  /* 0x0000006300047202 */ /* 0x002fe20000000f00 */
[----:B------:R-:W-:Y:S01]  /*1c030*/  IMAD.MOV.U32 R55, RZ, RZ, R75 ;  /* 0x000000ffff377224 */ /* 0x000fe200078e004b */
[----:B------:R-:W-:Y:S01]  /*1c040*/  MOV R74, R78 ;  /* 0x0000004e004a7202 */ /* 0x000fe20000000f00 */
[----:B------:R-:W-:Y:S02]  /*1c050*/  IMAD.MOV.U32 R75, RZ, RZ, R79 ;  /* 0x000000ffff4b7224 */ /* 0x000fe400078e004f */
[----:B------:R1:W-:Y:S01]  /*1c060*/  STL [R1+0x234], R4 ;  /* 0x0002340401007387 */ /* 0x0003e20000100800 */
[----:B------:R-:W-:Y:S01]  /*1c070*/  IMAD.MOV.U32 R52, RZ, RZ, R86 ;  /* 0x000000ffff347224 */ /* 0x000fe200078e0056 */
[----:B------:R-:W-:Y:S02]  /*1c080*/  MOV R53, R87 ;  /* 0x0000005700357202 */ /* 0x000fe40000000f00 */
[----:B------:R-:W3:Y:S01]  /*1c090*/  LDL.LU.64 R66, [R1+0x598] ;  /* 0x0005980001427983 */ /* 0x000ee20000300a00 */
[----:B------:R-:W-:-:S02]  /*1c0a0*/  IMAD.MOV.U32 R78, RZ, RZ, R82 ;  /* 0x000000ffff4e7224 */ /* 0x000fc400078e0052 */
[----:B------:R-:W-:Y:S01]  /*1c0b0*/  IMAD.MOV.U32 R79, RZ, RZ, R83 ;  /* 0x000000ffff4f7224 */ /* 0x000fe200078e0053 */
[----:B--2---:R-:W2:Y:S01]  /*1c0c0*/  LDL.LU.64 R98, [R1+0x5d8] ;  /* 0x0005d80001627983 */ /* 0x004ea20000300a00 */
[----:B------:R-:W-:Y:S02]  /*1c0d0*/  IMAD.MOV.U32 R56, RZ, RZ, R94 ;  /* 0x000000ffff387224 */ /* 0x000fe400078e005e */
[----:B------:R-:W-:Y:S01]  /*1c0e0*/  IMAD.MOV.U32 R57, RZ, RZ, R95 ;  /* 0x000000ffff397224 */ /* 0x000fe200078e005f */
[----:B------:R-:W4:Y:S01]  /*1c0f0*/  LDL.LU.64 R86, [R1+0x638] ;  /* 0x0006380001567983 */ /* 0x000f220000300a00 */
[----:B------:R-:W-:Y:S02]  /*1c100*/  IMAD.MOV.U32 R94, RZ, RZ, R102 ;  /* 0x000000ffff5e7224 */ /* 0x000fe400078e0066 */
[----:B------:R-:W-:Y:S01]  /*1c110*/  IMAD.MOV.U32 R95, RZ, RZ, R103 ;  /* 0x000000ffff5f7224 */ /* 0x000fe200078e0067 */
[----:B------:R-:W2:Y:S01]  /*1c120*/  LDL.LU.64 R90, [R1+0x608] ;  /* 0x00060800015a7983 */ /* 0x000ea20000300a00 */
[----:B------:R-:W-:-:S02]  /*1c130*/  IMAD.MOV.U32 R82, RZ, RZ, R106 ;  /* 0x000000ffff527224 */ /* 0x000fc400078e006a */
[----:B------:R-:W-:Y:S02]  /*1c140*/  IMAD.MOV.U32 R83, RZ, RZ, R107 ;  /* 0x000000ffff537224 */ /* 0x000fe400078e006b */
[----:B------:R-:W-:Y:S01]  /*1c150*/  IMAD.MOV.U32 R102, RZ, RZ, R114 ;  /* 0x000000ffff667224 */ /* 0x000fe200078e0072 */
[----:B------:R-:W2:Y:S01]  /*1c160*/  LDL.LU.64 R106, [R1+0x588] ;  /* 0x00058800016a7983 */ /* 0x000ea20000300a00 */
[----:B------:R-:W-:-:S03]  /*1c170*/  IMAD.MOV.U32 R103, RZ, RZ, R115 ;  /* 0x000000ffff677224 */ /* 0x000fc600078e0073 */
[----:B------:R-:W2:Y:S04]  /*1c180*/  LDL.LU.64 R114, [R1+0x488] ;  /* 0x0004880001727983 */ /* 0x000ea80000300a00 */
[----:B------:R-:W2:Y:S04]  /*1c190*/  LDL.LU.64 R110, [R1+0x3d8] ;  /* 0x0003d800016e7983 */ /* 0x000ea80000300a00 */
[----:B------:R-:W2:Y:S04]  /*1c1a0*/  LDL.LU.64 R58, [R1+0x518] ;  /* 0x00051800013a7983 */ /* 0x000ea80000300a00 */
[----:B------:R-:W2:Y:S04]  /*1c1b0*/  LDL.LU.64 R62, [R1+0x558] ;  /* 0x00055800013e7983 */ /* 0x000ea80000300a00 */
[----:B------:R-:W2:Y:S01]  /*1c1c0*/  LDL.LU.64 R46, [R1+0x250] ;  /* 0x00025000012e7983 */ /* 0x000ea20000300a00 */
[----:B-1----:R-:W-:-:S03]  /*1c1d0*/  IMAD.MOV.U32 R4, RZ, RZ, R35 ;  /* 0x000000ffff047224 */ /* 0x002fc600078e0023 */
[----:B------:R1:W-:Y:S04]  /*1c1e0*/  STL [R1+0x240], R34 ;  /* 0x0002402201007387 */ /* 0x0003e80000100800 */
[----:B------:R1:W-:Y:S04]  /*1c1f0*/  STL [R1+0x23c], R4 ;  /* 0x00023c0401007387 */ /* 0x0003e80000100800 */
[----:B------:R-:W-:Y:S04]  /*1c200*/  STL [R1+0x248], R22 ;  /* 0x0002481601007387 */ /* 0x000fe80000100800 */
[----:B-1----:R-:W3:Y:S01]  /*1c210*/  LDL.LU.64 R34, [R1+0x4e0] ;  /* 0x0004e00001227983 */ /* 0x002ee20000300a00 */
[----:B------:R-:W-:-:S05]  /*1c220*/  MOV R4, R23 ;  /* 0x0000001700047202 */ /* 0x000fca0000000f00 */
[----:B------:R2:W-:Y:S02]  /*1c230*/  STL [R1+0x244], R4 ;  /* 0x0002440401007387 */ /* 0x0005e40000100800 */
[----:B--2---:R-:W-:Y:S02]  /*1c240*/  IMAD.MOV.U32 R4, RZ, RZ, R47 ;  /* 0x000000ffff047224 */ /* 0x004fe400078e002f */
[----:B------:R1:W-:Y:S04]  /*1c250*/  STL [R1+0x250], R46 ;  /* 0x0002502e01007387 */ /* 0x0003e80000100800 */
[----:B------:R2:W-:Y:S04]  /*1c260*/  STL [R1+0x24c], R4 ;  /* 0x00024c0401007387 */ /* 0x0005e80000100800 */
[----:B------:R-:W-:Y:S04]  /*1c270*/  STL [R1+0x258], R26 ;  /* 0x0002581a01007387 */ /* 0x000fe80000100800 */
[----:B-1----:R-:W4:Y:S01]  /*1c280*/  LDL.LU.64 R46, [R1+0x290] ;  /* 0x00029000012e7983 */ /* 0x002f220000300a00 */
[----:B--2---:R-:W-:-:S05]  /*1c290*/  IMAD.MOV.U32 R4, RZ, RZ, R27 ;  /* 0x000000ffff047224 */ /* 0x004fca00078e001b */
[----:B------:R1:W-:Y:S04]  /*1c2a0*/  STL [R1+0x254], R4 ;  /* 0x0002540401007387 */ /* 0x0003e80000100800 */
[----:B---3--:R2:W-:Y:S01]  /*1c2b0*/  STL [R1+0x260], R34 ;  /* 0x0002602201007387 */ /* 0x0085e20000100800 */
[----:B-1----:R-:W-:-:S03]  /*1c2c0*/  IMAD.MOV.U32 R4, RZ, RZ, R35 ;  /* 0x000000ffff047224 */ /* 0x002fc600078e0023 */
[----:B------:R-:W-:Y:S04]  /*1c2d0*/  STL [R1+0x268], R30 ;  /* 0x0002681e01007387 */ /* 0x000fe80000100800 */
[----:B------:R1:W-:Y:S04]  /*1c2e0*/  STL [R1+0x25c], R4 ;  /* 0x00025c0401007387 */ /* 0x0003e80000100800 */
[----:B--2---:R-:W2:Y:S01]  /*1c2f0*/  LDL.LU.64 R34, [R1+0x520] ;  /* 0x0005200001227983 */ /* 0x004ea20000300a00 */
[----:B-1----:R-:W-:-:S05]  /*1c300*/  IMAD.MOV.U32 R4, RZ, RZ, R31 ;  /* 0x000000ffff047224 */ /* 0x002fca00078e001f */
[----:B------:R4:W-:Y:S02]  /*1c310*/  STL [R1+0x264], R4 ;  /* 0x0002640401007387 */ /* 0x0009e40000100800 */
[----:B----4-:R-:W-:Y:S02]  /*1c320*/  MOV R4, R47 ;  /* 0x0000002f00047202 */ /* 0x010fe40000000f00 */
[----:B------:R-:W-:Y:S04]  /*1c330*/  STL [R1+0x270], R46 ;  /* 0x0002702e01007387 */ /* 0x000fe80000100800 */
[----:B------:R-:W-:Y:S04]  /*1c340*/  STL [R1+0x278], R50 ;  /* 0x0002783201007387 */ /* 0x000fe80000100800 */
[----:B------:R1:W-:Y:S02]  /*1c350*/  STL [R1+0x26c], R4 ;  /* 0x00026c0401007387 */ /* 0x0003e40000100800 */
[----:B-1----:R-:W-:-:S05]  /*1c360*/  IMAD.MOV.U32 R4, RZ, RZ, R51 ;  /* 0x000000ffff047224 */ /* 0x002fca00078e0033 */
[----:B------:R2:W-:Y:S04]  /*1c370*/  STL [R1+0x274], R4 ;  /* 0x0002740401007387 */ /* 0x0005e80000100800 */
[----:B------:R-:W3:Y:S01]  /*1c380*/  LDL.LU.64 R46, [R1+0x2b0] ;  /* 0x0002b000012e7983 */ /* 0x000ee20000300a00 */
[----:B------:R-:W-:Y:S02]  /*1c390*/  IMAD.MOV.U32 R50, RZ, RZ, R52 ;  /* 0x000000ffff327224 */ /* 0x000fe400078e0034 */
[----:B------:R-:W-:Y:S02]  /*1c3a0*/  IMAD.MOV.U32 R51, RZ, RZ, R53 ;  /* 0x000000ffff337224 */ /* 0x000fe400078e0035 */
[----:B------:R-:W4:Y:S01]  /*1c3b0*/  LDL.LU.64 R52, [R1+0x560] ;  /* 0x0005600001347983 */ /* 0x000f220000300a00 */
[----:B--2---:R-:W-:-:S03]  /*1c3c0*/  IMAD.MOV.U32 R4, RZ, RZ, R35 ;  /* 0x000000ffff047224 */ /* 0x004fc600078e0023 */
[----:B------:R-:W-:Y:S04]  /*1c3d0*/  STL [R1+0x280], R34 ;  /* 0x0002802201007387 */ /* 0x000fe80000100800 */
[----:B------:R-:W-:Y:S04]  /*1c3e0*/  STL [R1+0x288], R42 ;  /* 0x0002882a01007387 */ /* 0x000fe80000100800 */
[----:B------:R1:W-:Y:S02]  /*1c3f0*/  STL [R1+0x27c], R4 ;  /* 0x00027c0401007387 */ /* 0x0003e40000100800 */
[----:B-1----:R-:W-:-:S05]  /*1c400*/  MOV R4, R43 ;  /* 0x0000002b00047202 */ /* 0x002fca0000000f00 */
[----:B------:R3:W-:Y:S02]  /*1c410*/  STL [R1+0x284], R4 ;  /* 0x0002840401007387 */ /* 0x0007e40000100800 */
[----:B---3--:R-:W-:Y:S02]  /*1c420*/  IMAD.MOV.U32 R4, RZ, RZ, R47 ;  /* 0x000000ffff047224 */ /* 0x008fe400078e002f */
[----:B------:R-:W-:Y:S04]  /*1c430*/  STL [R1+0x290], R46 ;  /* 0x0002902e01007387 */ /* 0x000fe80000100800 */
[----:B------:R1:W-:Y:S04]  /*1c440*/  STL [R1+0x28c], R4 ;  /* 0x00028c0401007387 */ /* 0x0003e80000100800 */
[----:B------:R-:W2:Y:S01]  /*1c450*/  LDL.LU.64 R42, [R1+0x310] ;  /* 0x00031000012a7983 */ /* 0x000ea20000300a00 */
[----:B-1----:R-:W-:-:S03]  /*1c460*/  IMAD.MOV.U32 R4, RZ, RZ, R55 ;  /* 0x000000ffff047224 */ /* 0x002fc600078e0037 */
[----:B------:R1:W-:Y:S04]  /*1c470*/  STL [R1+0x298], R54 ;  /* 0x0002983601007387 */ /* 0x0003e80000100800 */
[----:B------:R4:W-:Y:S04]  /*1c480*/  STL [R1+0x294], R4 ;  /* 0x0002940401007387 */ /* 0x0009e80000100800 */
[----:B-1----:R-:W3:Y:S01]  /*1c490*/  LDL.LU.64 R54, [R1+0x5a0] ;  /* 0x0005a00001367983 */ /* 0x002ee20000300a00 */
[----:B----4-:R-:W-:Y:S01]  /*1c4a0*/  MOV R4, R53 ;  /* 0x0000003500047202 */ /* 0x010fe20000000f00 */
[----:B------:R-:W-:-:S02]  /*1c4b0*/  IMAD.MOV.U32 R46, RZ, RZ, R50 ;  /* 0x000000ffff2e7224 */ /* 0x000fc400078e0032 */
[----:B------:R1:W-:Y:S01]  /*1c4c0*/  STL [R1+0x2a0], R52 ;  /* 0x0002a03401007387 */ /* 0x0003e20000100800 */
[----:B------:R-:W-:Y:S02]  /*1c4d0*/  IMAD.MOV.U32 R47, RZ, RZ, R51 ;  /* 0x000000ffff2f7224 */ /* 0x000fe400078e0033 */
[----:B------:R-:W-:Y:S01]  /*1c4e0*/  IMAD.MOV.U32 R50, RZ, RZ, R58 ;  /* 0x000000ffff327224 */ /* 0x000fe200078e003a */
[----:B------:R4:W-:Y:S01]  /*1c4f0*/  STL [R1+0x29c], R4 ;  /* 0x00029c0401007387 */ /* 0x0009e20000100800 */
[----:B------:R-:W-:Y:S02]  /*1c500*/  IMAD.MOV.U32 R51, RZ, RZ, R59 ;  /* 0x000000ffff337224 */ /* 0x000fe400078e003b */
[----:B------:R-:W-:Y:S01]  /*1c510*/  IMAD.MOV.U32 R58, RZ, RZ, R62 ;  /* 0x000000ffff3a7224 */ /* 0x000fe200078e003e */
[----:B------:R-:W-:Y:S01]  /*1c520*/  MOV R62, R78 ;  /* 0x0000004e003e7202 */ /* 0x000fe20000000f00 */
[----:B------:R-:W-:Y:S02]  /*1c530*/  IMAD.MOV.U32 R59, RZ, RZ, R63 ;  /* 0x000000ffff3b7224 */ /* 0x000fe400078e003f */
[----:B------:R-:W-:Y:S01]  /*1c540*/  IMAD.MOV.U32 R63, RZ, RZ, R79 ;  /* 0x000000ffff3f7224 */ /* 0x000fe200078e004f */
[----:B-1----:R-:W3:Y:S04]  /*1c550*/  LDL.LU.64 R52, [R1+0x5c8] ;  /* 0x0005c80001347983 */ /* 0x002ee80000300a00 */
[----:B------:R-:W-:Y:S04]  /*1c560*/  STL [R1+0x2a8], R38 ;  /* 0x0002a82601007387 */ /* 0x000fe80000100800 */
[----:B------:R-:W3:Y:S01]  /*1c570*/  LDL.LU.64 R78, [R1+0x490] ;  /* 0x00049000014e7983 */ /* 0x000ee20000300a00 */
[----:B----4-:R-:W-:-:S05]  /*1c580*/  IMAD.MOV.U32 R4, RZ, RZ, R39 ;  /* 0x000000ffff047224 */ /* 0x010fca00078e0027 */
[----:B------:R2:W-:Y:S02]  /*1c590*/  STL [R1+0x2a4], R4 ;  /* 0x0002a40401007387 */ /* 0x0005e40000100800 */
[----:B--2---:R-:W-:Y:S02]  /*1c5a0*/  IMAD.MOV.U32 R4, RZ, RZ, R43 ;  /* 0x000000ffff047224 */ /* 0x004fe400078e002b */
[----:B------:R-:W-:Y:S04]  /*1c5b0*/  STL [R1+0x2b0], R42 ;  /* 0x0002b02a01007387 */ /* 0x000fe80000100800 */
[----:B------:R-:W-:Y:S04]  /*1c5c0*/  STL [R1+0x2b8], R46 ;  /* 0x0002b82e01007387 */ /* 0x000fe80000100800 */
[----:B------:R1:W-:Y:S02]  /*1c5d0*/  STL [R1+0x2ac], R4 ;  /* 0x0002ac0401007387 */ /* 0x0003e40000100800 */
[----:B-1----:R-:W-:-:S05]  /*1c5e0*/  IMAD.MOV.U32 R4, RZ, RZ, R47 ;  /* 0x000000ffff047224 */ /* 0x002fca00078e002f */
[----:B------:R1:W-:Y:S04]  /*1c5f0*/  STL [R1+0x2b4], R4 ;  /* 0x0002b40401007387 */ /* 0x0003e80000100800 */
[----:B---3--:R2:W-:Y:S01]  /*1c600*/  STL [R1+0x2c0], R54 ;  /* 0x0002c03601007387 */ /* 0x0085e20000100800 */
[----:B-1----:R-:W-:-:S05]  /*1c610*/  MOV R4, R55 ;  /* 0x0000003700047202 */ /* 0x002fca0000000f00 */
[----:B------:R1:W-:Y:S01]  /*1c620*/  STL [R1+0x2bc], R4 ;  /* 0x0002bc0401007387 */ /* 0x0003e20000100800 */
[----:B--2---:R-:W-:Y:S02]  /*1c630*/  IMAD.MOV.U32 R54, RZ, RZ, R58 ;  /* 0x000000ffff367224 */ /* 0x004fe400078e003a */
[----:B------:R-:W-:Y:S02]  /*1c640*/  IMAD.MOV.U32 R55, RZ, RZ, R59 ;  /* 0x000000ffff377224 */ /* 0x000fe400078e003b */
[----:B------:R-:W2:Y:S01]  /*1c650*/  LDL.LU.64 R58, [R1+0x4d0] ;  /* 0x0004d000013a7983 */ /* 0x000ea20000300a00 */
[----:B-1----:R-:W-:-:S03]  /*1c660*/  IMAD.MOV.U32 R4, RZ, RZ, R51 ;  /* 0x000000ffff047224 */ /* 0x002fc600078e0033 */
[----:B------:R-:W-:Y:S04]  /*1c670*/  STL [R1+0x2c8], R50 ;  /* 0x0002c83201007387 */ /* 0x000fe80000100800 */
[----:B------:R1:W-:Y:S04]  /*1c680*/  STL [R1+0x2c4], R4 ;  /* 0x0002c40401007387 */ /* 0x0003e80000100800 */
[----:B------:R3:W-:Y:S01]  /*1c690*/  STL [R1+0x2d0], R78 ;  /* 0x0002d04e01007387 */ /* 0x0007e20000100800 */
[----:B-1----:R-:W-:-:S03]  /*1c6a0*/  IMAD.MOV.U32 R4, RZ, RZ, R79 ;  /* 0x000000ffff047224 */ /* 0x002fc600078e004f */
[----:B------:R-:W-:Y:S04]  /*1c6b0*/  STL [R1+0x2d8], R56 ;  /* 0x0002d83801007387 */ /* 0x000fe80000100800 */
[----:B------:R1:W-:Y:S04]  /*1c6c0*/  STL [R1+0x2cc], R4 ;  /* 0x0002cc0401007387 */ /* 0x0003e80000100800 */
[----:B---3--:R-:W3:Y:S01]  /*1c6d0*/  LDL.LU.64 R78, [R1+0x5e0] ;  /* 0x0005e000014e7983 */ /* 0x008ee20000300a00 */
[----:B-1----:R-:W-:-:S05]  /*1c6e0*/  MOV R4, R57 ;  /* 0x0000003900047202 */ /* 0x002fca0000000f00 */
[----:B------:R1:W-:Y:S04]  /*1c6f0*/  STL [R1+0x2d4], R4 ;  /* 0x0002d40401007387 */ /* 0x0003e80000100800 */
[----:B------:R-:W-:Y:S04]  /*1c700*/  STL [R1+0x2e0], R52 ;  /* 0x0002e03401007387 */ /* 0x000fe80000100800 */
[----:B------:R-:W4:Y:S01]  /*1c710*/  LDL.LU.64 R56, [R1+0x510] ;  /* 0x0005100001387983 */ /* 0x000f220000300a00 */
[----:B-1----:R-:W-:-:S03]  /*1c720*/  IMAD.MOV.U32 R4, RZ, RZ, R53 ;  /* 0x000000ffff047224 */ /* 0x002fc600078e0035 */
[----:B------:R-:W-:Y:S04]  /*1c730*/  STL [R1+0x2e8], R54 ;  /* 0x0002e83601007387 */ /* 0x000fe80000100800 */
[----:B------:R1:W-:Y:S02]  /*1c740*/  STL [R1+0x2dc], R4 ;  /* 0x0002dc0401007387 */ /* 0x0003e40000100800 */
[----:B-1----:R-:W-:-:S05]  /*1c750*/  IMAD.MOV.U32 R4, RZ, RZ, R55 ;  /* 0x000000ffff047224 */ /* 0x002fca00078e0037 */
[----:B------:R1:W-:Y:S04]  /*1c760*/  STL [R1+0x2e4], R4 ;  /* 0x0002e40401007387 */ /* 0x0003e80000100800 */
[----:B--2---:R2:W-:Y:S01]  /*1c770*/  STL [R1+0x2f0], R58 ;  /* 0x0002f03a01007387 */ /* 0x0045e20000100800 */
[----:B-1----:R-:W-:-:S03]  /*1c780*/  IMAD.MOV.U32 R4, RZ, RZ, R59 ;  /* 0x000000ffff047224 */ /* 0x002fc600078e003b */
[----:B--2---:R-:W2:Y:S04]  /*1c790*/  LDL.LU.64 R58, [R1+0x5f8] ;  /* 0x0005f800013a7983 */ /* 0x004ea80000300a00 */
[----:B------:R1:W-:Y:S04]  /*1c7a0*/  STL [R1+0x2ec], R4 ;  /* 0x0002ec0401007387 */ /* 0x0003e80000100800 */
[----:B------:R1:W-:Y:S02]  /*1c7b0*/  STL [R1+0x2f8], R62 ;  /* 0x0002f83e01007387 */ /* 0x0003e40000100800 */
[----:B-1----:R-:W-:-:S02]  /*1c7c0*/  IMAD.MOV.U32 R4, RZ, RZ, R63 ;  /* 0x000000ffff047224 */ /* 0x002fc400078e003f */
[----:B------:R-:W2:Y:S04]  /*1c7d0*/  LDL.LU.64 R62, [R1+0x550] ;  /* 0x00055000013e7983 */ /* 0x000ea80000300a00 */
[----:B------:R1:W-:Y:S04]  /*1c7e0*/  STL [R1+0x2f4], R4 ;  /* 0x0002f40401007387 */ /* 0x0003e80000100800 */
[----:B---3--:R3:W-:Y:S01]  /*1c7f0*/  STL [R1+0x300], R78 ;  /* 0x0003004e01007387 */ /* 0x0087e20000100800 */
[----:B-1----:R-:W-:-:S05]  /*1c800*/  MOV R4, R79 ;  /* 0x0000004f00047202 */ /* 0x002fca0000000f00 */
[----:B------:R1:W-:Y:S01]  /*1c810*/  STL [R1+0x2fc], R4 ;  /* 0x0002fc0401007387 */ /* 0x0003e20000100800 */
[----:B---3--:R-:W-:Y:S02]  /*1c820*/  IMAD.MOV.U32 R78, RZ, RZ, R82 ;  /* 0x000000ffff4e7224 */ /* 0x008fe400078e0052 */
[----:B------:R-:W-:Y:S02]  /*1c830*/  IMAD.MOV.U32 R79, RZ, RZ, R83 ;  /* 0x000000ffff4f7224 */ /* 0x000fe400078e0053 */
[----:B------:R-:W-:Y:S02]  /*1c840*/  IMAD.MOV.U32 R82, RZ, RZ, R94 ;  /* 0x000000ffff527224 */ /* 0x000fe400078e005e */
[----:B------:R-:W-:Y:S02]  /*1c850*/  IMAD.MOV.U32 R83, RZ, RZ, R95 ;  /* 0x000000ffff537224 */ /* 0x000fe400078e005f */
[----:B------:R-:W3:Y:S01]  /*1c860*/  LDL.LU.64 R94, [R1+0x610] ;  /* 0x00061000015e7983 */ /* 0x000ee20000300a00 */
[----:B-1----:R-:W-:-:S03]  /*1c870*/  MOV R4, R67 ;  /* 0x0000004300047202 */ /* 0x002fc60000000f00 */
[----:B------:R1:W-:Y:S04]  /*1c880*/  STL [R1+0x308], R66 ;  /* 0x0003084201007387 */ /* 0x0003e80000100800 */
[----:B------:R1:W-:Y:S04]  /*1c890*/  STL [R1+0x304], R4 ;  /* 0x0003040401007387 */ /* 0x0003e80000100800 */
[----:B----4-:R-:W-:Y:S01]  /*1c8a0*/  STL [R1+0x310], R56 ;  /* 0x0003103801007387 */ /* 0x010fe20000100800 */
[----:B-1----:R-:W-:Y:S02]  /*1c8b0*/  IMAD.MOV.U32 R66, RZ, RZ, R98 ;  /* 0x000000ffff427224 */ /* 0x002fe400078e0062 */
[----:B------:R-:W-:-:S02]  /*1c8c0*/  IMAD.MOV.U32 R67, RZ, RZ, R99 ;  /* 0x000000ffff437224 */ /* 0x000fc400078e0063 */
[----:B------:R-:W-:Y:S02]  /*1c8d0*/  IMAD.MOV.U32 R98, RZ, RZ, R110 ;  /* 0x000000ffff627224 */ /* 0x000fe400078e006e */
[----:B------:R-:W-:Y:S02]  /*1c8e0*/  IMAD.MOV.U32 R99, RZ, RZ, R111 ;  /* 0x000000ffff637224 */ /* 0x000fe400078e006f */
[----:B------:R-:W4:Y:S01]  /*1c8f0*/  LDL.LU.64 R110, [R1+0x590] ;  /* 0x00059000016e7983 */ /* 0x000f220000300a00 */
[----:B------:R-:W-:-:S03]  /*1c900*/  MOV R4, R57 ;  /* 0x0000003900047202 */ /* 0x000fc60000000f00 */
[----:B------:R1:W-:Y:S04]  /*1c910*/  STL [R1+0x318], R114 ;  /* 0x0003187201007387 */ /* 0x0003e80000100800 */
[----:B------:R1:W-:Y:S02]  /*1c920*/  STL [R1+0x30c], R4 ;  /* 0x00030c0401007387 */ /* 0x0003e40000100800 */
[----:B-1----:R-:W-:Y:S02]  /*1c930*/  IMAD.MOV.U32 R114, RZ, RZ, R126 ;  /* 0x000000ffff727224 */ /* 0x002fe400078e007e */
[----:B------:R-:W-:Y:S02]  /*1c940*/  IMAD.MOV.U32 R4, RZ, RZ, R115 ;  /* 0x000000ffff047224 */ /* 0x000fe400078e0073 */
[----:B------:R-:W-:-:S02]  /*1c950*/  IMAD.MOV.U32 R115, RZ, RZ, R127 ;  /* 0x000000ffff737224 */ /* 0x000fc400078e007f */
[----:B------:R-:W4:Y:S04]  /*1c960*/  LDL.LU.64 R126, [R1+0x628] ;  /* 0x00062800017e7983 */ /* 0x000f280000300a00 */
[----:B------:R2:W-:Y:S02]  /*1c970*/  STL [R1+0x314], R4 ;  /* 0x0003140401007387 */ /* 0x0005e40000100800 */
[----:B--2---:R-:W-:Y:S02]  /*1c980*/  IMAD.MOV.U32 R4, RZ, RZ, R59 ;  /* 0x000000ffff047224 */ /* 0x004fe400078e003b */
[----:B------:R-:W-:Y:S04]  /*1c990*/  STL [R1+0x320], R58 ;  /* 0x0003203a01007387 */ /* 0x000fe80000100800 */
[----:B------:R1:W-:Y:S04]  /*1c9a0*/  STL [R1+0x31c], R4 ;  /* 0x00031c0401007387 */ /* 0x0003e80000100800 */
[----:B------:R2:W-:Y:S01]  /*1c9b0*/  STL [R1+0x328], R130 ;  /* 0x0003288201007387 */ /* 0x0005e20000100800 */
[----:B-1----:R-:W-:-:S03]  /*1c9c0*/  MOV R4, R131 ;  /* 0x0000008300047202 */ /* 0x002fc60000000f00 */
[----:B------:R-:W-:Y:S04]  /*1c9d0*/  STL [R1+0x330], R62 ;  /* 0x0003303e01007387 */ /* 0x000fe80000100800 */
[----:B------:R1:W-:Y:S04]  /*1c9e0*/  STL [R1+0x324], R4 ;  /* 0x0003240401007387 */ /* 0x0003e80000100800 */
[----:B--2---:R-:W2:Y:S01]  /*1c9f0*/  LDL.LU.64 R130, [R1+0x5b8] ;  /* 0x0005b80001827983 */ /* 0x004ea20000300a00 */
[----:B-1----:R-:W-:-:S05]  /*1ca00*/  IMAD.MOV.U32 R4, RZ, RZ, R63 ;  /* 0x000000ffff047224 */ /* 0x002fca00078e003f */
[----:B------:R1:W-:Y:S04]  /*1ca10*/  STL [R1+0x32c], R4 ;  /* 0x00032c0401007387 */ /* 0x0003e80000100800 */
[----:B------:R3:W-:Y:S01]  /*1ca20*/  STL [R1+0x338], R82 ;  /* 0x0003385201007387 */ /* 0x0007e20000100800 */
[----:B-1----:R-:W-:-:S03]  /*1ca30*/  IMAD.MOV.U32 R4, RZ, RZ, R83 ;  /* 0x000000ffff047224 */ /* 0x002fc600078e0053 */
[----:B---3--:R-:W3:Y:S04]  /*1ca40*/  LDL.LU.64 R82, [R1+0x640] ;  /* 0x0006400001527983 */ /* 0x008ee80000300a00 */
[----:B------:R1:W-:Y:S04]  /*1ca50*/  STL [R1+0x334], R4 ;  /* 0x0003340401007387 */ /* 0x0003e80000100800 */
[----:B------:R1:W-:Y:S02]  /*1ca60*/  STL [R1+0x340], R94 ;  /* 0x0003405e01007387 */ /* 0x0003e40000100800 */
[----:B-1----:R-:W-:-:S02]  /*1ca70*/  IMAD.MOV.U32 R4, RZ, RZ, R95 ;  /* 0x000000ffff047224 */ /* 0x002fc400078e005f */
[----:B------:R-:W-:Y:S04]  /*1ca80*/  STL [R1+0x348], R66 ;  /* 0x0003484201007387 */ /* 0x000fe80000100800 */
[----:B------:R1:W-:Y:S01]  /*1ca90*/  STL [R1+0x33c], R4 ;  /* 0x00033c0401007387 */ /* 0x0003e20000100800 */
[----:B------:R-:W-:Y:S01]  /*1caa0*/  IMAD.MOV.U32 R94, RZ, RZ, R98 ;  /* 0x000000ffff5e7224 */ /* 0x000fe200078e0062 */
[----:B------:R-:W-:Y:S02]  /*1cab0*/  MOV R95, R99 ;  /* 0x00000063005f7202 */ /* 0x000fe40000000f00 */
[----:B------:R-:W3:Y:S01]  /*1cac0*/  LDL.LU.64 R98, [R1+0x5d0] ;  /* 0x0005d00001627983 */ /* 0x000ee20000300a00 */
[----:B-1----:R-:W-:-:S03]  /*1cad0*/  IMAD.MOV.U32 R4, RZ, RZ, R67 ;  /* 0x000000ffff047224 */ /* 0x002fc600078e0043 */
[----:B----4-:R-:W-:Y:S04]  /*1cae0*/  STL [R1+0x350], R110 ;  /* 0x0003506e01007387 */ /* 0x010fe80000100800 */
[----:B------:R1:W-:Y:S04]  /*1caf0*/  STL [R1+0x344], R4 ;  /* 0x0003440401007387 */ /* 0x0003e80000100800 */
[----:B------:R-:W-:Y:S01]  /*1cb00*/  STL [R1+0x358], R70 ;  /* 0x0003584601007387 */ /* 0x000fe20000100800 */
[----:B-1----:R-:W-:Y:S02]  /*1cb10*/  IMAD.MOV.U32 R4, RZ, RZ, R111 ;  /* 0x000000ffff047224 */ /* 0x002fe400078e006f */
[----:B------:R-:W-:-:S02]  /*1cb20*/  IMAD.MOV.U32 R110, RZ, RZ, R114 ;  /* 0x000000ffff6e7224 */ /* 0x000fc400078e0072 */
[----:B------:R-:W-:Y:S01]  /*1cb30*/  IMAD.MOV.U32 R111, RZ, RZ, R115 ;  /* 0x000000ffff6f7224 */ /* 0x000fe200078e0073 */
[----:B------:R1:W-:Y:S04]  /*1cb40*/  STL [R1+0x34c], R4 ;  /* 0x00034c0401007387 */ /* 0x0003e80000100800 */
[----:B------:R-:W4:Y:S01]  /*1cb50*/  LDL.LU.64 R114, [R1+0x658] ;  /* 0x0006580001727983 */ /* 0x000f220000300a00 */
[----:B-1----:R-:W-:-:S03]  /*1cb60*/  MOV R4, R71 ;  /* 0x0000004700047202 */ /* 0x002fc60000000f00 */
[----:B------:R-:W-:Y:S04]  /*1cb70*/  STL [R1+0x360], R126 ;  /* 0x0003607e01007387 */ /* 0x000fe80000100800 */
[----:B------:R1:W-:Y:S04]  /*1cb80*/  STL [R1+0x354], R4 ;  /* 0x0003540401007387 */ /* 0x0003e80000100800 */
[----:B------:R-:W-:Y:S01]  /*1cb90*/  STL [R1+0x368], R74 ;  /* 0x0003684a01007387 */ /* 0x000fe20000100800 */
[----:B-1----:R-:W-:-:S05]  /*1cba0*/  IMAD.MOV.U32 R4, RZ, RZ, R127 ;  /* 0x000000ffff047224 */ /* 0x002fca00078e007f */
[----:B------:R1:W-:Y:S04]  /*1cbb0*/  STL [R1+0x35c], R4 ;  /* 0x00035c0401007387 */ /* 0x0003e80000100800 */
[----:B------:R-:W4:Y:S01]  /*1cbc0*/  LDL.LU.64 R126, [R1+0x5e8] ;  /* 0x0005e800017e7983 */ /* 0x000f220000300a00 */
[----:B-1----:R-:W-:-:S03]  /*1cbd0*/  IMAD.MOV.U32 R4, RZ, RZ, R75 ;  /* 0x000000ffff047224 */ /* 0x002fc600078e004b */
[----:B--2---:R-:W-:Y:S04]  /*1cbe0*/  STL [R1+0x370], R130 ;  /* 0x0003708201007387 */ /* 0x004fe80000100800 */
[----:B------:R1:W-:Y:S02]  /*1cbf0*/  STL [R1+0x364], R4 ;  /* 0x0003640401007387 */ /* 0x0003e40000100800 */
[----:B-1----:R-:W-:Y:S01]  /*1cc00*/  IMAD.MOV.U32 R4, RZ, RZ, R131 ;  /* 0x000000ffff047224 */ /* 0x002fe200078e0083 */
[----:B------:R-:W-:Y:S01]  /*1cc10*/  MOV R131, R159 ;  /* 0x0000009f00837202 */ /* 0x000fe20000000f00 */
[----:B------:R-:W-:-:S03]  /*1cc20*/  IMAD.MOV.U32 R130, RZ, RZ, R158 ;  /* 0x000000ffff827224 */ /* 0x000fc600078e009e */
[----:B------:R1:W-:Y:S04]  /*1cc30*/  STL [R1+0x36c], R4 ;  /* 0x00036c0401007387 */ /* 0x0003e80000100800 */
[----:B------:R-:W-:Y:S04]  /*1cc40*/  STL [R1+0x378], R78 ;  /* 0x0003784e01007387 */ /* 0x000fe80000100800 */
[----:B------:R-:W2:Y:S01]  /*1cc50*/  LDL.LU.64 R158, [R1+0x668] ;  /* 0x00066800019e7983 */ /* 0x000ea20000300a00 */
[----:B-1----:R-:W-:-:S03]  /*1cc60*/  IMAD.MOV.U32 R4, RZ, RZ, R79 ;  /* 0x000000ffff047224 */ /* 0x002fc600078e004f */
[----:B---3--:R-:W-:Y:S04]  /*1cc70*/  STL [R1+0x380], R82 ;  /* 0x0003805201007387 */ /* 0x008fe80000100800 */
[----:B------:R1:W-:Y:S02]  /*1cc80*/  STL [R1+0x374], R4 ;  /* 0x0003740401007387 */ /* 0x0003e40000100800 */
[----:B-1----:R-:W-:Y:S02]  /*1cc90*/  IMAD.MOV.U32 R4, RZ, RZ, R83 ;  /* 0x000000ffff047224 */ /* 0x002fe400078e0053 */
[----:B------:R-:W-:Y:S02]  /*1cca0*/  IMAD.MOV.U32 R82, RZ, RZ, R86 ;  /* 0x000000ffff527224 */ /* 0x000fe400078e0056 */
[----:B------:R-:W-:Y:S01]  /*1ccb0*/  IMAD.MOV.U32 R83, RZ, RZ, R87 ;  /* 0x000000ffff537224 */ /* 0x000fe200078e0057 */
[----:B------:R1:W-:Y:S04]  /*1ccc0*/  STL [R1+0x37c], R4 ;  /* 0x00037c0401007387 */ /* 0x0003e80000100800 */
[----:B------:R3:W-:Y:S04]  /*1ccd0*/  STL [R1+0x388], R90 ;  /* 0x0003885a01007387 */ /* 0x0007e80000100800 */
[----:B------:R-:W2:Y:S01]  /*1cce0*/  LDL.LU.64 R86, [R1+0x600] ;  /* 0x0006000001567983 */ /* 0x000ea20000300a00 */
[----:B-1----:R-:W-:-:S05]  /*1ccf0*/  MOV R4, R91 ;  /* 0x0000005b00047202 */ /* 0x002fca0000000f00 */
[----:B------:R1:W-:Y:S01]  /*1cd00*/  STL [R1+0x384], R4 ;  /* 0x0003840401007387 */ /* 0x0003e20000100800 */
[----:B---3--:R-:W-:Y:S02]  /*1cd10*/  IMAD.MOV.U32 R90, RZ, RZ, R94 ;  /* 0x000000ffff5a7224 */ /* 0x008fe400078e005e */
[----:B------:R-:W-:Y:S01]  /*1cd20*/  IMAD.MOV.U32 R91, RZ, RZ, R95 ;  /* 0x000000ffff5b7224 */ /* 0x000fe200078e005f */
[----:B------:R3:W-:Y:S04]  /*1cd30*/  STL [R1+0x390], R98 ;  /* 0x0003906201007387 */ /* 0x0007e80000100800 */
[----:B------:R-:W2:Y:S01]  /*1cd40*/  LDL.LU.64 R94, [R1+0x678] ;  /* 0x00067800015e7983 */ /* 0x000ea20000300a00 */
[----:B-1----:R-:W-:-:S05]  /*1cd50*/  IMAD.MOV.U32 R4, RZ, RZ, R99 ;  /* 0x000000ffff047224 */ /* 0x002fca00078e0063 */
[----:B------:R1:W-:Y:S01]  /*1cd60*/  STL [R1+0x38c], R4 ;  /* 0x00038c0401007387 */ /* 0x0003e20000100800 */
[----:B---3--:R-:W-:Y:S01]  /*1cd70*/  IMAD.MOV.U32 R98, RZ, RZ, R102 ;  /* 0x000000ffff627224 */ /* 0x008fe200078e0066 */
[----:B------:R-:W-:Y:S02]  /*1cd80*/  MOV R99, R103 ;  /* 0x0000006700637202 */ /* 0x000fe40000000f00 */
[----:B------:R3:W-:Y:S04]  /*1cd90*/  STL [R1+0x398], R106 ;  /* 0x0003986a01007387 */ /* 0x0007e80000100800 */
[----:B------:R-:W2:Y:S01]  /*1cda0*/  LDL.LU.64 R102, [R1+0x618] ;  /* 0x0006180001667983 */ /* 0x000ea20000300a00 */
[----:B-1----:R-:W-:-:S05]  /*1cdb0*/  IMAD.MOV.U32 R4, RZ, RZ, R107 ;  /* 0x000000ffff047224 */ /* 0x002fca00078e006b */
[----:B------:R1:W-:Y:S01]  /*1cdc0*/  STL [R1+0x394], R4 ;  /* 0x0003940401007387 */ /* 0x0003e20000100800 */
[----:B---3--:R-:W-:Y:S02]  /*1cdd0*/  IMAD.MOV.U32 R106, RZ, RZ, R110 ;  /* 0x000000ffff6a7224 */ /* 0x008fe400078e006e */
[----:B------:R-:W-:Y:S01]  /*1cde0*/  IMAD.MOV.U32 R107, RZ, RZ, R111 ;  /* 0x000000ffff6b7224 */ /* 0x000fe200078e006f */
[----:B----4-:R3:W-:Y:S04]  /*1cdf0*/  STL [R1+0x3a0], R114 ;  /* 0x0003a07201007387 */ /* 0x0107e80000100800 */
[----:B------:R-:W4:Y:S01]  /*1ce00*/  LDL.LU.64 R110, [R1+0x680] ;  /* 0x00068000016e7983 */ /* 0x000f220000300a00 */
[----:B-1----:R-:W-:-:S05]  /*1ce10*/  IMAD.MOV.U32 R4, RZ, RZ, R115 ;  /* 0x000000ffff047224 */ /* 0x002fca00078e0073 */
[----:B------:R1:W-:Y:S01]  /*1ce20*/  STL [R1+0x39c], R4 ;  /* 0x00039c0401007387 */ /* 0x0003e20000100800 */
[----:B---3--:R-:W-:Y:S01]  /*1ce30*/  MOV R114, R118 ;  /* 0x0000007600727202 */ /* 0x008fe20000000f00 */
[----:B------:R-:W-:Y:S02]  /*1ce40*/  IMAD.MOV.U32 R115, RZ, RZ, R119 ;  /* 0x000000ffff737224 */ /* 0x000fe400078e0077 */
[----:B------:R3:W-:Y:S04]  /*1ce50*/  STL [R1+0x3a8], R122 ;  /* 0x0003a87a01007387 */ /* 0x0007e80000100800 */
[----:B------:R-:W4:Y:S01]  /*1ce60*/  LDL.LU.64 R118, [R1+0x630] ;  /* 0x0006300001767983 */ /* 0x000f220000300a00 */
[----:B-1----:R-:W-:-:S05]  /*1ce70*/  IMAD.MOV.U32 R4, RZ, RZ, R123 ;  /* 0x000000ffff047224 */ /* 0x002fca00078e007b */
[----:B------:R1:W-:Y:S01]  /*1ce80*/  STL [R1+0x3a4], R4 ;  /* 0x0003a40401007387 */ /* 0x0003e20000100800 */
[----:B---3--:R-:W-:Y:S02]  /*1ce90*/  IMAD.MOV.U32 R122, RZ, RZ, R128 ;  /* 0x000000ffff7a7224 */ /* 0x008fe400078e0080 */
[----:B------:R-:W-:Y:S01]  /*1cea0*/  IMAD.MOV.U32 R123, RZ, RZ, R129 ;  /* 0x000000ffff7b7224 */ /* 0x000fe200078e0081 */
[----:B------:R3:W-:Y:S04]  /*1ceb0*/  STL [R1+0x3b0], R126 ;  /* 0x0003b07e01007387 */ /* 0x0007e80000100800 */
[----:B------:R-:W4:Y:S01]  /*1cec0*/  LDL.LU.64 R128, [R1+0x688] ;  /* 0x0006880001807983 */ /* 0x000f220000300a00 */
[----:B-1----:R-:W-:-:S03]  /*1ced0*/  MOV R4, R127 ;  /* 0x0000007f00047202 */ /* 0x002fc60000000f00 */
[----:B---3--:R-:W3:Y:S04]  /*1cee0*/  LDL.LU.64 R126, [R1+0x670] ;  /* 0x00067000017e7983 */ /* 0x008ee80000300a00 */
[----:B------:R1:W-:Y:S04]  /*1cef0*/  STL [R1+0x3ac], R4 ;  /* 0x0003ac0401007387 */ /* 0x0003e80000100800 */
[----:B------:R2:W-:Y:S01]  /*1cf00*/  STL [R1+0x3b8], R130 ;  /* 0x0003b88201007387 */ /* 0x0005e20000100800 */
[----:B-1----:R-:W-:-:S03]  /*1cf10*/  IMAD.MOV.U32 R4, RZ, RZ, R131 ;  /* 0x000000ffff047224 */ /* 0x002fc600078e0083 */
[----:B--2---:R-:W-:Y:S04]  /*1cf20*/  STL [R1+0x3c0], R158 ;  /* 0x0003c09e01007387 */ /* 0x004fe80000100800 */
[----:B------:R1:W-:Y:S04]  /*1cf30*/  STL [R1+0x3b4], R4 ;  /* 0x0003b40401007387 */ /* 0x0003e80000100800 */
[----:B------:R-:W2:Y:S01]  /*1cf40*/  LDL.LU.64 R130, [R1+0x648] ;  /* 0x0006480001827983 */ /* 0x000ea20000300a00 */
[----:B-1----:R-:W-:-:S03]  /*1cf50*/  IMAD.MOV.U32 R4, RZ, RZ, R159 ;  /* 0x000000ffff047224 */ /* 0x002fc600078e009f */
[----:B------:R-:W2:Y:S04]  /*1cf60*/  LDL.LU.64 R158, [R1+0x438] ;  /* 0x00043800019e7983 */ /* 0x000ea80000300a00 */
[----:B------:R1:W-:Y:S04]  /*1cf70*/  STL [R1+0x3bc], R4 ;  /* 0x0003bc0401007387 */ /* 0x0003e80000100800 */
[----:B------:R-:W-:Y:S01]  /*1cf80*/  STL [R1+0x3c8], R82 ;  /* 0x0003c85201007387 */ /* 0x000fe20000100800 */
[----:B-1----:R-:W-:-:S03]  /*1cf90*/  IMAD.MOV.U32 R4, RZ, RZ, R83 ;  /* 0x000000ffff047224 */ /* 0x002fc600078e0053 */
[----:B------:R-:W-:Y:S04]  /*1cfa0*/  STL [R1+0x3d0], R86 ;  /* 0x0003d05601007387 */ /* 0x000fe80000100800 */
[----:B------:R1:W-:Y:S04]  /*1cfb0*/  STL [R1+0x3c4], R4 ;  /* 0x0003c40401007387 */ /* 0x0003e80000100800 */
[----:B------:R-:W-:Y:S01]  /*1cfc0*/  STL [R1+0x3d8], R90 ;  /* 0x0003d85a01007387 */ /* 0x000fe20000100800 */
[----:B-1----:R-:W-:-:S05]  /*1cfd0*/  IMAD.MOV.U32 R4, RZ, RZ, R87 ;  /* 0x000000ffff047224 */ /* 0x002fca00078e0057 */
        /* <DEDUP_REMOVED lines=9> */
[----:B------:R1:W-:Y:S04]  /*1d070*/  STL [R1+0x3e4], R4 ;  /* 0x0003e40401007387 */ /* 0x0003e80000100800 */
[----:B------:R-:W-:Y:S01]  /*1d080*/  STL [R1+0x3f8], R106 ;  /* 0x0003f86a01007387 */ /* 0x000fe20000100800 */
[----:B-1----:R-:W-:-:S05]  /*1d090*/  IMAD.MOV.U32 R4, RZ, RZ, R103 ;  /* 0x000000ffff047224 */ /* 0x002fca00078e0067 */
[----:B------:R1:W-:Y:S04]  /*1d0a0*/  STL [R1+0x3ec], R4 ;  /* 0x0003ec0401007387 */ /* 0x0003e80000100800 */
[----:B----4-:R-:W-:Y:S01]  /*1d0b0*/  STL [R1+0x400], R110 ;  /* 0x0004006e01007387 */ /* 0x010fe20000100800 */
        /* <DEDUP_REMOVED lines=13> */
[----:B------:R1:W-:Y:S02]  /*1d190*/  STL [R1+0x414], R4 ;  /* 0x0004140401007387 */ /* 0x0003e40000100800 */
[----:B-1----:R-:W-:Y:S02]  /*1d1a0*/  IMAD.MOV.U32 R4, RZ, RZ, R129 ;  /* 0x000000ffff047224 */ /* 0x002fe400078e0081 */
[----:B------:R-:W1:Y:S01]  /*1d1b0*/  LDC R129, c[0x0][0x3a0] ;  /* 0x0000e800ff817b82 */ /* 0x000e620000000800 */
[----:B---3--:R-:W-:Y:S04]  /*1d1c0*/  STL [R1+0x428], R126 ;  /* 0x0004287e01007387 */ /* 0x008fe80000100800 */
[----:B------:R3:W-:Y:S02]  /*1d1d0*/  STL [R1+0x41c], R4 ;  /* 0x00041c0401007387 */ /* 0x0007e40000100800 */
[----:B---3--:R-:W-:Y:S01]  /*1d1e0*/  IMAD.MOV.U32 R4, RZ, RZ, R127 ;  /* 0x000000ffff047224 */ /* 0x008fe200078e007f */
[----:B-1----:R-:W-:-:S04]  /*1d1f0*/  IADD3 R129, PT, PT, R129, 0x3f, RZ ;  /* 0x0000003f81817810 */ /* 0x002fc80007ffe0ff */
[----:B------:R-:W-:-:S04]  /*1d200*/  SHF.R.S32.HI R166, RZ, 0x1f, R129 ;  /* 0x0000001fffa67819 */ /* 0x000fc80000011481 */
[----:B------:R-:W-:Y:S01]  /*1d210*/  LEA.HI R166, R166, R129, RZ, 0x6 ;  /* 0x00000081a6a67211 */ /* 0x000fe200078f30ff */
[----:B------:R-:W-:Y:S01]  /*1d220*/  UMOV UR17, 0x1 ;  /* 0x0000000100117882 */ /* 0x000fe20000000000 */
[----:B------:R-:W-:Y:S01]  /*1d230*/  UMOV UR18, 0x5 ;  /* 0x0000000500127882 */ /* 0x000fe20000000000 */
[----:B------:R-:W-:Y:S01]  /*1d240*/  UMOV UR7, URZ ;  /* 0x000000ff00077c82 */ /* 0x000fe20008000000 */
[----:B------:R-:W-:Y:S01]  /*1d250*/  UMOV UR8, URZ ;  /* 0x000000ff00087c82 */ /* 0x000fe20008000000 */
[----:B------:R-:W-:Y:S01]  /*1d260*/  UMOV UR5, URZ ;  /* 0x000000ff00057c82 */ /* 0x000fe20008000000 */
[----:B--2---:R-:W-:Y:S04]  /*1d270*/  STL [R1+0x430], R130 ;  /* 0x0004308201007387 */ /* 0x004fe80000100800 */
[----:B------:R1:W-:Y:S01]  /*1d280*/  STL [R1+0x424], R4 ;  /* 0x0004240401007387 */ /* 0x0003e20000100800 */
[----:B------:R-:W-:-:S02]  /*1d290*/  IMAD.MOV.U32 R5, RZ, RZ, R159 ;  /* 0x000000ffff057224 */ /* 0x000fc400078e009f */
[----:B-1----:R-:W-:-:S05]  /*1d2a0*/  IMAD.MOV.U32 R4, RZ, RZ, R131 ;  /* 0x000000ffff047224 */ /* 0x002fca00078e0083 */
[----:B------:R1:W-:Y:S04]  /*1d2b0*/  STL [R1+0x42c], R4 ;  /* 0x00042c0401007387 */ /* 0x0003e80000100800 */
[----:B------:R-:W-:Y:S01]  /*1d2c0*/  STL [R1+0x438], R158 ;  /* 0x0004389e01007387 */ /* 0x000fe20000100800 */
[----:B-1----:R-:W-:-:S03]  /*1d2d0*/  SHF.R.S32.HI R4, RZ, 0x6, R166 ;  /* 0x00000006ff047819 */ /* 0x002fc600000114a6 */
[----:B------:R1:W-:Y:S02]  /*1d2e0*/  STL [R1+0x434], R5 ;  /* 0x0004340501007387 */ /* 0x0003e40000100800 */
[----:B-1----:R-:W-:-:S04]  /*1d2f0*/  VIMNMX R5, PT, PT, R4, 0x2, !PT ;  /* 0x0000000204057848 */ /* 0x002fc80007fe0100 */
[----:B------:R-:W-:-:S05]  /*1d300*/  IADD3 R5, PT, PT, R5, -0x2, RZ ;  /* 0xfffffffe05057810 */ /* 0x000fca0007ffe0ff */
[----:B------:R1:W-:Y:S01]  /*1d310*/  STL [R1+0x43c], R5 ;  /* 0x00043c0501007387 */ /* 0x0003e20000100800 */
[----:B------:R-:W-:Y:S02]  /*1d320*/  VIADD R6, R4, 0xfffffffa ;  /* 0xfffffffa04067836 */ /* 0x000fe40000000000 */
[----:B------:R-:W-:Y:S02]  /*1d330*/  IMAD.MOV.U32 R4, RZ, RZ, RZ ;  /* 0x000000ffff047224 */ /* 0x000fe400078e00ff */
[----:B------:R-:W-:-:S07]  /*1d340*/  IMAD.MOV.U32 R166, RZ, RZ, RZ ;  /* 0x000000ffffa67224 */ /* 0x000fce00078e00ff */
.L_x_11:
[----:B------:R-:W-:Y:S01]  /*1d350*/  IMAD.U32 R4, R4, -0x80000000, RZ ;  /* 0x8000000004047824 */ /* 0x000fe200078e00ff */
[----:B------:R-:W-:-:S03]  /*1d360*/  UIADD3 UR8, UPT, UPT, UR8, 0x1, URZ ;  /* 0x0000000108087890 */ /* 0x000fc6000fffe0ff */
[----:B------:R-:W2:Y:S01]  /*1d370*/  SYNCS.PHASECHK.TRANS64.TRYWAIT P3, [UR4], R4 ;  /* 0x00000004ff0075a7 */ /* 0x000ea20008061104 */
[----:B------:R-:W-:-:S04]  /*1d380*/  UISETP.GT.AND UP1, UPT, UR8, 0x4, UPT ;  /* 0x000000040800788c */ /* 0x000fc8000bf24270 */
[----:B------:R-:W-:-:S04]  /*1d390*/  USEL UR8, UR8, URZ, !UP1 ;  /* 0x000000ff08087287 */ /* 0x000fc8000c800000 */
[----:B------:R-:W-:Y:S01]  /*1d3a0*/  ULEA UR19, UR8, UR9, 0x10 ;  /* 0x0000000908137291 */ /* 0x000fe2000f8e80ff */
[----:B--2---:R-:W-:Y:S11]  /*1d3b0*/  @!P3 BRA `(.L_x_9) ;  /* 0x000000e80020b947 */ /* 0x004ff60003800000 */
.L_x_17:
[----:B------:R-:W-:-:S04]  /*1d3c0*/  DEPBAR.LE SB0, 0x8 ;  /* 0x000082000000791a */ /* 0x000fc80000000000 */
[----:B------:R-:W-:Y:S01]  /*1d3d0*/  BAR.SYNC.DEFER_BLOCKING 0x0 ;  /* 0x0000000000007b1d */ /* 0x000fe20000010000 */
[----:B------:R-:W-:Y:S02]  /*1d3e0*/  UIADD3 UR7, UPT, UPT, UR7, 0x1, URZ ;  /* 0x0000000107077890 */ /* 0x000fe4000fffe0ff */
[----:B------:R-:W-:Y:S02]  /*1d3f0*/  ULEA UR4, UR17, UR9, 0x3 ;  /* 0x0000000911047291 */ /* 0x000fe4000f8e18ff */
[----:B------:R-:W-:Y:S02]  /*1d400*/  UISETP.GT.AND UP1, UPT, UR7, 0x5, UPT ;  /* 0x000000050700788c */ /* 0x000fe4000bf24270 */
[----:B------:R-:W-:Y:S02]  /*1d410*/  UIADD3 UR4, UPT, UPT, UR4, 0x80000, URZ ;  /* 0x0008000004047890 */ /* 0x000fe4000fffe0ff */
[----:B------:R-:W-:Y:S01]  /*1d420*/  USEL UR7, UR7, URZ, !UP1 ;  /* 0x000000ff07077287 */ /* 0x000fe2000c800000 */
[----:B------:R-:W-:Y:S01]  /*1d430*/  UMOV UR6, UR5 ;  /* 0x0000000500067c82 */ /* 0x000fe20008000000 */
[----:B------:R-:W2:Y:S04]  /*1d440*/  LDSM.16.M88.4 R8, [R0+UR19+0x800] ;  /* 0x000800130008783b */ /* 0x000ea80008000200 */
[----:B------:R-:W3:Y:S04]  /*1d450*/  LDSM.16.M88.4 R12, [R0+UR19+0x1800] ;  /* 0x00180013000c783b */ /* 0x000ee80008000200 */
[----:B------:R-:W4:Y:S04]  /*1d460*/  LDSM.16.M88.4 R76, [R0+UR19+0x2000] ;  /* 0x00200013004c783b */ /* 0x000f280008000200 */
[----:B------:R-:W5:Y:S04]  /*1d470*/  LDSM.16.M88.4 R72, [R0+UR19+0x1000] ;  /* 0x001000130048783b */ /* 0x000f680008000200 */
[----:B------:R-:W1:Y:S04]  /*1d480*/  LDSM.16.M88.4 R68, [R0+UR19] ;  /* 0x000000130044783b */ /* 0x000e680008000200 */
[----:B------:R-:W1:Y:S04]  /*1d490*/  LDSM.16.M88.4 R16, [R0+UR19+0x2800] ;  /* 0x002800130010783b */ /* 0x000e680008000200 */
[----:B------:R-:W1:Y:S04]  /*1d4a0*/  LDSM.16.M88.4 R20, [R0+UR19+0x3800] ;  /* 0x003800130014783b */ /* 0x000e680008000200 */
[----:B------:R-:W1:Y:S04]  /*1d4b0*/  LDSM.16.M88.4 R24, [R0+UR19+0x4800] ;  /* 0x004800130018783b */ /* 0x000e680008000200 */
[----:B------:R-:W1:Y:S04]  /*1d4c0*/  LDSM.16.M88.4 R88, [R0+UR19+0x5000] ;  /* 0x005000130058783b */ /* 0x000e680008000200 */
[----:B------:R-:W1:Y:S04]  /*1d4d0*/  LDSM.16.M88.4 R84, [R0+UR19+0x4000] ;  /* 0x004000130054783b */ /* 0x000e680008000200 */
[----:B------:R-:W1:Y:S01]  /*1d4e0*/  LDSM.16.M88.4 R80, [R0+UR19+0x3000] ;  /* 0x003000130050783b */ /* 0x000e620008000200 */
[----:B--2---:R-:W-:-:S02]  /*1d4f0*/  IMAD.MOV.U32 R7, RZ, RZ, R10 ;  /* 0x000000ffff077224 */ /* 0x004fc400078e000a */
[----:B------:R-:W-:Y:S01]  /*1d500*/  IMAD.MOV.U32 R6, RZ, RZ, R8 ;  /* 0x000000ffff067224 */ /* 0x000fe200078e0008 */
[----:B------:R-:W2:Y:S01]  /*1d510*/  LDSM.16.M88.4 R28, [R0+UR19+0x5800] ;  /* 0x00580013001c783b */ /* 0x000ea20008000200 */
[----:B---3--:R-:W-:-:S03]  /*1d520*/  IMAD.MOV.U32 R10, RZ, RZ, R12 ;  /* 0x000000ffff0a7224 */ /* 0x008fc600078e000c */
[----:B------:R-:W3:Y:S01]  /*1d530*/  LDSM.16.M88.4 R32, [R0+UR19+0x6800] ;  /* 0x006800130020783b */ /* 0x000ee20008000200 */
[----:B----4-:R-:W-:Y:S01]  /*1d540*/  MOV R12, R76 ;  /* 0x0000004c000c7202 */ /* 0x010fe20000000f00 */
[----:B------:R-:W-:Y:S02]  /*1d550*/  IMAD.MOV.U32 R76, RZ, RZ, R77 ;  /* 0x000000ffff4c7224 */ /* 0x000fe400078e004d */
[----:B------:R-:W-:Y:S01]  /*1d560*/  LDSM.16.M88.4 R36, [R0+UR19+0x7800] ;  /* 0x007800130024783b */ /* 0x000fe20008000200 */
[----:B-----5:R-:W-:Y:S02]  /*1d570*/  IMAD.MOV.U32 R8, RZ, RZ, R72 ;  /* 0x000000ffff087224 */ /* 0x020fe400078e0048 */
[----:B------:R-:W-:Y:S01]  /*1d580*/  IMAD.MOV.U32 R72, RZ, RZ, R73 ;  /* 0x000000ffff487224 */ /* 0x000fe200078e0049 */
[----:B------:R-:W-:Y:S01]  /*1d590*/  LDSM.16.M88.4 R100, [R0+UR19+0x8000] ;  /* 0x008000130064783b */ /* 0x000fe20008000200 */
[----:B-1----:R-:W-:Y:S01]  /*1d5a0*/  IMAD.MOV.U32 R4, RZ, RZ, R68 ;  /* 0x000000ffff047224 */ /* 0x002fe200078e0044 */
[----:B------:R-:W-:Y:S01]  /*1d5b0*/  MOV R5, R70 ;  /* 0x0000004600057202 */ /* 0x000fe20000000f00 */
[----:B------:R-:W-:Y:S01]  /*1d5c0*/  IMAD.MOV.U32 R77, RZ, RZ, R79 ;  /* 0x000000ffff4d7224 */ /* 0x000fe200078e004f */
[----:B------:R-:W-:Y:S01]  /*1d5d0*/  LDSM.16.M88.4 R96, [R0+UR19+0x7000] ;  /* 0x007000130060783b */ /* 0x000fe20008000200 */
[----:B------:R-:W-:Y:S01]  /*1d5e0*/  IMAD.MOV.U32 R68, RZ, RZ, R69 ;  /* 0x000000ffff447224 */ /* 0x000fe200078e0045 */
[----:B------:R-:W-:Y:S01]  /*1d5f0*/  MOV R70, R9 ;  /* 0x0000000900467202 */ /* 0x000fe20000000f00 */
[----:B------:R-:W-:Y:S01]  /*1d600*/  IMAD.MOV.U32 R79, RZ, RZ, R19 ;  /* 0x000000ffff4f7224 */ /* 0x000fe200078e0013 */
[----:B------:R-:W-:Y:S01]  /*1d610*/  LDSM.16.M88.4 R92, [R0+UR19+0x6000] ;  /* 0x00600013005c783b */ /* 0x000fe20008000200 */
[----:B------:R-:W-:Y:S01]  /*1d620*/  MOV R73, R75 ;  /* 0x0000004b00497202 */ /* 0x000fe20000000f00 */
[----:B------:R-:W-:-:S02]  /*1d630*/  IMAD.MOV.U32 R69, RZ, RZ, R71 ;  /* 0x000000ffff457224 */ /* 0x000fc400078e0047 */
[----:B------:R-:W-:Y:S01]  /*1d640*/  LDSM.16.M88.4 R40, [R0+UR19+0x8800] ;  /* 0x008800130028783b */ /* 0x000fe20008000200 */
[----:B------:R-:W-:Y:S02]  /*1d650*/  IMAD.MOV.U32 R9, RZ, RZ, R74 ;  /* 0x000000ffff097224 */ /* 0x000fe400078e004a */
[----:B------:R-:W-:Y:S01]  /*1d660*/  IMAD.MOV.U32 R75, RZ, RZ, R15 ;  /* 0x000000ffff4b7224 */ /* 0x000fe200078e000f */
[----:B------:R-:W-:Y:S01]  /*1d670*/  LDSM.16.M88.4 R44, [R0+UR19+0x9800] ;  /* 0x00980013002c783b */ /* 0x000fe20008000200 */
[----:B------:R-:W-:Y:S01]  /*1d680*/  IMAD.MOV.U32 R19, RZ, RZ, R22 ;  /* 0x000000ffff137224 */ /* 0x000fe200078e0016 */
[----:B------:R-:W-:Y:S01]  /*1d690*/  MOV R15, R18 ;  /* 0x00000012000f7202 */ /* 0x000fe20000000f00 */
[----:B------:R-:W-:Y:S01]  /*1d6a0*/  IMAD.MOV.U32 R71, RZ, RZ, R11 ;  /* 0x000000ffff477224 */ /* 0x000fe200078e000b */
[----:B------:R-:W1:Y:S01]  /*1d6b0*/  LDSM.16.M88.4 R48, [R0+UR19+0xa800] ;  /* 0x00a800130030783b */ /* 0x000e620008000200 */
[----:B------:R-:W-:Y:S01]  /*1d6c0*/  IMAD.MOV.U32 R74, RZ, RZ, R13 ;  /* 0x000000ffff4a7224 */ /* 0x000fe200078e000d */
[----:B------:R-:W-:Y:S01]  /*1d6d0*/  MOV R22, R24 ;  /* 0x0000001800167202 */ /* 0x000fe20000000f00 */
[----:B------:R-:W-:Y:S01]  /*1d6e0*/  IMAD.MOV.U32 R11, RZ, RZ, R14 ;  /* 0x000000ffff0b7224 */ /* 0x000fe200078e000e */
[----:B------:R-:W4:Y:S01]  /*1d6f0*/  LDSM.16.M88.4 R56, [R0+UR19+0xb000] ;  /* 0x00b000130038783b */ /* 0x000f220008000200 */
[----:B------:R-:W-:-:S02]  /*1d700*/  IMAD.MOV.U32 R13, RZ, RZ, R78 ;  /* 0x000000ffff0d7224 */ /* 0x000fc400078e004e */
[----:B------:R-:W-:Y:S01]  /*1d710*/  IMAD.MOV.U32 R18, RZ, RZ, R20 ;  /* 0x000000ffff127224 */ /* 0x000fe200078e0014 */
[----:B------:R-:W5:Y:S01]  /*1d720*/  LDSM.16.M88.4 R60, [R0+UR19+0xa000] ;  /* 0x00a00013003c783b */ /* 0x000f620008000200 */
[----:B------:R-:W-:Y:S02]  /*1d730*/  IMAD.MOV.U32 R24, RZ, RZ, R88 ;  /* 0x000000ffff187224 */ /* 0x000fe400078e0058 */
[----:B------:R-:W-:Y:S01]  /*1d740*/  IMAD.MOV.U32 R14, RZ, RZ, R16 ;  /* 0x000000ffff0e7224 */ /* 0x000fe200078e0010 */
[----:B------:R-:W5:Y:S01]  /*1d750*/  LDSM.16.M88.4 R64, [R0+UR19+0x9000] ;  /* 0x009000130040783b */ /* 0x000f620008000200 */
[----:B------:R-:W-:Y:S02]  /*1d760*/  IMAD.MOV.U32 R78, RZ, RZ, R17 ;  /* 0x000000ffff4e7224 */ /* 0x000fe400078e0011 */
[----:B------:R-:W-:Y:S01]  /*1d770*/  IMAD.MOV.U32 R20, RZ, RZ, R84 ;  /* 0x000000ffff147224 */ /* 0x000fe200078e0054 */
[----:B------:R-:W5:Y:S01]  /*1d780*/  LDSM.16.M88.4 R52, [R0+UR19+0xb800] ;  /* 0x00b800130034783b */ /* 0x000f620008000200 */
[----:B------:R-:W-:-:S02]  /*1d790*/  IMAD.MOV.U32 R88, RZ, RZ, R89 ;  /* 0x000000ffff587224 */ /* 0x000fc400078e0059 */
[----:B------:R-:W-:Y:S01]  /*1d7a0*/  IMAD.MOV.U32 R16, RZ, RZ, R80 ;  /* 0x000000ffff107224 */ /* 0x000fe200078e0050 */
[----:B------:R-:W-:Y:S01]  /*1d7b0*/  MOV R80, R81 ;  /* 0x0000005100507202 */ /* 0x000fe20000000f00 */
[----:B------:R-:W-:Y:S01]  /*1d7c0*/  IMAD.MOV.U32 R17, RZ, RZ, R82 ;  /* 0x000000ffff117224 */ /* 0x000fe200078e0052 */
[----:B------:R-:W5:Y:S01]  /*1d7d0*/  LDSM.16.M88.4 R116, [R0+UR19+0xc000] ;  /* 0x00c000130074783b */ /* 0x000f620008000200 */
[----:B------:R-:W-:Y:S02]  /*1d7e0*/  IMAD.MOV.U32 R84, RZ, RZ, R85 ;  /* 0x000000ffff547224 */ /* 0x000fe400078e0055 */
[----:B------:R-:W-:Y:S01]  /*1d7f0*/  IMAD.MOV.U32 R89, RZ, RZ, R91 ;  /* 0x000000ffff597224 */ /* 0x000fe200078e005b */
[----:B------:R-:W-:Y:S01]  /*1d800*/  LDSM.16.M88.4 R120, [R0+UR19+0xd000] ;  /* 0x00d000130078783b */ /* 0x000fe20008000200 */
[----:B------:R-:W-:Y:S02]  /*1d810*/  IMAD.MOV.U32 R82, RZ, RZ, R21 ;  /* 0x000000ffff527224 */ /* 0x000fe400078e0015 */
[----:B------:R-:W-:Y:S01]  /*1d820*/  IMAD.MOV.U32 R85, RZ, RZ, R87 ;  /* 0x000000ffff557224 */ /* 0x000fe200078e0057 */
[----:B------:R-:W-:Y:S01]  /*1d830*/  LDSM.16.M88.4 R124, [R0+UR19+0xe000] ;  /* 0x00e00013007c783b */ /* 0x000fe20008000200 */
[----:B--2---:R-:W-:-:S02]  /*1d840*/  IMAD.MOV.U32 R91, RZ, RZ, R31 ;  /* 0x000000ffff5b7224 */ /* 0x004fc400078e001f */
[----:B------:R-:W-:Y:S01]  /*1d850*/  IMAD.MOV.U32 R81, RZ, RZ, R83 ;  /* 0x000000ffff517224 */ /* 0x000fe200078e0053 */
[----:B------:R-:W-:Y:S01]  /*1d860*/  MOV R83, R23 ;  /* 0x0000001700537202 */ /* 0x000fe20000000f00 */
[----:B------:R-:W-:Y:S01]  /*1d870*/  IMAD.MOV.U32 R21, RZ, RZ, R86 ;  /* 0x000000ffff157224 */ /* 0x000fe200078e0056 */
[----:B------:R-:W-:Y:S01]  /*1d880*/  LDSM.16.M88.4 R128, [R0+UR19+0xf000] ;  /* 0x00f000130080783b */ /* 0x000fe20008000200 */
[----:B------:R-:W-:Y:S02]  /*1d890*/  IMAD.MOV.U32 R87, RZ, RZ, R27 ;  /* 0x000000ffff577224 */ /* 0x000fe400078e001b */
[----:B---3--:R-:W-:Y:S01]  /*1d8a0*/  IMAD.MOV.U32 R31, RZ, RZ, R34 ;  /* 0x000000ffff1f7224 */ /* 0x008fe200078e0022 */
[----:B-1----:R-:W-:Y:S01]  /*1d8b0*/  MOV R110, R49 ;  /* 0x00000031006e7202 */ /* 0x002fe20000000f00 */
[----:B------:R-:W-:Y:S01]  /*1d8c0*/  IMAD.MOV.U32 R86, RZ, RZ, R25 ;  /* 0x000000ffff567224 */ /* 0x000fe200078e0019 */
[----:B------:R-:W-:Y:S01]  /*1d8d0*/  MOV R25, R90 ;  /* 0x0000005a00197202 */ /* 0x000fe20000000f00 */
[----:B------:R-:W-:Y:S01]  /*1d8e0*/  IMAD.MOV.U32 R27, RZ, RZ, R30 ;  /* 0x000000ffff1b7224 */ /* 0x000fe200078e001e */
[----:B------:R-:W-:Y:S01]  /*1d8f0*/  MOV R90, R29 ;  /* 0x0000001d005a7202 */ /* 0x000fe20000000f00 */
[----:B------:R-:W-:Y:S01]  /*1d900*/  IMAD.MOV.U32 R34, RZ, RZ, R36 ;  /* 0x000000ffff227224 */ /* 0x000fe200078e0024 */
[----:B----4-:R-:W-:Y:S01]  /*1d910*/  MOV R113, R59 ;  /* 0x0000003b00717202 */ /* 0x010fe20000000f00 */
[----:B------:R-:W-:Y:S01]  /*1d920*/  IMAD.MOV.U32 R23, RZ, RZ, R26 ;  /* 0x000000ffff177224 */ /* 0x000fe200078e001a */
[----:B------:R-:W-:Y:S01]  /*1d930*/  LDSM.16.M88.4 R156, [R0+UR19+0xf800] ;  /* 0x00f80013009c783b */ /* 0x000fe20008000200 */
[----:B------:R-:W-:Y:S01]  /*1d940*/  IMAD.MOV.U32 R30, RZ, RZ, R32 ;  /* 0x000000ffff1e7224 */ /* 0x000fe200078e0020 */
[----:B------:R-:W-:Y:S01]  /*1d950*/  MOV R32, R96 ;  /* 0x0000006000207202 */ /* 0x000fe20000000f00 */
[----:B------:R-:W-:Y:S01]  /*1d960*/  IMAD.MOV.U32 R36, RZ, RZ, R100 ;  /* 0x000000ffff247224 */ /* 0x000fe200078e0064 */
[----:B------:R-:W-:Y:S01]  /*1d970*/  MOV R100, R101 ;  /* 0x0000006500647202 */ /* 0x000fe20000000f00 */
[----:B------:R-:W-:-:S02]  /*1d980*/  IMAD.MOV.U32 R26, RZ, RZ, R28 ;  /* 0x000000ffff1a7224 */ /* 0x000fc400078e001c */
[----:B------:R-:W-:Y:S02]  /*1d990*/  IMAD.MOV.U32 R28, RZ, RZ, R92 ;  /* 0x000000ffff1c7224 */ /* 0x000fe400078e005c */
[----:B------:R-:W-:Y:S02]  /*1d9a0*/  IMAD.MOV.U32 R29, RZ, RZ, R94 ;  /* 0x000000ffff1d7224 */ /* 0x000fe400078e005e */
[----:B------:R-:W-:Y:S02]  /*1d9b0*/  IMAD.MOV.U32 R96, RZ, RZ, R97 ;  /* 0x000000ffff607224 */ /* 0x000fe400078e0061 */
        /* <DEDUP_REMOVED lines=8> */
[----:B------:R-:W-:Y:S02]  /*1da40*/  IMAD.MOV.U32 R43, RZ, RZ, R46 ;  /* 0x000000ffff2b7224 */ /* 0x000fe400078e002e */
[----:B------:R-:W-:Y:S01]  /*1da50*/  IMAD.MOV.U32 R95, RZ, RZ, R35 ;  /* 0x000000ffff5f7224 */ /* 0x000fe200078e0023 */
[----:B------:R-:W-:Y:S01]  /*1da60*/  MOV R35, R38 ;  /* 0x0000002600237202 */ /* 0x000fe20000000f00 */
[----:B------:R-:W-:-:S02]  /*1da70*/  IMAD.MOV.U32 R98, RZ, RZ, R37 ;  /* 0x000000ffff627224 */ /* 0x000fc400078e0025 */
[----:B------:R-:W-:Y:S01]  /*1da80*/  IMAD.MOV.U32 R39, RZ, RZ, R42 ;  /* 0x000000ffff277224 */ /* 0x000fe200078e002a */
[----:B------:R-:W-:Y:S01]  /*1da90*/  MOV R42, R44 ;  /* 0x0000002c002a7202 */ /* 0x000fe20000000f00 */
[----:B------:R-:W-:Y:S02]  /*1daa0*/  IMAD.MOV.U32 R46, RZ, RZ, R48 ;  /* 0x000000ffff2e7224 */ /* 0x000fe400078e0030 */
[----:B------:R-:W-:Y:S02]  /*1dab0*/  IMAD.MOV.U32 R37, RZ, RZ, R102 ;  /* 0x000000ffff257224 */ /* 0x000fe400078e0066 */
[----:B------:R-:W-:Y:S01]  /*1dac0*/  IMAD.MOV.U32 R106, RZ, RZ, R45 ;  /* 0x000000ffff6a7224 */ /* 0x000fe200078e002d */
[----:B-----5:R-:W-:Y:S01]  /*1dad0*/  MOV R45, R62 ;  /* 0x0000003e002d7202 */ /* 0x020fe20000000f00 */
[----:B------:R-:W-:Y:S02]  /*1dae0*/  IMAD.MOV.U32 R48, RZ, RZ, R56 ;  /* 0x000000ffff307224 */ /* 0x000fe400078e0038 */
[----:B------:R-:W-:-:S02]  /*1daf0*/  IMAD.MOV.U32 R49, RZ, RZ, R58 ;  /* 0x000000ffff317224 */ /* 0x000fc400078e003a */
[----:B------:R-:W-:Y:S02]  /*1db00*/  IMAD.MOV.U32 R112, RZ, RZ, R57 ;  /* 0x000000ffff707224 */ /* 0x000fe400078e0039 */
[----:B------:R-:W-:Y:S01]  /*1db10*/  IMAD.MOV.U32 R38, RZ, RZ, R40 ;  /* 0x000000ffff267224 */ /* 0x000fe200078e0028 */
[----:B------:R-:W1:Y:S01]  /*1db20*/  LDSM.16.M88.4 R56, [R0+UR19+0xc800] ;  /* 0x00c800130038783b */ /* 0x000e620008000200 */
[----:B------:R-:W-:Y:S02]  /*1db30*/  IMAD.MOV.U32 R102, RZ, RZ, R41 ;  /* 0x000000ffff667224 */ /* 0x000fe400078e0029 */
[----:B------:R-:W-:Y:S02]  /*1db40*/  IMAD.MOV.U32 R44, RZ, RZ, R60 ;  /* 0x000000ffff2c7224 */ /* 0x000fe400078e003c */
[----:B------:R-:W-:Y:S02]  /*1db50*/  IMAD.MOV.U32 R108, RZ, RZ, R61 ;  /* 0x000000ffff6c7224 */ /* 0x000fe400078e003d */
[----:B------:R-:W-:-:S02]  /*1db60*/  IMAD.MOV.U32 R109, RZ, RZ, R63 ;  /* 0x000000ffff6d7224 */ /* 0x000fc400078e003f */
[----:B------:R-:W-:Y:S01]  /*1db70*/  IMAD.MOV.U32 R40, RZ, RZ, R64 ;  /* 0x000000ffff287224 */ /* 0x000fe200078e0040 */
[----:B------:R-:W2:Y:S01]  /*1db80*/  LDSM.16.M88.4 R60, [R0+UR19+0xd800] ;  /* 0x00d80013003c783b */ /* 0x000ea20008000200 */
[----:B------:R-:W-:Y:S02]  /*1db90*/  IMAD.MOV.U32 R41, RZ, RZ, R66 ;  /* 0x000000ffff297224 */ /* 0x000fe400078e0042 */
[----:B------:R-:W-:Y:S02]  /*1dba0*/  IMAD.MOV.U32 R104, RZ, RZ, R65 ;  /* 0x000000ffff687224 */ /* 0x000fe400078e0041 */
[----:B------:R-:W-:Y:S02]  /*1dbb0*/  IMAD.MOV.U32 R105, RZ, RZ, R67 ;  /* 0x000000ffff697224 */ /* 0x000fe400078e0043 */
[----:B------:R-:W3:Y:S01]  /*1dbc0*/  LDSM.16.M88.4 R64, [R0+UR19+0xe800] ;  /* 0x00e800130040783b */ /* 0x000ee20008000200 */
[----:B------:R-:W-:Y:S02]  /*1dbd0*/  IMAD.MOV.U32 R107, RZ, RZ, R47 ;  /* 0x000000ffff6b7224 */ /* 0x000fe400078e002f */
[----:B------:R-:W-:-:S02]  /*1dbe0*/  IMAD.MOV.U32 R47, RZ, RZ, R50 ;  /* 0x000000ffff2f7224 */ /* 0x000fc400078e0032 */
[----:B------:R-:W-:Y:S01]  /*1dbf0*/  IMAD.MOV.U32 R50, RZ, RZ, R52 ;  /* 0x000000ffff327224 */ /* 0x000fe200078e0034 */
[----:B------:R-:W-:Y:S01]  /*1dc00*/  MOV R52, R116 ;  /* 0x0000007400347202 */ /* 0x000fe20000000f00 */
[----:B------:R-:W-:Y:S02]  /*1dc10*/  IMAD.MOV.U32 R111, RZ, RZ, R51 ;  /* 0x000000ffff6f7224 */ /* 0x000fe400078e0033 */
[----:B------:R-:W-:Y:S02]  /*1dc20*/  IMAD.MOV.U32 R114, RZ, RZ, R53 ;  /* 0x000000ffff727224 */ /* 0x000fe400078e0035 */
[----:B------:R-:W-:Y:S02]  /*1dc30*/  IMAD.MOV.U32 R116, RZ, RZ, R117 ;  /* 0x000000ffff747224 */ /* 0x000fe400078e0075 */
[----:B------:R-:W-:Y:S02]  /*1dc40*/  IMAD.MOV.U32 R51, RZ, RZ, R54 ;  /* 0x000000ffff337224 */ /* 0x000fe400078e0036 */
[----:B------:R-:W-:-:S02]  /*1dc50*/  IMAD.MOV.U32 R115, RZ, RZ, R55 ;  /* 0x000000ffff737224 */ /* 0x000fc400078e0037 */
[----:B------:R-:W-:Y:S02]  /*1dc60*/  IMAD.MOV.U32 R53, RZ, RZ, R118 ;  /* 0x000000ffff357224 */ /* 0x000fe400078e0076 */
[----:B------:R-:W-:Y:S02]  /*1dc70*/  IMAD.MOV.U32 R117, RZ, RZ, R119 ;  /* 0x000000ffff757224 */ /* 0x000fe400078e0077 */
[----:B-1----:R-:W-:Y:S01]  /*1dc80*/  IMAD.MOV.U32 R54, RZ, RZ, R56 ;  /* 0x000000ffff367224 */ /* 0x002fe200078e0038 */
[----:B------:R-:W-:Y:S01]  /*1dc90*/  MOV R55, R58 ;  /* 0x0000003a00377202 */ /* 0x000fe20000000f00 */
[----:B------:R-:W-:Y:S02]  /*1dca0*/  IMAD.MOV.U32 R118, RZ, RZ, R57 ;  /* 0x000000ffff767224 */ /* 0x000fe400078e0039 */
[----:B------:R-:W-:Y:S02]  /*1dcb0*/  IMAD.MOV.U32 R119, RZ, RZ, R59 ;  /* 0x000000ffff777224 */ /* 0x000fe400078e003b */
[----:B------:R-:W-:Y:S01]  /*1dcc0*/  IMAD.MOV.U32 R56, RZ, RZ, R120 ;  /* 0x000000ffff387224 */ /* 0x000fe200078e0078 */
[----:B------:R-:W-:Y:S01]  /*1dcd0*/  MOV R120, R121 ;  /* 0x0000007900787202 */ /* 0x000fe20000000f00 */
[----:B------:R-:W-:-:S02]  /*1dce0*/  IMAD.MOV.U32 R57, RZ, RZ, R122 ;  /* 0x000000ffff397224 */ /* 0x000fc400078e007a */
[----:B--2---:R-:W-:Y:S02]  /*1dcf0*/  IMAD.MOV.U32 R58, RZ, RZ, R60 ;  /* 0x000000ffff3a7224 */ /* 0x004fe400078e003c */
[----:B------:R-:W-:Y:S02]  /*1dd00*/  IMAD.MOV.U32 R59, RZ, RZ, R62 ;  /* 0x000000ffff3b7224 */ /* 0x000fe400078e003e */
[----:B------:R-:W-:Y:S02]  /*1dd10*/  IMAD.MOV.U32 R122, RZ, RZ, R61 ;  /* 0x000000ffff7a7224 */ /* 0x000fe400078e003d */
[----:B------:R-:W-:Y:S01]  /*1dd20*/  IMAD.MOV.U32 R60, RZ, RZ, R124 ;  /* 0x000000ffff3c7224 */ /* 0x000fe200078e007c */
[----:B---3--:R-:W-:Y:S01]  /*1dd30*/  MOV R62, R64 ;  /* 0x00000040003e7202 */ /* 0x008fe20000000f00 */
        /* <DEDUP_REMOVED lines=15> */
[----:B------:R-:W-:-:S04]  /*1de30*/  IMAD.MOV.U32 R131, RZ, RZ, R159 ;  /* 0x000000ffff837224 */ /* 0x000fc800078e009f */
[----:B------:R1:W-:Y:S01]  /*1de40*/  STTM.x128 tmem[UR11+0x100], R4 ;  /* 0x00010004000079ed */ /* 0x0003e200083c000b */
[----:B------:R-:W2:Y:S02]  /*1de50*/  FENCE.VIEW.ASYNC.T ;  /* 0x00000000000073c6 */ /* 0x000ea40000000200 */
[----:B--2---:R-:W-:Y:S06]  /*1de60*/  BAR.SYNC.DEFER_BLOCKING 0x0 ;  /* 0x0000000000007b1d */ /* 0x004fec0000010000 */
[----:B------:R-:W-:Y:S05]  /*1de70*/  @P0 BRA `(.L_x_10) ;  /* 0x0000000400680947 */ /* 0x000fea0003800000 */
[----:B------:R-:W-:Y:S01]  /*1de80*/  ULEA UR25, UR7, UR9, 0xf ;  /* 0x0000000907197291 */ /* 0x000fe2000f8e78ff */
[----:B-1----:R-:W-:Y:S01]  /*1de90*/  MOV.SPILL R4, UR13 ;  /* 0x0000000d00047c02 */ /* 0x002fe20009000f00 */
[----:B------:R-:W-:Y:S01]  /*1dea0*/  UMOV UR31, URZ ;  /* 0x000000ff001f7c82 */ /* 0x000fe20008000000 */
[----:B------:R-:W-:Y:S01]  /*1deb0*/  UIADD3 UR45, UPT, UPT, UR10, 0x108, URZ ;  /* 0x000001080a2d7890 */ /* 0x000fe2000fffe0ff */
[----:B------:R-:W-:Y:S01]  /*1dec0*/  MOV.SPILL R5, UR12 ;  /* 0x0000000c00057c02 */ /* 0x000fe20009000f00 */
[----:B------:R-:W-:Y:S02]  /*1ded0*/  UIADD3 UR27, UPT, UPT, UR25, 0x50000, URZ ;  /* 0x00050000191b7890 */ /* 0x000fe4000fffe0ff */
[----:B------:R-:W-:Y:S02]  /*1dee0*/  UIADD3 UR47, UPT, UPT, UR10, 0x110, URZ ;  /* 0x000001100a2f7890 */ /* 0x000fe4000fffe0ff */
[----:B------:R-:W-:Y:S01]  /*1def0*/  USHF.R.U32.HI UR30, URZ, 0x4, UR27 ;  /* 0x00000004ff1e7899 */ /* 0x000fe2000801161b */
[----:B------:R-:W-:Y:S01]  /*1df00*/  UMOV UR52, 0x0 ;  /* 0x0000000000347882 */ /* 0x000fe20000000000 */
[----:B------:R-:W-:-:S02]  /*1df10*/  UMOV UR53, 0x8200910 ;  /* 0x0820091000357882 */ /* 0x000fc40000000000 */
[----:B------:R-:W-:Y:S01]  /*1df20*/  USGXT.U32 UR30, UR30, 0xe ;  /* 0x0000000e1e1e789a */ /* 0x000fe20008000000 */
[----:B------:R-:W-:Y:S01]  /*1df30*/  UMOV UR54, 0x0 ;  /* 0x0000000000367882 */ /* 0x000fe20000000000 */
[----:B------:R-:W-:Y:S02]  /*1df40*/  UMOV UR55, 0x8200910 ;  /* 0x0820091000377882 */ /* 0x000fe40000000000 */
[----:B------:R-:W-:Y:S01]  /*1df50*/  UIADD3 UR34, UP1, UPT, UR30, 0x2, URZ ;  /* 0x000000021e227890 */ /* 0x000fe2000ff3e0ff */
[----:B------:R-:W-:Y:S01]  /*1df60*/  UMOV UR62, 0x0 ;  /* 0x00000000003e7882 */ /* 0x000fe20000000000 */
[----:B------:R-:W-:Y:S02]  /*1df70*/  UMOV UR63, 0x8200910 ;  /* 0x08200910003f7882 */ /* 0x000fe40000000000 */
[----:B------:R-:W-:Y:S02]  /*1df80*/  UIADD3.X UR35, UPT, UPT, UR31, 0x40004040, URZ, UP1, !UPT ;  /* 0x400040401f237890 */ /* 0x000fe40008ffe4ff */
[----:B------:R-:W-:Y:S01]  /*1df90*/  UIADD3 UR42, UP1, UPT, UR34, 0x2, URZ ;  /* 0x00000002222a7890 */ /* 0x000fe2000ff3e0ff */
[----:B------:R-:W-:Y:S01]  /*1dfa0*/  UMOV UR31, 0x40004040 ;  /* 0x40004040001f7882 */ /* 0x000fe20000000000 */
[----:B------:R-:W-:Y:S01]  /*1dfb0*/  UIADD3 UR46, UP2, UPT, UR34, 0x3fe, URZ ;  /* 0x000003fe222e7890 */ /* 0x000fe2000ff5e0ff */
[----:B------:R1:W-:Y:S01]  /*1dfc0*/  UTCHMMA tmem[UR16], gdesc[UR30], tmem[UR10], tmem[UR52], idesc[UR53], UPT ;  /* 0x00ff341e100079ea */ /* 0x0003e2000b80000a */
[----:B------:R-:W-:-:S02]  /*1dfd0*/  UIADD3.X UR43, UPT, UPT, UR35, URZ, URZ, UP1, !UPT ;  /* 0x000000ff232b7290 */ /* 0x000fc40008ffe4ff */
[----:B------:R-:W-:Y:S02]  /*1dfe0*/  UIADD3 UR44, UP1, UPT, UR34, 0x4, URZ ;  /* 0x00000004222c7890 */ /* 0x000fe4000ff3e0ff */
[----:B------:R2:W-:Y:S01]  /*1dff0*/  UTCHMMA tmem[UR45], gdesc[UR34], tmem[UR10], tmem[UR54], idesc[UR55], UPT ;  /* 0x00ff36222d0079ea */ /* 0x0005e2000b80000a */
[----:B------:R-:W-:Y:S02]  /*1e000*/  UIADD3 UR75, UPT, UPT, UR10, 0x118, URZ ;  /* 0x000001180a4b7890 */ /* 0x000fe4000fffe0ff */
[----:B------:R-:W-:Y:S02]  /*1e010*/  UIADD3 UR73, UPT, UPT, UR10, 0x120, URZ ;  /* 0x000001200a497890 */ /* 0x000fe4000fffe0ff */
[----:B------:R-:W-:Y:S02]  /*1e020*/  UIADD3 UR5, UPT, UPT, UR10, 0x128, URZ ;  /* 0x000001280a057890 */ /* 0x000fe4000fffe0ff */
[----:B------:R3:W-:Y:S01]  /*1e030*/  UTCHMMA tmem[UR47], gdesc[UR42], tmem[UR10], tmem[UR62], idesc[UR63], UPT ;  /* 0x00ff3e2a2f0079ea */ /* 0x0007e2000b80000a */
[----:B-1----:R-:W-:-:S02]  /*1e040*/  UIADD3 UR52, UP3, UPT, UR34, 0x404, URZ ;  /* 0x0000040422347890 */ /* 0x002fc4000ff7e0ff */
[----:B------:R-:W-:Y:S02]  /*1e050*/  UIADD3 UR20, UPT, UPT, UR10, 0x130, URZ ;  /* 0x000001300a147890 */ /* 0x000fe4000fffe0ff */
[----:B--2---:R-:W-:Y:S02]  /*1e060*/  UIADD3.X UR45, UPT, UPT, UR35, URZ, URZ, UP1, !UPT ;  /* 0x000000ff232d7290 */ /* 0x004fe40008ffe4ff */
[----:B------:R-:W-:Y:S02]  /*1e070*/  UIADD3 UR48, UP1, UPT, UR34, 0x400, URZ ;  /* 0x0000040022307890 */ /* 0x000fe4000ff3e0ff */
[----:B------:R-:W-:Y:S02]  /*1e080*/  UIADD3 UR21, UPT, UPT, UR10, 0x138, URZ ;  /* 0x000001380a157890 */ /* 0x000fe4000fffe0ff */
[----:B---3--:R-:W-:Y:S02]  /*1e090*/  UIADD3.X UR47, UPT, UPT, UR35, URZ, URZ, UP2, !UPT ;  /* 0x000000ff232f7290 */ /* 0x008fe400097fe4ff */
[----:B------:R-:W-:-:S02]  /*1e0a0*/  UIADD3 UR50, UP2, UPT, UR34, 0x402, URZ ;  /* 0x0000040222327890 */ /* 0x000fc4000ff5e0ff */
[----:B------:R-:W-:Y:S02]  /*1e0b0*/  UIADD3.X UR49, UPT, UPT, UR35, URZ, URZ, UP1, !UPT ;  /* 0x000000ff23317290 */ /* 0x000fe40008ffe4ff */
[----:B------:R-:W-:Y:S02]  /*1e0c0*/  UIADD3.X UR51, UPT, UPT, UR35, URZ, URZ, UP2, !UPT ;  /* 0x000000ff23337290 */ /* 0x000fe400097fe4ff */
[----:B------:R-:W-:Y:S02]  /*1e0d0*/  UIADD3.X UR53, UPT, UPT, UR35, URZ, URZ, UP3, !UPT ;  /* 0x000000ff23357290 */ /* 0x000fe40009ffe4ff */
[----:B------:R-:W-:Y:S02]  /*1e0e0*/  UIADD3 UR22, UPT, UPT, UR10, 0x80, URZ ;  /* 0x000000800a167890 */ /* 0x000fe4000fffe0ff */
[----:B------:R-:W-:Y:S02]  /*1e0f0*/  UIADD3 UR23, UPT, UPT, UR10, 0x140, URZ ;  /* 0x000001400a177890 */ /* 0x000fe4000fffe0ff */
[----:B------:R-:W-:-:S02]  /*1e100*/  UIADD3 UR24, UPT, UPT, UR10, 0x80, URZ ;  /* 0x000000800a187890 */ /* 0x000fc4000fffe0ff */
[----:B------:R-:W-:Y:S01]  /*1e110*/  UIADD3 UR25, UPT, UPT, UR10, 0x148, URZ ;  /* 0x000001480a197890 */ /* 0x000fe2000fffe0ff */
[----:B------:R-:W-:Y:S01]  /*1e120*/  UMOV UR60, 0x0 ;  /* 0x00000000003c7882 */ /* 0x000fe20000000000 */
[----:B------:R-:W-:Y:S01]  /*1e130*/  UMOV UR61, 0x8200910 ;  /* 0x08200910003d7882 */ /* 0x000fe20000000000 */
[----:B------:R-:W-:Y:S02]  /*1e140*/  UIADD3 UR26, UPT, UPT, UR10, 0x80, URZ ;  /* 0x000000800a1a7890 */ /* 0x000fe4000fffe0ff */
[----:B------:R-:W-:Y:S01]  /*1e150*/  UTCHMMA tmem[UR75], gdesc[UR44], tmem[UR10], tmem[UR60], idesc[UR61], UPT ;  /* 0x00ff3c2c4b0079ea */ /* 0x000fe2000b80000a */
        /* <DEDUP_REMOVED lines=17> */
[----:B------:R-:W-:Y:S01]  /*1e270*/  UIADD3 UR70, UPT, UPT, UR10, 0x80, URZ ;  /* 0x000000800a467890 */ /* 0x000fe2000fffe0ff */
[----:B------:R2:W-:Y:S01]  /*1e280*/  UTCHMMA tmem[UR23], gdesc[UR30], tmem[UR22], tmem[UR58], idesc[UR59], UPT ;  /* 0x00ff3a1e170079ea */ /* 0x0005e2000b800016 */
[----:B------:R-:W-:Y:S01]  /*1e290*/  UIADD3 UR71, UPT, UPT, UR10, 0x170, URZ ;  /* 0x000001700a477890 */ /* 0x000fe2000fffe0ff */
[----:B------:R2:W-:Y:S01]  /*1e2a0*/  UTCHMMA tmem[UR25], gdesc[UR34], tmem[UR24], tmem[UR60], idesc[UR61], UPT ;  /* 0x00ff3c22190079ea */ /* 0x0005e2000b800018 */
[----:B------:R-:W-:-:S02]  /*1e2b0*/  UIADD3 UR72, UPT, UPT, UR10, 0x80, URZ ;  /* 0x000000800a487890 */ /* 0x000fc4000fffe0ff */
[----:B------:R-:W-:Y:S01]  /*1e2c0*/  UIADD3 UR74, UPT, UPT, UR10, 0x178, URZ ;  /* 0x000001780a4a7890 */ /* 0x000fe2000fffe0ff */
[----:B-1----:R-:W-:Y:S01]  /*1e2d0*/  R2UR.FILL UR13, R4 ;  /* 0x00000000040d72ca */ /* 0x002fe200004e0000 */
        /* <DEDUP_REMOVED lines=12> */
[----:B------:R-:W-:Y:S01]  /*1e3a0*/  UMOV UR5, URZ ;  /* 0x000000ff00057c82 */ /* 0x000fe20008000000 */
[----:B------:R2:W-:Y:S01]  /*1e3b0*/  UTCHMMA tmem[UR67], gdesc[UR46], tmem[UR66], tmem[UR36], idesc[UR37], UPT ;  /* 0x00ff242e430079ea */ /* 0x0005e2000b800042 */
[----:B------:R2:W-:Y:S01]  /*1e3c0*/  UTCHMMA tmem[UR69], gdesc[UR48], tmem[UR68], tmem[UR38], idesc[UR39], UPT ;  /* 0x00ff2630450079ea */ /* 0x0005e2000b800044 */
[----:B------:R-:W-:Y:S01]  /*1e3d0*/  UMOV UR62, UR4 ;  /* 0x00000004003e7c82 */ /* 0x000fe20008000000 */
[----:B------:R2:W-:Y:S01]  /*1e3e0*/  UTCHMMA tmem[UR71], gdesc[UR50], tmem[UR70], tmem[UR40], idesc[UR41], UPT ;  /* 0x00ff2832470079ea */ /* 0x0005e2000b800046 */
[----:B------:R2:W-:Y:S01]  /*1e3f0*/  UTCHMMA tmem[UR74], gdesc[UR52], tmem[UR72], tmem[UR54], idesc[UR55], UPT ;  /* 0x00ff36344a0079ea */ /* 0x0005e2000b800048 */
[----:B------:R2:W-:Y:S01]  /*1e400*/  UTCBAR [UR62], URZ ;  /* 0x000000ff3e0073e9 */ /* 0x0005e200080000ff */
[----:B------:R-:W-:-:S15]  /*1e410*/  R2UR.FILL UR12, R5 ;  /* 0x00000000050c72ca */ /* 0x000fde00004e0000 */
.L_x_10:
[----:B-1----:R-:W1:Y:S01]  /*1e420*/  LDC R4, c[0x0][0x3a0] ;  /* 0x0000e800ff047b82 */ /* 0x002e620000000800 */
[----:B------:R-:W3:Y:S07]  /*1e430*/  LDL.LU R12, [R1] ;  /* 0x00000000010c7983 */ /* 0x000eee0000300800 */
[----:B------:R-:W4:Y:S08]  /*1e440*/  LDC R10, c[0x0][0x3a0] ;  /* 0x0000e800ff0a7b82 */ /* 0x000f300000000800 */
[----:B------:R-:W-:Y:S01]  /*1e450*/  BAR.SYNC.DEFER_BLOCKING 0x0 ;  /* 0x0000000000007b1d */ /* 0x000fe20000010000 */
[----:B------:R-:W-:-:S02]  /*1e460*/  IADD3 R132, P5, PT, R132, UR14, RZ ;  /* 0x0000000e84847c10 */ /* 0x000fc4000ffbe0ff */
[----:B------:R-:W-:-:S03]  /*1e470*/  IADD3 R134, P6, PT, R134, UR14, RZ ;  /* 0x0000000e86867c10 */ /* 0x000fc6000ffde0ff */
[----:B------:R-:W5:Y:S01]  /*1e480*/  LDL.LU R11, [R1+0x4] ;  /* 0x00000400010b7983 */ /* 0x000f620000300800 */
[----:B-1----:R-:W-:Y:S02]  /*1e490*/  VIADD R4, R4, 0x3f ;  /* 0x0000003f04047836 */ /* 0x002fe40000000000 */
[----:B----4-:R-:W-:-:S03]  /*1e4a0*/  VIADD R10, R10, 0xfffffe80 ;  /* 0xfffffe800a0a7836 */ /* 0x010fc60000000000 */
[----:B------:R-:W-:Y:S01]  /*1e4b0*/  SHF.R.S32.HI R5, RZ, 0x1f, R4 ;  /* 0x0000001fff057819 */ /* 0x000fe20000011404 */
[----:B------:R-:W4:Y:S03]  /*1e4c0*/  LDL.LU R9, [R1+0x8] ;  /* 0x0000080001097983 */ /* 0x000f260000300800 */
[----:B------:R-:W-:Y:S01]  /*1e4d0*/  LEA.HI R5, R5, R4, RZ, 0x6 ;  /* 0x0000000405057211 */ /* 0x000fe200078f30ff */
[----:B------:R-:W-:Y:S01]  /*1e4e0*/  IMAD R4, R166, -0x40, R10 ;  /* 0xffffffc0a6047824 */ /* 0x000fe200078e020a */
[----:B------:R-:W-:Y:S01]  /*1e4f0*/  IADD3.X R133, PT, PT, R133, UR15, RZ, P5, !PT ;  /* 0x0000000f85857c10 */ /* 0x000fe2000affe4ff */
[----:B--2---:R-:W2:Y:S01]  /*1e500*/  LDL.LU R16, [R1+0xc] ;  /* 0x00000c0001107983 */ /* 0x004ea20000300800 */
[----:B------:R-:W-:Y:S02]  /*1e510*/  SHF.R.S32.HI R5, RZ, 0x6, R5 ;  /* 0x00000006ff057819 */ /* 0x000fe40000011405 */
[----:B------:R-:W-:Y:S01]  /*1e520*/  ISETP.GT.AND P4, PT, R4, RZ, PT ;  /* 0x000000ff0400720c */ /* 0x000fe20003f84270 */
[----:B------:R-:W-:Y:S01]  /*1e530*/  IMAD.MOV.U32 R7, RZ, RZ, R133 ;  /* 0x000000ffff077224 */ /* 0x000fe200078e0085 */
[----:B------:R-:W-:Y:S01]  /*1e540*/  MOV R6, R132 ;  /* 0x0000008400067202 */ /* 0x000fe20000000f00 */
[----:B------:R-:W-:Y:S01]  /*1e550*/  VIADD R5, R5, 0xfffffffa ;  /* 0xfffffffa05057836 */ /* 0x000fe20000000000 */
[----:B------:R-:W-:Y:S01]  /*1e560*/  IADD3.X R135, PT, PT, R135, UR15, RZ, P6, !PT ;  /* 0x0000000f87877c10 */ /* 0x000fe2000b7fe4ff */
[----:B------:R-:W2:Y:S03]  /*1e570*/  LDL.LU R15, [R1+0x10] ;  /* 0x00001000010f7983 */ /* 0x000ea60000300800 */
[----:B------:R-:W-:Y:S01]  /*1e580*/  ISETP.GE.AND P3, PT, R166, R5, PT ;  /* 0x00000005a600720c */ /* 0x000fe20003f66270 */
[----:B------:R-:W2:Y:S01]  /*1e590*/  LDL.LU R18, [R1+0x14] ;  /* 0x0000140001127983 */ /* 0x000ea20000300800 */
[----:B------:R-:W-:-:S02]  /*1e5a0*/  SEL R5, RZ, 0x4, !P4 ;  /* 0x00000004ff057807 */ /* 0x000fc40006000000 */
[----:B------:R-:W-:Y:S01]  /*1e5b0*/  IADD3 R136, P5, PT, R136, UR14, RZ ;  /* 0x0000000e88887c10 */ /* 0x000fe2000ffbe0ff */
[----:B------:R-:W2:Y:S01]  /*1e5c0*/  LDL.LU R17, [R1+0x18] ;  /* 0x0000180001117983 */ /* 0x000ea20000300800 */
[----:B------:R-:W-:Y:S02]  /*1e5d0*/  SEL R5, R5, RZ, !P3 ;  /* 0x000000ff05057207 */ /* 0x000fe40005800000 */
[----:B------:R-:W-:Y:S01]  /*1e5e0*/  IADD3.X R137, PT, PT, R137, UR15, RZ, P5, !PT ;  /* 0x0000000f89897c10 */ /* 0x000fe2000affe4ff */
[----:B------:R-:W2:Y:S01]  /*1e5f0*/  LDL.LU R14, [R1+0x1c] ;  /* 0x00001c00010e7983 */ /* 0x000ea20000300800 */
[----:B------:R-:W-:Y:S02]  /*1e600*/  ISETP.NE.U32.AND P4, PT, R5, RZ, PT ;  /* 0x000000ff0500720c */ /* 0x000fe40003f85070 */
[----:B------:R-:W-:Y:S01]  /*1e610*/  LEA R5, R2, UR19, 0x2 ;  /* 0x0000001302057c11 */ /* 0x000fe2000f8e10ff */
[----:B------:R-:W2:Y:S10]  /*1e620*/  LDL.LU R8, [R1+0x20] ;  /* 0x0000200001087983 */ /* 0x000eb40000300800 */
[----:B------:R-:W-:Y:S01]  /*1e630*/  @!PT LDS RZ, [RZ] ;  /* 0x00000000fffff984 */ /* 0x000fe20000000800 */
[----:B------:R-:W-:Y:S01]  /*1e640*/  @!PT LDS RZ, [RZ] ;  /* 0x00000000fffff984 */ /* 0x000fe20000000800 */
[----:B------:R-:W-:Y:S01]  /*1e650*/  @!PT LDS RZ, [RZ] ;  /* 0x00000000fffff984 */ /* 0x000fe20000000800 */
[----:B------:R1:W-:Y:S02]  /*1e660*/  LDGSTS.E [R5], desc[UR28][R6.64], P4 ;  /* 0x0000000006057fae */ /* 0x0003e4000a1a101c */
[----:B-1----:R-:W-:-:S02]  /*1e670*/  IMAD.MOV.U32 R6, RZ, RZ, R134 ;  /* 0x000000ffff067224 */ /* 0x002fc400078e0086 */
[----:B------:R-:W-:-:S05]  /*1e680*/  IMAD.MOV.U32 R7, RZ, RZ, R135 ;  /* 0x000000ffff077224 */ /* 0x000fca00078e0087 */
[----:B------:R1:W-:Y:S01]  /*1e690*/  LDGSTS.E [R5+0x200], desc[UR28][R6.64], P4 ;  /* 0x0020000006057fae */ /* 0x0003e2000a1a101c */
[----:B------:R-:W-:-:S04]  /*1e6a0*/  ISETP.GT.AND P4, PT, R4, 0x1, PT ;  /* 0x000000010400780c */ /* 0x000fc80003f84270 */
[----:B-1----:R-:W-:-:S04]  /*1e6b0*/  SEL R6, RZ, 0x4, !P4 ;  /* 0x00000004ff067807 */ /* 0x002fc80006000000 */
[----:B------:R-:W-:-:S04]  /*1e6c0*/  SEL R6, R6, RZ, !P3 ;  /* 0x000000ff06067207 */ /* 0x000fc80005800000 */
[----:B------:R-:W-:Y:S02]  /*1e6d0*/  ISETP.NE.U32.AND P4, PT, R6, RZ, PT ;  /* 0x000000ff0600720c */ /* 0x000fe40003f85070 */
[----:B------:R-:W-:Y:S01]  /*1e6e0*/  IADD3 R138, P5, PT, R138, UR14, RZ ;  /* 0x0000000e8a8a7c10 */ /* 0x000fe2000ffbe0ff */
[----:B------:R-:W-:Y:S01]  /*1e6f0*/  IMAD.MOV.U32 R6, RZ, RZ, R136 ;  /* 0x000000ffff067224 */ /* 0x000fe200078e0088 */
[----:B------:R-:W-:Y:S02]  /*1e700*/  MOV R7, R137 ;  /* 0x0000008900077202 */ /* 0x000fe40000000f00 */
[----:B------:R-:W-:-:S07]  /*1e710*/  IADD3.X R139, PT, PT, R139, UR15, RZ, P5, !PT ;  /* 0x0000000f8b8b7c10 */ /* 0x000fce000affe4ff */
[----:B------:R1:W-:Y:S02]  /*1e720*/  LDGSTS.E [R5+0x400], desc[UR28][R6.64], P4 ;  /* 0x0040000006057fae */ /* 0x0003e4000a1a101c */
[----:B-1----:R-:W-:Y:S02]  /*1e730*/  IMAD.MOV.U32 R6, RZ, RZ, R138 ;  /* 0x000000ffff067224 */ /* 0x002fe400078e008a */
[----:B------:R-:W-:-:S05]  /*1e740*/  IMAD.MOV.U32 R7, RZ, RZ, R139 ;  /* 0x000000ffff077224 */ /* 0x000fca00078e008b */
[----:B------:R1:W-:Y:S01]  /*1e750*/  LDGSTS.E [R5+0x600], desc[UR28][R6.64], P4 ;  /* 0x0060000006057fae */ /* 0x0003e2000a1a101c */
[----:B------:R-:W-:Y:S02]  /*1e760*/  ISETP.GT.AND P4, PT, R4, 0x2, PT ;  /* 0x000000020400780c */ /* 0x000fe40003f84270 */
[----:B------:R-:W-:Y:S02]  /*1e770*/  IADD3 R140, P5, PT, R140, UR14, RZ ;  /* 0x0000000e8c8c7c10 */ /* 0x000fe4000ffbe0ff */
[----:B-1----:R-:W-:-:S04]  /*1e780*/  SEL R6, RZ, 0x4, !P4 ;  /* 0x00000004ff067807 */ /* 0x002fc80006000000 */
[----:B------:R-:W-:-:S04]  /*1e790*/  SEL R6, R6, RZ, !P3 ;  /* 0x000000ff06067207 */ /* 0x000fc80005800000 */
[----:B------:R-:W-:Y:S02]  /*1e7a0*/  ISETP.NE.U32.AND P4, PT, R6, RZ, PT ;  /* 0x000000ff0600720c */ /* 0x000fe40003f85070 */
[----:B------:R-:W-:Y:S02]  /*1e7b0*/  IADD3.X R141, PT, PT, R141, UR15, RZ, P5, !PT ;  /* 0x0000000f8d8d7c10 */ /* 0x000fe4000affe4ff */
[----:B------:R-:W-:Y:S01]  /*1e7c0*/  IADD3 R142, P5, PT, R142, UR14, RZ ;  /* 0x0000000e8e8e7c10 */ /* 0x000fe2000ffbe0ff */
[----:B------:R-:W-:Y:S02]  /*1e7d0*/  IMAD.MOV.U32 R6, RZ, RZ, R140 ;  /* 0x000000ffff067224 */ /* 0x000fe400078e008c */
[----:B------:R-:W-:Y:S01]  /*1e7e0*/  IMAD.MOV.U32 R7, RZ, RZ, R141 ;  /* 0x000000ffff077224 */ /* 0x000fe200078e008d */
[----:B------:R-:W-:-:S05]  /*1e7f0*/  IADD3.X R143, PT, PT, R143, UR15, RZ, P5, !PT ;  /* 0x0000000f8f8f7c10 */ /* 0x000fca000affe4ff */
[----:B------:R1:W-:Y:S02]  /*1e800*/  LDGSTS.E [R5+0x800], desc[UR28][R6.64], P4 ;  /* 0x0080000006057fae */ /* 0x0003e4000a1a101c */
[----:B-1----:R-:W-:Y:S01]  /*1e810*/  MOV R6, R142 ;  /* 0x0000008e00067202 */ /* 0x002fe20000000f00 */
        /* <DEDUP_REMOVED lines=13> */
[----:B-1----:R-:W-:Y:S01]  /*1e8f0*/  IMAD.MOV.U32 R6, RZ, RZ, R146 ;  /* 0x000000ffff067224 */ /* 0x002fe200078e0092 */
[----:B------:R-:W-:-:S05]  /*1e900*/  MOV R7, R147 ;  /* 0x0000009300077202 */ /* 0x000fca0000000f00 */
        /* <DEDUP_REMOVED lines=21> */
[----:B------:R-:W-:Y:S02]  /*1ea60*/  IADD3 R154, P5, PT, R154, UR14, RZ ;  /* 0x0000000e9a9a7c10 */ /* 0x000fe4000ffbe0ff */
[----:B------:R-:W-:Y:S01]  /*1ea70*/  MOV R6, R152 ;  /* 0x0000009800067202 */ /* 0x000fe20000000f00 */
        /* <DEDUP_REMOVED lines=13> */
[----:B------:R-:W-:Y:S01]  /*1eb50*/  IMAD.MOV.U32 R6, RZ, RZ, R160 ;  /* 0x000000ffff067224 */ /* 0x000fe200078e00a0 */
[----:B------:R-:W-:Y:S02]  /*1eb60*/  MOV R7, R161 ;  /* 0x000000a100077202 */ /* 0x000fe40000000f00 */
        /* <DEDUP_REMOVED lines=300> */
[----:B---3--:R-:W-:Y:S02]  /*1fe30*/  IADD3 R12, P5, PT, R12, UR14, RZ ;  /* 0x0000000e0c0c7c10 */ /* 0x008fe4000ffbe0ff */
[----:B-1----:R-:W-:-:S04]  /*1fe40*/  SEL R6, RZ, 0x4, !P4 ;  /* 0x00000004ff067807 */ /* 0x002fc80006000000 */
[----:B------:R-:W-:Y:S01]  /*1fe50*/  SEL R6, R6, RZ, !P3 ;  /* 0x000000ff06067207 */ /* 0x000fe20005800000 */
[----:B------:R1:W-:Y:S03]  /*1fe60*/  STL [R1], R12 ;  /* 0x0000000c01007387 */ /* 0x0003e60000100800 */
[----:B------:R-:W-:Y:S01]  /*1fe70*/  ISETP.NE.U32.AND P4, PT, R6, RZ, PT ;  /* 0x000000ff0600720c */ /* 0x000fe20003f85070 */
[----:B------:R-:W-:Y:S01]  /*1fe80*/  IMAD.MOV.U32 R6, RZ, RZ, R12 ;  /* 0x000000ffff067224 */ /* 0x000fe200078e000c */
[----:B------:R-:W3:Y:S04]  /*1fe90*/  LDL.LU R13, [R1+0x24] ;  /* 0x00002400010d7983 */ /* 0x000ee80000300800 */
[----:B-1----:R-:W3:Y:S01]  /*1fea0*/  LDL.LU R12, [R1+0x28] ;  /* 0x00002800010c7983 */ /* 0x002ee20000300800 */
[----:B------:R-:W-:-:S02]  /*1feb0*/  IADD3.X R252, PT, PT, R252, UR15, RZ, P5, !PT ;  /* 0x0000000ffcfc7c10 */ /* 0x000fc4000affe4ff */
[----:B----4-:R-:W-:-:S03]  /*1fec0*/  IADD3 R9, P5, PT, R9, UR14, RZ ;  /* 0x0000000e09097c10 */ /* 0x010fc6000ffbe0ff */
[----:B------:R-:W-:Y:S01]  /*1fed0*/  IMAD.MOV.U32 R7, RZ, RZ, R252 ;  /* 0x000000ffff077224 */ /* 0x000fe200078e00fc */
[----:B-----5:R-:W-:Y:S01]  /*1fee0*/  IADD3.X R11, PT, PT, R11, UR15, RZ, P5, !PT ;  /* 0x0000000f0b0b7c10 */ /* 0x020fe2000affe4ff */
[----:B------:R-:W-:Y:S04]  /*1fef0*/  STL [R1+0x8], R9 ;  /* 0x0000080901007387 */ /* 0x000fe80000100800 */
[----:B------:R1:W-:Y:S04]  /*1ff00*/  LDGSTS.E [R5+0x7000], desc[UR28][R6.64], P4 ;  /* 0x0700000006057fae */ /* 0x0003e8000a1a101c */
[----:B------:R4:W-:Y:S01]  /*1ff10*/  STL [R1+0x4], R11 ;  /* 0x0000040b01007387 */ /* 0x0009e20000100800 */
[----:B-1----:R-:W-:Y:S01]  /*1ff20*/  MOV R7, R11 ;  /* 0x0000000b00077202 */ /* 0x002fe20000000f00 */
[----:B------:R-:W-:-:S02]  /*1ff30*/  IMAD.MOV.U32 R6, RZ, RZ, R9 ;  /* 0x000000ffff067224 */ /* 0x000fc400078e0009 */
[----:B----4-:R-:W4:Y:S04]  /*1ff40*/  LDL.LU R11, [R1+0x2c] ;  /* 0x00002c00010b7983 */ /* 0x010f280000300800 */
[----:B------:R-:W5:Y:S04]  /*1ff50*/  LDL.LU R9, [R1+0x30] ;  /* 0x0000300001097983 */ /* 0x000f680000300800 */
[----:B------:R1:W-:Y:S01]  /*1ff60*/  LDGSTS.E [R5+0x7200], desc[UR28][R6.64], P4 ;  /* 0x0720000006057fae */ /* 0x0003e2000a1a101c */
[----:B------:R-:W-:Y:S02]  /*1ff70*/  ISETP.GT.AND P4, PT, R4, 0x1d, PT ;  /* 0x0000001d0400780c */ /* 0x000fe40003f84270 */
[----:B--2---:R-:W-:-:S04]  /*1ff80*/  IADD3 R15, P5, PT, R15, UR14, RZ ;  /* 0x0000000e0f0f7c10 */ /* 0x004fc8000ffbe0ff */
[----:B------:R-:W-:Y:S02]  /*1ff90*/  IADD3.X R16, PT, PT, R16, UR15, RZ, P5, !PT ;  /* 0x0000000f10107c10 */ /* 0x000fe4000affe4ff */
[----:B-1----:R-:W-:Y:S01]  /*1ffa0*/  SEL R6, RZ, 0x4, !P4 ;  /* 0x00000004ff067807 */ /* 0x002fe20006000000 */
[----:B------:R-:W-:Y:S03]  /*1ffb0*/  STL [R1+0x10], R15 ;  /* 0x0000100f01007387 */ /* 0x000fe60000100800 */
[----:B------:R-:W-:Y:S01]  /*1ffc0*/  SEL R6, R6, RZ, !P3 ;  /* 0x000000ff06067207 */ /* 0x000fe20005800000 */
[----:B------:R1:W-:Y:S01]  /*1ffd0*/  STL [R1+0xc], R16 ;  /* 0x00000c1001007387 */ /* 0x0003e20000100800 */
[----:B------:R-:W-:Y:S02]  /*1ffe0*/  IMAD.MOV.U32 R7, RZ, RZ, R16 ;  /* 0x000000ffff077224 */ /* 0x000fe400078e0010 */
[----:B------:R-:W-:Y:S01]  /*1fff0*/  ISETP.NE.U32.AND P4, PT, R6, RZ, PT ;  /* 0x000000ff0600720c */ /* 0x000fe20003f85070 */
[----:B------:R-:W-:Y:S01]  /*20000*/  IMAD.MOV.U32 R6, RZ, RZ, R15 ;  /* 0x000000ffff067224 */ /* 0x000fe200078e000f */
[----:B------:R-:W-:Y:S01]  /*20010*/  IADD3 R17, P5, PT, R17, UR14, RZ ;  /* 0x0000000e11117c10 */ /* 0x000fe2000ffbe0ff */
[----:B-1----:R-:W2:Y:S04]  /*20020*/  LDL.LU R16, [R1+0x34] ;  /* 0x0000340001107983 */ /* 0x002ea80000300800 */
[----:B------:R-:W2:Y:S01]  /*20030*/  LDL.LU R15, [R1+0x38] ;  /* 0x00003800010f7983 */ /* 0x000ea20000300800 */
[----:B------:R-:W-:-:S05]  /*20040*/  IADD3.X R18, PT, PT, R18, UR15, RZ, P5, !PT ;  /* 0x0000000f12127c10 */ /* 0x000fca000affe4ff */
[----:B------:R1:W-:Y:S01]  /*20050*/  LDGSTS.E [R5+0x7400], desc[UR28][R6.64], P4 ;  /* 0x0740000006057fae */ /* 0x0003e2000a1a101c */
[----:B------:R-:W-:Y:S01]  /*20060*/  IADD3 R8, P5, PT, R8, UR14, RZ ;  /* 0x0000000e08087c10 */ /* 0x000fe2000ffbe0ff */
[----:B-1----:R-:W-:Y:S02]  /*20070*/  IMAD.MOV.U32 R6, RZ, RZ, R17 ;  /* 0x000000ffff067224 */ /* 0x002fe400078e0011 */
[----:B------:R-:W-:-:S05]  /*20080*/  IMAD.MOV.U32 R7, RZ, RZ, R18 ;  /* 0x000000ffff077224 */ /* 0x000fca00078e0012 */
[----:B------:R1:W-:Y:S01]  /*20090*/  LDGSTS.E [R5+0x7600], desc[UR28][R6.64], P4 ;  /* 0x0760000006057fae */ /* 0x0003e2000a1a101c */
[----:B------:R-:W-:Y:S02]  /*200a0*/  ISETP.GT.AND P4, PT, R4, 0x1e, PT ;  /* 0x0000001e0400780c */ /* 0x000fe40003f84270 */
[----:B------:R-:W-:Y:S01]  /*200b0*/  IADD3.X R14, PT, PT, R14, UR15, RZ, P5, !PT ;  /* 0x0000000f0e0e7c10 */ /* 0x000fe2000affe4ff */
[----:B------:R-:W-:Y:S01]  /*200c0*/  STL [R1+0x18], R17 ;  /* 0x0000181101007387 */ /* 0x000fe20000100800 */
[----:B-1----:R-:W-:-:S03]  /*200d0*/  SEL R6, RZ, 0x4, !P4 ;  /* 0x00000004ff067807 */ /* 0x002fc60006000000 */
[----:B------:R-:W-:Y:S01]  /*200e0*/  STL [R1+0x14], R18 ;  /* 0x0000141201007387 */ /* 0x000fe20000100800 */
[----:B------:R-:W-:-:S03]  /*200f0*/  SEL R6, R6, RZ, !P3 ;  /* 0x000000ff06067207 */ /* 0x000fc60005800000 */
[----:B------:R-:W-:Y:S01]  /*20100*/  STL [R1+0x20], R8 ;  /* 0x0000200801007387 */ /* 0x000fe20000100800 */
[----:B------:R-:W-:Y:S01]  /*20110*/  IMAD.MOV.U32 R7, RZ, RZ, R14 ;  /* 0x000000ffff077224 */ /* 0x000fe200078e000e */
[----:B------:R-:W-:Y:S02]  /*20120*/  ISETP.NE.U32.AND P4, PT, R6, RZ, PT ;  /* 0x000000ff0600720c */ /* 0x000fe40003f85070 */
[----:B------:R1:W-:Y:S01]  /*20130*/  STL [R1+0x1c], R14 ;  /* 0x00001c0e01007387 */ /* 0x0003e20000100800 */
[----:B------:R-:W-:-:S03]  /*20140*/  MOV R6, R8 ;  /* 0x0000000800067202 */ /* 0x000fc60000000f00 */
[----:B-1----:R-:W2:Y:S04]  /*20150*/  LDL.LU R14, [R1+0x3c] ;  /* 0x00003c00010e7983 */ /* 0x002ea80000300800 */
[----:B------:R-:W2:Y:S04]  /*20160*/  LDL.LU R8, [R1+0x40] ;  /* 0x0000400001087983 */ /* 0x000ea80000300800 */
[----:B------:R1:W-:Y:S01]  /*20170*/  LDGSTS.E [R5+0x7800], desc[UR28][R6.64], P4 ;  /* 0x0780000006057fae */ /* 0x0003e2000a1a101c */
[----:B---3--:R-:W-:-:S04]  /*20180*/  IADD3 R12, P5, PT, R12, UR14, RZ ;  /* 0x0000000e0c0c7c10 */ /* 0x008fc8000ffbe0ff */
[----:B------:R-:W-:Y:S01]  /*20190*/  IADD3.X R13, PT, PT, R13, UR15, RZ, P5, !PT ;  /* 0x0000000f0d0d7c10 */ /* 0x000fe2000affe4ff */
[----:B------:R-:W-:Y:S01]  /*201a0*/  STL [R1+0x28], R12 ;  /* 0x0000280c01007387 */ /* 0x000fe20000100800 */
[----:B-1----:R-:W-:-:S03]  /*201b0*/  IMAD.MOV.U32 R6, RZ, RZ, R12 ;  /* 0x000000ffff067224 */ /* 0x002fc600078e000c */
[----:B------:R1:W-:Y:S01]  /*201c0*/  STL [R1+0x24], R13 ;  /* 0x0000240d01007387 */ /* 0x0003e20000100800 */
[----:B------:R-:W-:-:S05]  /*201d0*/  IMAD.MOV.U32 R7, RZ, RZ, R13 ;  /* 0x000000ffff077224 */ /* 0x000fca00078e000d */
[----:B------:R3:W-:Y:S04]  /*201e0*/  LDGSTS.E [R5+0x7a00], desc[UR28][R6.64], P4 ;  /* 0x07a0000006057fae */ /* 0x0007e8000a1a101c */
[----:B-1----:R-:W2:Y:S04]  /*201f0*/  LDL.LU R13, [R1+0x44] ;  /* 0x00004400010d7983 */ /* 0x002ea80000300800 */
[----:B------:R-:W2:Y:S01]  /*20200*/  LDL.LU R12, [R1+0x48] ;  /* 0x00004800010c7983 */ /* 0x000ea20000300800 */
[----:B------:R-:W-:-:S04]  /*20210*/  ISETP.GT.AND P4, PT, R4, 0x1f, PT ;  /* 0x0000001f0400780c */ /* 0x000fc80003f84270 */
[----:B---3--:R-:W-:Y:S02]  /*20220*/  SEL R6, RZ, 0x4, !P4 ;  /* 0x00000004ff067807 */ /* 0x008fe40006000000 */
[----:B-----5:R-:W-:Y:S02]  /*20230*/  IADD3 R9, P5, PT, R9, UR14, RZ ;  /* 0x0000000e09097c10 */ /* 0x020fe4000ffbe0ff */
[----:B------:R-:W-:Y:S02]  /*20240*/  SEL R6, R6, RZ, !P3 ;  /* 0x000000ff06067207 */ /* 0x000fe40005800000 */
[----:B----4-:R-:W-:Y:S01]  /*20250*/  IADD3.X R11, PT, PT, R11, UR15, RZ, P5, !PT ;  /* 0x0000000f0b0b7c10 */ /* 0x010fe2000affe4ff */
[----:B------:R-:W-:Y:S01]  /*20260*/  STL [R1+0x30], R9 ;  /* 0x0000300901007387 */ /* 0x000fe20000100800 */
[----:B------:R-:W-:Y:S01]  /*20270*/  ISETP.NE.U32.AND P4, PT, R6, RZ, PT ;  /* 0x000000ff0600720c */ /* 0x000fe20003f85070 */
[----:B------:R-:W-:Y:S01]  /*20280*/  IMAD.MOV.U32 R6, RZ, RZ, R9 ;  /* 0x000000ffff067224 */ /* 0x000fe200078e0009 */
[----:B------:R-:W-:Y:S01]  /*20290*/  MOV R7, R11 ;  /* 0x0000000b00077202 */ /* 0x000fe20000000f00 */
[----:B------:R1:W-:Y:S04]  /*202a0*/  STL [R1+0x2c], R11 ;  /* 0x00002c0b01007387 */ /* 0x0003e80000100800 */
[----:B-1----:R-:W3:Y:S04]  /*202b0*/  LDL.LU R11, [R1+0x4c] ;  /* 0x00004c00010b7983 */ /* 0x002ee80000300800 */
[----:B------:R-:W4:Y:S04]  /*202c0*/  LDL.LU R9, [R1+0x50] ;  /* 0x0000500001097983 */ /* 0x000f280000300800 */
[----:B------:R1:W-:Y:S01]  /*202d0*/  LDGSTS.E [R5+0x7c00], desc[UR28][R6.64], P4 ;  /* 0x07c0000006057fae */ /* 0x0003e2000a1a101c */
[----:B--2---:R-:W-:-:S04]  /*202e0*/  IADD3 R15, P5, PT, R15, UR14, RZ ;  /* 0x0000000e0f0f7c10 */ /* 0x004fc8000ffbe0ff */
[----:B------:R-:W-:Y:S01]  /*202f0*/  IADD3.X R16, PT, PT, R16, UR15, RZ, P5, !PT ;  /* 0x0000000f10107c10 */ /* 0x000fe2000affe4ff */
[----:B------:R-:W-:Y:S04]  /*20300*/  STL [R1+0x38], R15 ;  /* 0x0000380f01007387 */ /* 0x000fe80000100800 */
[----:B------:R2:W-:Y:S04]  /*20310*/  STL [R1+0x34], R16 ;  /* 0x0000341001007387 */ /* 0x0005e80000100800 */
[----:B------:R-:W5:Y:S04]  /*20320*/  LDL.LU R18, [R1+0x54] ;  /* 0x0000540001127983 */ /* 0x000f680000300800 */
[----:B------:R-:W5:Y:S01]  /*20330*/  LDL.LU R17, [R1+0x58] ;  /* 0x0000580001117983 */ /* 0x000f620000300800 */
[----:B-1----:R-:W-:-:S02]  /*20340*/  IMAD.MOV.U32 R6, RZ, RZ, R15 ;  /* 0x000000ffff067224 */ /* 0x002fc400078e000f */
[----:B------:R-:W-:Y:S02]  /*20350*/  IMAD.MOV.U32 R7, RZ, RZ, R16 ;  /* 0x000000ffff077224 */ /* 0x000fe400078e0010 */
[----:B--2---:R-:W2:Y:S04]  /*20360*/  LDL.LU R16, [R1+0x5c] ;  /* 0x00005c0001107983 */ /* 0x004ea80000300800 */
[----:B------:R-:W2:Y:S04]  /*20370*/  LDL.LU R15, [R1+0x60] ;  /* 0x00006000010f7983 */ /* 0x000ea80000300800 */
[----:B------:R1:W-:Y:S01]  /*20380*/  LDGSTS.E [R5+0x7e00], desc[UR28][R6.64], P4 ;  /* 0x07e0000006057fae */ /* 0x0003e2000a1a101c */
[----:B------:R-:W-:-:S04]  /*20390*/  ISETP.GT.AND P4, PT, R4, 0x20, PT ;  /* 0x000000200400780c */ /* 0x000fc80003f84270 */
[----:B-1----:R-:W-:-:S04]  /*203a0*/  SEL R6, RZ, 0x4, !P4 ;  /* 0x00000004ff067807 */ /* 0x002fc80006000000 */
[----:B------:R-:W-:Y:S02]  /*203b0*/  SEL R6, R6, RZ, !P3 ;  /* 0x000000ff06067207 */ /* 0x000fe40005800000 */
[----:B------:R-:W-:-:S04]  /*203c0*/  IADD3 R8, P5, PT, R8, UR14, RZ ;  /* 0x0000000e08087c10 */ /* 0x000fc8000ffbe0ff */
[----:B------:R-:W-:Y:S01]  /*203d0*/  IADD3.X R14, PT, PT, R14, UR15, RZ, P5, !PT ;  /* 0x0000000f0e0e7c10 */ /* 0x000fe2000affe4ff */
[----:B------:R-:W-:Y:S01]  /*203e0*/  STL [R1+0x40], R8 ;  /* 0x0000400801007387 */ /* 0x000fe20000100800 */
[----:B------:R-:W-:Y:S01]  /*203f0*/  ISETP.NE.U32.AND P4, PT, R6, RZ, PT ;  /* 0x000000ff0600720c */ /* 0x000fe20003f85070 */
[----:B------:R-:W-:Y:S02]  /*20400*/  IMAD.MOV.U32 R6, RZ, RZ, R8 ;  /* 0x000000ffff067224 */ /* 0x000fe400078e0008 */
[----:B------:R1:W-:Y:S01]  /*20410*/  STL [R1+0x3c], R14 ;  /* 0x00003c0e01007387 */ /* 0x0003e20000100800 */
[----:B------:R-:W-:-:S03]  /*20420*/  IMAD.MOV.U32 R7, RZ, RZ, R14 ;  /* 0x000000ffff077224 */ /* 0x000fc600078e000e */
[----:B-1----:R-:W2:Y:S04]  /*20430*/  LDL.LU R14, [R1+0x64] ;  /* 0x00006400010e7983 */ /* 0x002ea80000300800 */
[----:B------:R-:W2:Y:S04]  /*20440*/  LDL.LU R8, [R1+0x68] ;  /* 0x0000680001087983 */ /* 0x000ea80000300800 */
[----:B------:R1:W-:Y:S01]  /*20450*/  LDGSTS.E [R5+0x8000], desc[UR28][R6.64], P4 ;  /* 0x0800000006057fae */ /* 0x0003e2000a1a101c */
[----:B------:R-:W-:-:S04]  /*20460*/  IADD3 R12, P5, PT, R12, UR14, RZ ;  /* 0x0000000e0c0c7c10 */ /* 0x000fc8000ffbe0ff */
[----:B------:R-:W-:Y:S01]  /*20470*/  IADD3.X R13, PT, PT, R13, UR15, RZ, P5, !PT ;  /* 0x0000000f0d0d7c10 */ /* 0x000fe2000affe4ff */
[----:B------:R-:W-:Y:S01]  /*20480*/  STL [R1+0x48], R12 ;  /* 0x0000480c01007387 */ /* 0x000fe20000100800 */
[----:B-1----:R-:W-:-:S03]  /*20490*/  MOV R6, R12 ;  /* 0x0000000c00067202 */ /* 0x002fc60000000f00 */
[----:B------:R1:W-:Y:S01]  /*204a0*/  STL [R1+0x44], R13 ;  /* 0x0000440d01007387 */ /* 0x0003e20000100800 */
[----:B------:R-:W-:-:S05]  /*204b0*/  IMAD.MOV.U32 R7, RZ, RZ, R13 ;  /* 0x000000ffff077224 */ /* 0x000fca00078e000d */
[----:B------:R3:W-:Y:S04]  /*204c0*/  LDGSTS.E [R5+0x8200], desc[UR28][R6.64], P4 ;  /* 0x0820000006057fae */ /* 0x0007e8000a1a101c */
[----:B-1----:R-:W2:Y:S04]  /*204d0*/  LDL.LU R13, [R1+0x6c] ;  /* 0x00006c00010d7983 */ /* 0x002ea80000300800 */
[----:B------:R-:W2:Y:S01]  /*204e0*/  LDL.LU R12, [R1+0x70] ;  /* 0x00007000010c7983 */ /* 0x000ea20000300800 */
[----:B------:R-:W-:-:S04]  /*204f0*/  ISETP.GT.AND P4, PT, R4, 0x21, PT ;  /* 0x000000210400780c */ /* 0x000fc80003f84270 */
[----:B---3--:R-:W-:Y:S02]  /*20500*/  SEL R6, RZ, 0x4, !P4 ;  /* 0x00000004ff067807 */ /* 0x008fe40006000000 */
[----:B----4-:R-:W-:Y:S02]  /*20510*/  IADD3 R9, P5, PT, R9, UR14, RZ ;  /* 0x0000000e09097c10 */ /* 0x010fe4000ffbe0ff */
[----:B------:R-:W-:Y:S02]  /*20520*/  SEL R6, R6, RZ, !P3 ;  /* 0x000000ff06067207 */ /* 0x000fe40005800000 */
[----:B------:R-:W-:Y:S01]  /*20530*/  IADD3.X R11, PT, PT, R11, UR15, RZ, P5, !PT ;  /* 0x0000000f0b0b7c10 */ /* 0x000fe2000affe4ff */
[----:B------:R-:W-:Y:S01]  /*20540*/  STL [R1+0x50], R9 ;  /* 0x0000500901007387 */ /* 0x000fe20000100800 */
[----:B------:R-:W-:Y:S01]  /*20550*/  ISETP.NE.U32.AND P4, PT, R6, RZ, PT ;  /* 0x000000ff0600720c */ /* 0x000fe20003f85070 */
[----:B------:R-:W-:Y:S02]  /*20560*/  IMAD.MOV.U32 R6, RZ, RZ, R9 ;  /* 0x000000ffff067224 */ /* 0x000fe400078e0009 */
[----:B------:R1:W-:Y:S01]  /*20570*/  STL [R1+0x4c], R11 ;  /* 0x00004c0b01007387 */ /* 0x0003e20000100800 */
[----:B------:R-:W-:-:S03]  /*20580*/  IMAD.MOV.U32 R7, RZ, RZ, R11 ;  /* 0x000000ffff077224 */ /* 0x000fc600078e000b */
[----:B-1----:R-:W3:Y:S04]  /*20590*/  LDL.LU R11, [R1+0x74] ;  /* 0x00007400010b7983 */ /* 0x002ee80000300800 */
[----:B------:R-:W4:Y:S04]  /*205a0*/  LDL.LU R9, [R1+0x78] ;  /* 0x0000780001097983 */ /* 0x000f280000300800 */
[----:B------:R1:W-:Y:S01]  /*205b0*/  LDGSTS.E [R5+0x8400], desc[UR28][R6.64], P4 ;  /* 0x0840000006057fae */ /* 0x0003e2000a1a101c */
[----:B-----5:R-:W-:-:S04]  /*205c0*/  IADD3 R17, P5, PT, R17, UR14, RZ ;  /* 0x0000000e11117c10 */ /* 0x020fc8000ffbe0ff */
[----:B------:R-:W-:Y:S01]  /*205d0*/  IADD3.X R18, PT, PT, R18, UR15, RZ, P5, !PT ;  /* 0x0000000f12127c10 */ /* 0x000fe2000affe4ff */
[----:B-1----:R-:W-:-:S03]  /*205e0*/  IMAD.MOV.U32 R6, RZ, RZ, R17 ;  /* 0x000000ffff067224 */ /* 0x002fc600078e0011 */
[----:B------:R-:W-:-:S05]  /*205f0*/  MOV R7, R18 ;  /* 0x0000001200077202 */ /* 0x000fca0000000f00 */
[----:B------:R1:W-:Y:S01]  /*20600*/  LDGSTS.E [R5+0x8600], desc[UR28][R6.64], P4 ;  /* 0x0860000006057fae */ /* 0x0003e2000a1a101c */
[----:B------:R-:W-:Y:S02]  /*20610*/  ISETP.GT.AND P4, PT, R4, 0x22, PT ;  /* 0x000000220400780c */ /* 0x000fe40003f84270 */
[----:B--2---:R-:W-:Y:S01]  /*20620*/  IADD3 R15, P5, PT, R15, UR14, RZ ;  /* 0x0000000e0f0f7c10 */ /* 0x004fe2000ffbe0ff */
[----:B------:R-:W-:Y:S03]  /*20630*/  STL [R1+0x58], R17 ;  /* 0x0000581101007387 */ /* 0x000fe60000100800 */
[----:B------:R-:W-:Y:S02]  /*20640*/  IADD3.X R16, PT, PT, R16, UR15, RZ, P5, !PT ;  /* 0x0000000f10107c10 */ /* 0x000fe4000affe4ff */
[----:B-1----:R-:W-:Y:S01]  /*20650*/  SEL R6, RZ, 0x4, !P4 ;  /* 0x00000004ff067807 */ /* 0x002fe20006000000 */
[----:B------:R-:W-:Y:S03]  /*20660*/  STL [R1+0x54], R18 ;  /* 0x0000541201007387 */ /* 0x000fe60000100800 */
[----:B------:R-:W-:Y:S01]  /*20670*/  SEL R6, R6, RZ, !P3 ;  /* 0x000000ff06067207 */ /* 0x000fe20005800000 */
[----:B------:R-:W-:Y:S01]  /*20680*/  STL [R1+0x60], R15 ;  /* 0x0000600f01007387 */ /* 0x000fe20000100800 */
[----:B------:R-:W-:-:S02]  /*20690*/  IMAD.MOV.U32 R7, RZ, RZ, R16 ;  /* 0x000000ffff077224 */ /* 0x000fc400078e0010 */
[----:B------:R-:W-:Y:S01]  /*206a0*/  ISETP.NE.U32.AND P4, PT, R6, RZ, PT ;  /* 0x000000ff0600720c */ /* 0x000fe20003f85070 */
[----:B------:R1:W-:Y:S01]  /*206b0*/  STL [R1+0x5c], R16 ;  /* 0x00005c1001007387 */ /* 0x0003e20000100800 */
[----:B------:R-:W-:-:S03]  /*206c0*/  IMAD.MOV.U32 R6, RZ, RZ, R15 ;  /* 0x000000ffff067224 */ /* 0x000fc600078e000f */
[----:B-1----:R-:W2:Y:S04]  /*206d0*/  LDL.LU R16, [R1+0x7c] ;  /* 0x00007c0001107983 */ /* 0x002ea80000300800 */
[----:B------:R-:W5:Y:S04]  /*206e0*/  LDL.LU R15, [R1+0x80] ;  /* 0x00008000010f7983 */ /* 0x000f680000300800 */
[----:B------:R1:W-:Y:S01]  /*206f0*/  LDGSTS.E [R5+0x8800], desc[UR28][R6.64], P4 ;  /* 0x0880000006057fae */ /* 0x0003e2000a1a101c */
[----:B------:R-:W-:-:S04]  /*20700*/  IADD3 R8, P5, PT, R8, UR14, RZ ;  /* 0x0000000e08087c10 */ /* 0x000fc8000ffbe0ff */
        /* <DEDUP_REMOVED lines=9> */
[----:B------:R-:W-:-:S04]  /*207a0*/  SEL R6, RZ, 0x4, !P4 ;  /* 0x00000004ff067807 */ /* 0x000fc80006000000 */
[----:B------:R-:W-:-:S04]  /*207b0*/  SEL R6, R6, RZ, !P3 ;  /* 0x000000ff06067207 */ /* 0x000fc80005800000 */
[----:B------:R-:W-:Y:S02]  /*207c0*/  ISETP.NE.U32.AND P4, PT, R6, RZ, PT ;  /* 0x000000ff0600720c */ /* 0x000fe40003f85070 */
[----:B------:R-:W-:-:S04]  /*207d0*/  IADD3 R12, P5, PT, R12, UR14, RZ ;  /* 0x0000000e0c0c7c10 */ /* 0x000fc8000ffbe0ff */
[----:B------:R-:W-:Y:S01]  /*207e0*/  IADD3.X R13, PT, PT, R13, UR15, RZ, P5, !PT ;  /* 0x0000000f0d0d7c10 */ /* 0x000fe2000affe4ff */
[----:B------:R-:W-:Y:S01]  /*207f0*/  STL [R1+0x70], R12 ;  /* 0x0000700c01007387 */ /* 0x000fe20000100800 */
[----:B------:R-:W-:-:S03]  /*20800*/  MOV R6, R12 ;  /* 0x0000000c00067202 */ /* 0x000fc60000000f00 */
[----:B------:R1:W-:Y:S01]  /*20810*/  STL [R1+0x6c], R13 ;  /* 0x00006c0d01007387 */ /* 0x0003e20000100800 */
[----:B------:R-:W-:-:S05]  /*20820*/  IMAD.MOV.U32 R7, RZ, RZ, R13 ;  /* 0x000000ffff077224 */ /* 0x000fca00078e000d */
[----:B------:R3:W-:Y:S04]  /*20830*/  LDGSTS.E [R5+0x8c00], desc[UR28][R6.64], P4 ;  /* 0x08c0000006057fae */ /* 0x0007e8000a1a101c */
[----:B-1----:R-:W2:Y:S04]  /*20840*/  LDL.LU R13, [R1+0x8c] ;  /* 0x00008c00010d7983 */ /* 0x002ea80000300800 */
[----:B------:R-:W2:Y:S01]  /*20850*/  LDL.LU R12, [R1+0x90] ;  /* 0x00009000010c7983 */ /* 0x000ea20000300800 */
[----:B----4-:R-:W-:-:S04]  /*20860*/  IADD3 R9, P5, PT, R9, UR14, RZ ;  /* 0x0000000e09097c10 */ /* 0x010fc8000ffbe0ff */
[----:B---3--:R-:W-:Y:S01]  /*20870*/  IADD3.X R11, PT, PT, R11, UR15, RZ, P5, !PT ;  /* 0x0000000f0b0b7c10 */ /* 0x008fe2000affe4ff */
[----:B------:R-:W-:Y:S04]  /*20880*/  STL [R1+0x78], R9 ;  /* 0x0000780901007387 */ /* 0x000fe80000100800 */
[----:B------:R1:W-:Y:S04]  /*20890*/  STL [R1+0x74], R11 ;  /* 0x0000740b01007387 */ /* 0x0003e80000100800 */
[----:B------:R-:W3:Y:S04]  /*208a0*/  LDL.LU R18, [R1+0x94] ;  /* 0x0000940001127983 */ /* 0x000ee80000300800 */
[----:B------:R-:W4:Y:S01]  /*208b0*/  LDL.LU R17, [R1+0x98] ;  /* 0x0000980001117983 */ /* 0x000f220000300800 */
[----:B------:R-:W-:-:S02]  /*208c0*/  IMAD.MOV.U32 R7, RZ, RZ, R11 ;  /* 0x000000ffff077224 */ /* 0x000fc400078e000b */
[----:B------:R-:W-:Y:S01]  /*208d0*/  IMAD.MOV.U32 R6, RZ, RZ, R9 ;  /* 0x000000ffff067224 */ /* 0x000fe200078e0009 */
[----:B-1----:R-:W3:Y:S04]  /*208e0*/  LDL.LU R11, [R1+0x9c] ;  /* 0x00009c00010b7983 */ /* 0x002ee80000300800 */
[----:B------:R-:W3:Y:S04]  /*208f0*/  LDL.LU R9, [R1+0xa0] ;  /* 0x0000a00001097983 */ /* 0x000ee80000300800 */
[----:B------:R1:W-:Y:S01]  /*20900*/  LDGSTS.E [R5+0x8e00], desc[UR28][R6.64], P4 ;  /* 0x08e0000006057fae */ /* 0x0003e2000a1a101c */
[----:B------:R-:W-:-:S04]  /*20910*/  ISETP.GT.AND P4, PT, R4, 0x24, PT ;  /* 0x000000240400780c */ /* 0x000fc80003f84270 */
[----:B-1----:R-:W-:-:S04]  /*20920*/  SEL R6, RZ, 0x4, !P4 ;  /* 0x00000004ff067807 */ /* 0x002fc80006000000 */
[----:B------:R-:W-:Y:S02]  /*20930*/  SEL R6, R6, RZ, !P3 ;  /* 0x000000ff06067207 */ /* 0x000fe40005800000 */
[----:B-----5:R-:W-:-:S04]  /*20940*/  IADD3 R15, P5, PT, R15, UR14, RZ ;  /* 0x0000000e0f0f7c10 */ /* 0x020fc8000ffbe0ff */
[----:B--2---:R-:W-:Y:S01]  /*20950*/  IADD3.X R16, PT, PT, R16, UR15, RZ, P5, !PT ;  /* 0x0000000f10107c10 */ /* 0x004fe2000affe4ff */
[----:B------:R-:W-:Y:S01]  /*20960*/  STL [R1+0x80], R15 ;  /* 0x0000800f01007387 */ /* 0x000fe20000100800 */
[----:B------:R-:W-:Y:S01]  /*20970*/  ISETP.NE.U32.AND P4, PT, R6, RZ, PT ;  /* 0x000000ff0600720c */ /* 0x000fe20003f85070 */
[----:B------:R-:W-:Y:S01]  /*20980*/  IMAD.MOV.U32 R6, RZ, RZ, R15 ;  /* 0x000000ffff067224 */ /* 0x000fe200078e000f */
[----:B------:R-:W-:Y:S01]  /*20990*/  MOV R7, R16 ;  /* 0x0000001000077202 */ /* 0x000fe20000000f00 */
[----:B------:R1:W-:Y:S04]  /*209a0*/  STL [R1+0x7c], R16 ;  /* 0x00007c1001007387 */ /* 0x0003e80000100800 */
[----:B-1----:R-:W2:Y:S04]  /*209b0*/  LDL.LU R16, [R1+0xa4] ;  /* 0x0000a40001107983 */ /* 0x002ea80000300800 */
[----:B------:R-:W5:Y:S04]  /*209c0*/  LDL.LU R15, [R1+0xa8] ;  /* 0x0000a800010f7983 */ /* 0x000f680000300800 */
[----:B------:R1:W-:Y:S01]  /*209d0*/  LDGSTS.E [R5+0x9000], desc[UR28][R6.64], P4 ;  /* 0x0900000006057fae */ /* 0x0003e2000a1a101c */
[----:B------:R-:W-:-:S04]  /*209e0*/  IADD3 R8, P5, PT, R8, UR14, RZ ;  /* 0x0000000e08087c10 */ /* 0x000fc8000ffbe0ff */
[----:B------:R-:W-:Y:S01]  /*209f0*/  IADD3.X R14, PT, PT, R14, UR15, RZ, P5, !PT ;  /* 0x0000000f0e0e7c10 */ /* 0x000fe2000affe4ff */
[----:B-1----:R-:W-:Y:S01]  /*20a00*/  IMAD.MOV.U32 R6, RZ, RZ, R8 ;  /* 0x000000ffff067224 */ /* 0x002fe200078e0008 */
[----:B------:R-:W-:Y:S03]  /*20a10*/  STL [R1+0x88], R8 ;  /* 0x0000880801007387 */ /* 0x000fe60000100800 */
[----:B------:R-:W-:Y:S01]  /*20a20*/  IMAD.MOV.U32 R7, RZ, RZ, R14 ;  /* 0x000000ffff077224 */ /* 0x000fe200078e000e */
[----:B------:R1:W-:Y:S04]  /*20a30*/  STL [R1+0x84], R14 ;  /* 0x0000840e01007387 */ /* 0x0003e80000100800 */
[----:B------:R1:W-:Y:S01]  /*20a40*/  LDGSTS.E [R5+0x9200], desc[UR28][R6.64], P4 ;  /* 0x0920000006057fae */ /* 0x0003e2000a1a101c */
[----:B------:R-:W-:-:S03]  /*20a50*/  ISETP.GT.AND P4, PT, R4, 0x25, PT ;  /* 0x000000250400780c */ /* 0x000fc60003f84270 */
[----:B-1----:R-:W2:Y:S04]  /*20a60*/  LDL.LU R14, [R1+0xac] ;  /* 0x0000ac00010e7983 */ /* 0x002ea80000300800 */
[----:B------:R-:W2:Y:S01]  /*20a70*/  LDL.LU R8, [R1+0xb0] ;  /* 0x0000b00001087983 */ /* 0x000ea20000300800 */
[----:B------:R-:W-:-:S04]  /*20a80*/  SEL R6, RZ, 0x4, !P4 ;  /* 0x00000004ff067807 */ /* 0x000fc80006000000 */
[----:B------:R-:W-:-:S04]  /*20a90*/  SEL R6, R6, RZ, !P3 ;  /* 0x000000ff06067207 */ /* 0x000fc80005800000 */
[----:B------:R-:W-:Y:S02]  /*20aa0*/  ISETP.NE.U32.AND P4, PT, R6, RZ, PT ;  /* 0x000000ff0600720c */ /* 0x000fe40003f85070 */
[----:B------:R-:W-:-:S04]  /*20ab0*/  IADD3 R12, P5, PT, R12, UR14, RZ ;  /* 0x0000000e0c0c7c10 */ /* 0x000fc8000ffbe0ff */
[----:B------:R-:W-:Y:S01]  /*20ac0*/  IADD3.X R13, PT, PT, R13, UR15, RZ, P5, !PT ;  /* 0x0000000f0d0d7c10 */ /* 0x000fe2000affe4ff */
[----:B------:R-:W-:Y:S01]  /*20ad0*/  STL [R1+0x90], R12 ;  /* 0x0000900c01007387 */ /* 0x000fe20000100800 */
[----:B------:R-:W-:-:S03]  /*20ae0*/  IMAD.MOV.U32 R6, RZ, RZ, R12 ;  /* 0x000000ffff067224 */ /* 0x000fc600078e000c */
[----:B------:R1:W-:Y:S01]  /*20af0*/  STL [R1+0x8c], R13 ;  /* 0x00008c0d01007387 */ /* 0x0003e20000100800 */
[----:B------:R-:W-:-:S05]  /*20b00*/  IMAD.MOV.U32 R7, RZ, RZ, R13 ;  /* 0x000000ffff077224 */ /* 0x000fca00078e000d */
[----:B------:R3:W-:Y:S04]  /*20b10*/  LDGSTS.E [R5+0x9400], desc[UR28][R6.64], P4 ;  /* 0x0940000006057fae */ /* 0x0007e8000a1a101c */
[----:B-1----:R-:W2:Y:S04]  /*20b20*/  LDL.LU R13, [R1+0xb4] ;  /* 0x0000b400010d7983 */ /* 0x002ea80000300800 */
[----:B------:R-:W2:Y:S01]  /*20b30*/  LDL.LU R12, [R1+0xb8] ;  /* 0x0000b800010c7983 */ /* 0x000ea20000300800 */
[----:B----4-:R-:W-:-:S04]  /*20b40*/  IADD3 R17, P5, PT, R17, UR14, RZ ;  /* 0x0000000e11117c10 */ /* 0x010fc8000ffbe0ff */
[----:B---3--:R-:W-:Y:S02]  /*20b50*/  IADD3.X R18, PT, PT, R18, UR15, RZ, P5, !PT ;  /* 0x0000000f12127c10 */ /* 0x008fe4000affe4ff */
[----:B------:R-:W-:-:S03]  /*20b60*/  MOV R6, R17 ;  /* 0x0000001100067202 */ /* 0x000fc60000000f00 */
[----:B------:R-:W-:Y:S01]  /*20b70*/  IMAD.MOV.U32 R7, RZ, RZ, R18 ;  /* 0x000000ffff077224 */ /* 0x000fe200078e0012 */
[----:B------:R-:W-:-:S04]  /*20b80*/  IADD3 R9, P5, PT, R9, UR14, RZ ;  /* 0x0000000e09097c10 */ /* 0x000fc8000ffbe0ff */
        /* <DEDUP_REMOVED lines=11> */
[----:B------:R-:W-:-:S03]  /*20c40*/  IMAD.MOV.U32 R6, RZ, RZ, R9 ;  /* 0x000000ffff067224 */ /* 0x000fc600078e0009 */
[----:B-1----:R-:W3:Y:S04]  /*20c50*/  LDL.LU R11, [R1+0xbc] ;  /* 0x0000bc00010b7983 */ /* 0x002ee80000300800 */
[----:B------:R-:W4:Y:S04]  /*20c60*/  LDL.LU R9, [R1+0xc0] ;  /* 0x0000c00001097983 */ /* 0x000f280000300800 */
[----:B------:R1:W-:Y:S01]  /*20c70*/  LDGSTS.E [R5+0x9800], desc[UR28][R6.64], P4 ;  /* 0x0980000006057fae */ /* 0x0003e2000a1a101c */
[----:B-----5:R-:W-:-:S04]  /*20c80*/  IADD3 R15, P5, PT, R15, UR14, RZ ;  /* 0x0000000e0f0f7c10 */ /* 0x020fc8000ffbe0ff */
[----:B--2---:R-:W-:Y:S01]  /*20c90*/  IADD3.X R16, PT, PT, R16, UR15, RZ, P5, !PT ;  /* 0x0000000f10107c10 */ /* 0x004fe2000affe4ff */
[----:B------:R-:W-:Y:S01]  /*20ca0*/  STL [R1+0xa8], R15 ;  /* 0x0000a80f01007387 */ /* 0x000fe20000100800 */
[----:B-1----:R-:W-:Y:S02]  /*20cb0*/  IMAD.MOV.U32 R6, RZ, RZ, R15 ;  /* 0x000000ffff067224 */ /* 0x002fe400078e000f */
[----:B------:R-:W-:Y:S01]  /*20cc0*/  MOV R7, R16 ;  /* 0x0000001000077202 */ /* 0x000fe20000000f00 */
[----:B------:R1:W-:Y:S04]  /*20cd0*/  STL [R1+0xa4], R16 ;  /* 0x0000a41001007387 */ /* 0x0003e80000100800 */
[----:B------:R2:W-:Y:S01]  /*20ce0*/  LDGSTS.E [R5+0x9a00], desc[UR28][R6.64], P4 ;  /* 0x09a0000006057fae */ /* 0x0005e2000a1a101c */
[----:B------:R-:W-:-:S03]  /*20cf0*/  ISETP.GT.AND P4, PT, R4, 0x27, PT ;  /* 0x000000270400780c */ /* 0x000fc60003f84270 */
[----:B-1----:R-:W5:Y:S04]  /*20d00*/  LDL.LU R16, [R1+0xc4] ;  /* 0x0000c40001107983 */ /* 0x002f680000300800 */
[----:B------:R-:W5:Y:S01]  /*20d10*/  LDL.LU R15, [R1+0xc8] ;  /* 0x0000c800010f7983 */ /* 0x000f620000300800 */
[----:B--2---:R-:W-:-:S04]  /*20d20*/  SEL R6, RZ, 0x4, !P4 ;  /* 0x00000004ff067807 */ /* 0x004fc80006000000 */
        /* <DEDUP_REMOVED lines=13> */
[----:B------:R-:W-:Y:S04]  /*20e00*/  STL [R1+0xb8], R12 ;  /* 0x0000b80c01007387 */ /* 0x000fe80000100800 */
[----:B------:R1:W-:Y:S04]  /*20e10*/  STL [R1+0xb4], R13 ;  /* 0x0000b40d01007387 */ /* 0x0003e80000100800 */
[----:B------:R-:W2:Y:S04]  /*20e20*/  LDL.LU R18, [R1+0xd4] ;  /* 0x0000d40001127983 */ /* 0x000ea80000300800 */
[----:B------:R-:W2:Y:S01]  /*20e30*/  LDL.LU R17, [R1+0xd8] ;  /* 0x0000d80001117983 */ /* 0x000ea20000300800 */
[----:B-1----:R-:W-:-:S02]  /*20e40*/  IMAD.MOV.U32 R6, RZ, RZ, R12 ;  /* 0x000000ffff067224 */ /* 0x002fc400078e000c */
[----:B------:R-:W-:Y:S02]  /*20e50*/  IMAD.MOV.U32 R7, RZ, RZ, R13 ;  /* 0x000000ffff077224 */ /* 0x000fe400078e000d */
[----:B------:R-:W2:Y:S04]  /*20e60*/  LDL.LU R13, [R1+0xdc] ;  /* 0x0000dc00010d7983 */ /* 0x000ea80000300800 */
[----:B------:R-:W2:Y:S04]  /*20e70*/  LDL.LU R12, [R1+0xe0] ;  /* 0x0000e000010c7983 */ /* 0x000ea80000300800 */
[----:B------:R1:W-:Y:S01]  /*20e80*/  LDGSTS.E [R5+0x9e00], desc[UR28][R6.64], P4 ;  /* 0x09e0000006057fae */ /* 0x0003e2000a1a101c */
[----:B------:R-:W-:-:S04]  /*20e90*/  ISETP.GT.AND P4, PT, R4, 0x28, PT ;  /* 0x000000280400780c */ /* 0x000fc80003f84270 */
[----:B-1----:R-:W-:Y:S02]  /*20ea0*/  SEL R6, RZ, 0x4, !P4 ;  /* 0x00000004ff067807 */ /* 0x002fe40006000000 */
[----:B----4-:R-:W-:Y:S02]  /*20eb0*/  IADD3 R9, P5, PT, R9, UR14, RZ ;  /* 0x0000000e09097c10 */ /* 0x010fe4000ffbe0ff */
[----:B------:R-:W-:Y:S02]  /*20ec0*/  SEL R6, R6, RZ, !P3 ;  /* 0x000000ff06067207 */ /* 0x000fe40005800000 */
[----:B---3--:R-:W-:Y:S01]  /*20ed0*/  IADD3.X R11, PT, PT, R11, UR15, RZ, P5, !PT ;  /* 0x0000000f0b0b7c10 */ /* 0x008fe2000affe4ff */
[----:B------:R-:W-:Y:S01]  /*20ee0*/  STL [R1+0xc0], R9 ;  /* 0x0000c00901007387 */ /* 0x000fe20000100800 */
[----:B------:R-:W-:Y:S02]  /*20ef0*/  ISETP.NE.U32.AND P4, PT, R6, RZ, PT ;  /* 0x000000ff0600720c */ /* 0x000fe40003f85070 */
[----:B------:R-:W-:Y:S01]  /*20f00*/  MOV R6, R9 ;  /* 0x0000000900067202 */ /* 0x000fe20000000f00 */
[----:B------:R1:W-:Y:S01]  /*20f10*/  STL [R1+0xbc], R11 ;  /* 0x0000bc0b01007387 */ /* 0x0003e20000100800 */
[----:B------:R-:W-:-:S03]  /*20f20*/  IMAD.MOV.U32 R7, RZ, RZ, R11 ;  /* 0x000000ffff077224 */ /* 0x000fc600078e000b */
[----:B-1----:R-:W3:Y:S04]  /*20f30*/  LDL.LU R11, [R1+0xe4] ;  /* 0x0000e400010b7983 */ /* 0x002ee80000300800 */
[----:B------:R-:W4:Y:S04]  /*20f40*/  LDL.LU R9, [R1+0xe8] ;  /* 0x0000e80001097983 */ /* 0x000f280000300800 */
[----:B------:R1:W-:Y:S01]  /*20f50*/  LDGSTS.E [R5+0xa000], desc[UR28][R6.64], P4 ;  /* 0x0a00000006057fae */ /* 0x0003e2000a1a101c */
[----:B-----5:R-:W-:-:S04]  /*20f60*/  IADD3 R15, P5, PT, R15, UR14, RZ ;  /* 0x0000000e0f0f7c10 */ /* 0x020fc8000ffbe0ff */
[----:B------:R-:W-:Y:S01]  /*20f70*/  IADD3.X R16, PT, PT, R16, UR15, RZ, P5, !PT ;  /* 0x0000000f10107c10 */ /* 0x000fe2000affe4ff */
[----:B-1----:R-:W-:Y:S01]  /*20f80*/  IMAD.MOV.U32 R6, RZ, RZ, R15 ;  /* 0x000000ffff067224 */ /* 0x002fe200078e000f */
[----:B------:R-:W-:Y:S03]  /*20f90*/  STL [R1+0xc8], R15 ;  /* 0x0000c80f01007387 */ /* 0x000fe60000100800 */
[----:B------:R-:W-:Y:S01]  /*20fa0*/  IMAD.MOV.U32 R7, RZ, RZ, R16 ;  /* 0x000000ffff077224 */ /* 0x000fe200078e0010 */
[----:B------:R1:W-:Y:S04]  /*20fb0*/  STL [R1+0xc4], R16 ;  /* 0x0000c41001007387 */ /* 0x0003e80000100800 */
[----:B------:R5:W-:Y:S01]  /*20fc0*/  LDGSTS.E [R5+0xa200], desc[UR28][R6.64], P4 ;  /* 0x0a20000006057fae */ /* 0x000be2000a1a101c */
[----:B------:R-:W-:-:S03]  /*20fd0*/  ISETP.GT.AND P4, PT, R4, 0x29, PT ;  /* 0x000000290400780c */ /* 0x000fc60003f84270 */
[----:B-1----:R-:W3:Y:S04]  /*20fe0*/  LDL.LU R16, [R1+0xec] ;  /* 0x0000ec0001107983 */ /* 0x002ee80000300800 */
[----:B------:R-:W3:Y:S01]  /*20ff0*/  LDL.LU R15, [R1+0xf0] ;  /* 0x0000f000010f7983 */ /* 0x000ee20000300800 */
[----:B-----5:R-:W-:-:S04]  /*21000*/  SEL R6, RZ, 0x4, !P4 ;  /* 0x00000004ff067807 */ /* 0x020fc80006000000 */
[----:B------:R-:W-:Y:S02]  /*21010*/  SEL R6, R6, RZ, !P3 ;  /* 0x000000ff06067207 */ /* 0x000fe40005800000 */
[----:B--2---:R-:W-:-:S04]  /*21020*/  IADD3 R8, P5, PT, R8, UR14, RZ ;  /* 0x0000000e08087c10 */ /* 0x004fc8000ffbe0ff */
[----:B------:R-:W-:Y:S01]  /*21030*/  IADD3.X R14, PT, PT, R14, UR15, RZ, P5, !PT ;  /* 0x0000000f0e0e7c10 */ /* 0x000fe2000affe4ff */
        /* <DEDUP_REMOVED lines=10> */
[----:B-1----:R-:W-:-:S04]  /*210e0*/  IMAD.MOV.U32 R6, RZ, RZ, R17 ;  /* 0x000000ffff067224 */ /* 0x002fc800078e0011 */
        /* <DEDUP_REMOVED lines=14> */
[----:B-1----:R-:W2:Y:S04]  /*211d0*/  LDL.LU R13, [R1+0xfc] ;  /* 0x0000fc00010d7983 */ /* 0x002ea80000300800 */
[----:B------:R-:W2:Y:S04]  /*211e0*/  LDL.LU R12, [R1+0x100] ;  /* 0x00010000010c7983 */ /* 0x000ea80000300800 */
[----:B------:R1:W-:Y:S01]  /*211f0*/  LDGSTS.E [R5+0xa800], desc[UR28][R6.64], P4 ;  /* 0x0a80000006057fae */ /* 0x0003e2000a1a101c */
[----:B----4-:R-:W-:-:S04]  /*21200*/  IADD3 R9, P5, PT, R9, UR14, RZ ;  /* 0x0000000e09097c10 */ /* 0x010fc8000ffbe0ff */
[----:B---3--:R-:W-:Y:S01]  /*21210*/  IADD3.X R11, PT, PT, R11, UR15, RZ, P5, !PT ;  /* 0x0000000f0b0b7c10 */ /* 0x008fe2000affe4ff */
[----:B------:R-:W-:Y:S04]  /*21220*/  STL [R1+0xe8], R9 ;  /* 0x0000e80901007387 */ /* 0x000fe80000100800 */
[----:B------:R3:W-:Y:S01]  /*21230*/  STL [R1+0xe4], R11 ;  /* 0x0000e40b01007387 */ /* 0x0007e20000100800 */
[----:B-1----:R-:W-:Y:S01]  /*21240*/  IMAD.MOV.U32 R7, RZ, RZ, R11 ;  /* 0x000000ffff077224 */ /* 0x002fe200078e000b */
[----:B------:R-:W-:-:S05]  /*21250*/  MOV R6, R9 ;  /* 0x0000000900067202 */ /* 0x000fca0000000f00 */
[----:B------:R1:W-:Y:S04]  /*21260*/  LDGSTS.E [R5+0xaa00], desc[UR28][R6.64], P4 ;  /* 0x0aa0000006057fae */ /* 0x0003e8000a1a101c */
[----:B---3--:R-:W3:Y:S04]  /*21270*/  LDL.LU R11, [R1+0x104] ;  /* 0x00010400010b7983 */ /* 0x008ee80000300800 */
[----:B------:R-:W4:Y:S01]  /*21280*/  LDL.LU R9, [R1+0x108] ;  /* 0x0001080001097983 */ /* 0x000f220000300800 */
        /* <DEDUP_REMOVED lines=10> */
[----:B-1----:R-:W3:Y:S04]  /*21330*/  LDL.LU R16, [R1+0x10c] ;  /* 0x00010c0001107983 */ /* 0x002ee80000300800 */
[----:B------:R-:W3:Y:S04]  /*21340*/  LDL.LU R15, [R1+0x110] ;  /* 0x00011000010f7983 */ /* 0x000ee80000300800 */
[----:B------:R1:W-:Y:S01]  /*21350*/  LDGSTS.E [R5+0xac00], desc[UR28][R6.64], P4 ;  /* 0x0ac0000006057fae */ /* 0x0003e2000a1a101c */
[----:B-----5:R-:W-:-:S04]  /*21360*/  IADD3 R8, P5, PT, R8, UR14, RZ ;  /* 0x0000000e08087c10 */ /* 0x020fc8000ffbe0ff */
[----:B--2---:R-:W-:Y:S01]  /*21370*/  IADD3.X R14, PT, PT, R14, UR15, RZ, P5, !PT ;  /* 0x0000000f0e0e7c10 */ /* 0x004fe2000affe4ff */
[----:B------:R-:W-:Y:S04]  /*21380*/  STL [R1+0xf8], R8 ;  /* 0x0000f80801007387 */ /* 0x000fe80000100800 */
[----:B------:R2:W-:Y:S04]  /*21390*/  STL [R1+0xf4], R14 ;  /* 0x0000f40e01007387 */ /* 0x0005e80000100800 */
[----:B------:R-:W5:Y:S04]  /*213a0*/  LDL.LU R18, [R1+0x114] ;  /* 0x0001140001127983 */ /* 0x000f680000300800 */
[----:B------:R-:W5:Y:S01]  /*213b0*/  LDL.LU R17, [R1+0x118] ;  /* 0x0001180001117983 */ /* 0x000f620000300800 */
[----:B-1----:R-:W-:Y:S01]  /*213c0*/  IMAD.MOV.U32 R6, RZ, RZ, R8 ;  /* 0x000000ffff067224 */ /* 0x002fe200078e0008 */
[----:B------:R-:W-:-:S02]  /*213d0*/  MOV R7, R14 ;  /* 0x0000000e00077202 */ /* 0x000fc40000000f00 */
[----:B--2---:R-:W2:Y:S04]  /*213e0*/  LDL.LU R14, [R1+0x11c] ;  /* 0x00011c00010e7983 */ /* 0x004ea80000300800 */
[----:B------:R-:W2:Y:S04]  /*213f0*/  LDL.LU R8, [R1+0x120] ;  /* 0x0001200001087983 */ /* 0x000ea80000300800 */
[----:B------:R1:W-:Y:S01]  /*21400*/  LDGSTS.E [R5+0xae00], desc[UR28][R6.64], P4 ;  /* 0x0ae0000006057fae */ /* 0x0003e2000a1a101c */
[----:B------:R-:W-:-:S04]  /*21410*/  ISETP.GT.AND P4, PT, R4, 0x2c, PT ;  /* 0x0000002c0400780c */ /* 0x000fc80003f84270 */
[----:B-1----:R-:W-:-:S04]  /*21420*/  SEL R6, RZ, 0x4, !P4 ;  /* 0x00000004ff067807 */ /* 0x002fc80006000000 */
        /* <DEDUP_REMOVED lines=12> */
[----:B---3--:R-:W-:Y:S01]  /*214f0*/  IADD3.X R11, PT, PT, R11, UR15, RZ, P5, !PT ;  /* 0x0000000f0b0b7c10 */ /* 0x008fe2000affe4ff */
[----:B------:R-:W-:Y:S01]  /*21500*/  STL [R1+0x108], R9 ;  /* 0x0001080901007387 */ /* 0x000fe20000100800 */
[----:B------:R-:W-:-:S03]  /*21510*/  IMAD.MOV.U32 R6, RZ, RZ, R9 ;  /* 0x000000ffff067224 */ /* 0x000fc600078e0009 */
[----:B------:R1:W-:Y:S01]  /*21520*/  STL [R1+0x104], R11 ;  /* 0x0001040b01007387 */ /* 0x0003e20000100800 */
[----:B------:R-:W-:-:S05]  /*21530*/  IMAD.MOV.U32 R7, RZ, RZ, R11 ;  /* 0x000000ffff077224 */ /* 0x000fca00078e000b */
[----:B------:R3:W-:Y:S04]  /*21540*/  LDGSTS.E [R5+0xb200], desc[UR28][R6.64], P4 ;  /* 0x0b20000006057fae */ /* 0x0007e8000a1a101c */
[----:B-1----:R-:W4:Y:S04]  /*21550*/  LDL.LU R11, [R1+0x12c] ;  /* 0x00012c00010b7983 */ /* 0x002f280000300800 */
[----:B------:R-:W4:Y:S01]  /*21560*/  LDL.LU R9, [R1+0x130] ;  /* 0x0001300001097983 */ /* 0x000f220000300800 */
[----:B------:R-:W-:-:S04]  /*21570*/  ISETP.GT.AND P4, PT, R4, 0x2d, PT ;  /* 0x0000002d0400780c */ /* 0x000fc80003f84270 */
[----:B---3--:R-:W-:-:S04]  /*21580*/  SEL R6, RZ, 0x4, !P4 ;  /* 0x00000004ff067807 */ /* 0x008fc80006000000 */
[----:B------:R-:W-:Y:S02]  /*21590*/  SEL R6, R6, RZ, !P3 ;  /* 0x000000ff06067207 */ /* 0x000fe40005800000 */
[----:B------:R-:W-:-:S04]  /*215a0*/  IADD3 R15, P5, PT, R15, UR14, RZ ;  /* 0x0000000e0f0f7c10 */ /* 0x000fc8000ffbe0ff */
[----:B------:R-:W-:Y:S01]  /*215b0*/  IADD3.X R16, PT, PT, R16, UR15, RZ, P5, !PT ;  /* 0x0000000f10107c10 */ /* 0x000fe2000affe4ff */
[----:B------:R-:W-:Y:S01]  /*215c0*/  STL [R1+0x110], R15 ;  /* 0x0001100f01007387 */ /* 0x000fe20000100800 */
[----:B------:R-:W-:Y:S02]  /*215d0*/  ISETP.NE.U32.AND P4, PT, R6, RZ, PT ;  /* 0x000000ff0600720c */ /* 0x000fe40003f85070 */
[----:B------:R-:W-:Y:S01]  /*215e0*/  MOV R6, R15 ;  /* 0x0000000f00067202 */ /* 0x000fe20000000f00 */
[----:B------:R1:W-:Y:S01]  /*215f0*/  STL [R1+0x10c], R16 ;  /* 0x00010c1001007387 */ /* 0x0003e20000100800 */
[----:B------:R-:W-:-:S03]  /*21600*/  IMAD.MOV.U32 R7, RZ, RZ, R16 ;  /* 0x000000ffff077224 */ /* 0x000fc600078e0010 */
[----:B-1----:R-:W3:Y:S04]  /*21610*/  LDL.LU R16, [R1+0x134] ;  /* 0x0001340001107983 */ /* 0x002ee80000300800 */
[----:B------:R-:W3:Y:S04]  /*21620*/  LDL.LU R15, [R1+0x138] ;  /* 0x00013800010f7983 */ /* 0x000ee80000300800 */
[----:B------:R1:W-:Y:S01]  /*21630*/  LDGSTS.E [R5+0xb400], desc[UR28][R6.64], P4 ;  /* 0x0b40000006057fae */ /* 0x0003e2000a1a101c */
[----:B-----5:R-:W-:-:S04]  /*21640*/  IADD3 R17, P5, PT, R17, UR14, RZ ;  /* 0x0000000e11117c10 */ /* 0x020fc8000ffbe0ff */
[----:B------:R-:W-:Y:S01]  /*21650*/  IADD3.X R18, PT, PT, R18, UR15, RZ, P5, !PT ;  /* 0x0000000f12127c10 */ /* 0x000fe2000affe4ff */
[----:B-1----:R-:W-:-:S04]  /*21660*/  IMAD.MOV.U32 R6, RZ, RZ, R17 ;  /* 0x000000ffff067224 */ /* 0x002fc800078e0011 */
[----:B------:R-:W-:Y:S01]  /*21670*/  IMAD.MOV.U32 R7, RZ, RZ, R18 ;  /* 0x000000ffff077224 */ /* 0x000fe200078e0012 */
[----:B--2---:R-:W-:-:S04]  /*21680*/  IADD3 R8, P5, PT, R8, UR14, RZ ;  /* 0x0000000e08087c10 */ /* 0x004fc8000ffbe0ff */
        /* <DEDUP_REMOVED lines=8> */
[----:B------:R-:W-:Y:S02]  /*21710*/  MOV R7, R14 ;  /* 0x0000000e00077202 */ /* 0x000fe40000000f00 */
        /* <DEDUP_REMOVED lines=10> */
[----:B------:R-:W-:Y:S01]  /*217c0*/  IMAD.MOV.U32 R7, RZ, RZ, R13 ;  /* 0x000000ffff077224 */ /* 0x000fe200078e000d */
[----:B------:R1:W-:Y:S04]  /*217d0*/  STL [R1+0x124], R13 ;  /* 0x0001240d01007387 */ /* 0x0003e80000100800 */
[----:B------:R4:W-:Y:S01]  /*217e0*/  LDGSTS.E [R5+0xba00], desc[UR28][R6.64], P4 ;  /* 0x0ba0000006057fae */ /* 0x0009e2000a1a101c */
[----:B------:R-:W-:-:S03]  /*217f0*/  ISETP.GT.AND P4, PT, R4, 0x2f, PT ;  /* 0x0000002f0400780c */ /* 0x000fc60003f84270 */
[----:B-1----:R-:W2:Y:S04]  /*21800*/  LDL.LU R13, [R1+0x144] ;  /* 0x00014400010d7983 */ /* 0x002ea80000300800 */
[----:B------:R-:W2:Y:S01]  /*21810*/  LDL.LU R12, [R1+0x148] ;  /* 0x00014800010c7983 */ /* 0x000ea20000300800 */
[----:B----4-:R-:W-:Y:S02]  /*21820*/  SEL R6, RZ, 0x4, !P4 ;  /* 0x00000004ff067807 */ /* 0x010fe40006000000 */
[----:B------:R-:W-:Y:S02]  /*21830*/  IADD3 R9, P5, PT, R9, UR14, RZ ;  /* 0x0000000e09097c10 */ /* 0x000fe4000ffbe0ff */
[----:B------:R-:W-:Y:S02]  /*21840*/  SEL R6, R6, RZ, !P3 ;  /* 0x000000ff06067207 */ /* 0x000fe40005800000 */
[----:B------:R-:W-:Y:S01]  /*21850*/  IADD3.X R11, PT, PT, R11, UR15, RZ, P5, !PT ;  /* 0x0000000f0b0b7c10 */ /* 0x000fe2000affe4ff */
[----:B------:R-:W-:Y:S01]  /*21860*/  STL [R1+0x130], R9 ;  /* 0x0001300901007387 */ /* 0x000fe20000100800 */
[----:B------:R-:W-:Y:S01]  /*21870*/  ISETP.NE.U32.AND P4, PT, R6, RZ, PT ;  /* 0x000000ff0600720c */ /* 0x000fe20003f85070 */
[----:B------:R-:W-:-:S02]  /*21880*/  IMAD.MOV.U32 R6, RZ, RZ, R9 ;  /* 0x000000ffff067224 */ /* 0x000fc400078e0009 */
[----:B------:R1:W-:Y:S01]  /*21890*/  STL [R1+0x12c], R11 ;  /* 0x00012c0b01007387 */ /* 0x0003e20000100800 */
[----:B------:R-:W-:-:S03]  /*218a0*/  IMAD.MOV.U32 R7, RZ, RZ, R11 ;  /* 0x000000ffff077224 */ /* 0x000fc600078e000b */
[----:B-1----:R-:W4:Y:S04]  /*218b0*/  LDL.LU R11, [R1+0x14c] ;  /* 0x00014c00010b7983 */ /* 0x002f280000300800 */
[----:B------:R-:W4:Y:S04]  /*218c0*/  LDL.LU R9, [R1+0x150] ;  /* 0x0001500001097983 */ /* 0x000f280000300800 */
[----:B------:R1:W-:Y:S01]  /*218d0*/  LDGSTS.E [R5+0xbc00], desc[UR28][R6.64], P4 ;  /* 0x0bc0000006057fae */ /* 0x0003e2000a1a101c */
[----:B---3--:R-:W-:-:S04]  /*218e0*/  IADD3 R15, P5, PT, R15, UR14, RZ ;  /* 0x0000000e0f0f7c10 */ /* 0x008fc8000ffbe0ff */
[----:B------:R-:W-:Y:S01]  /*218f0*/  IADD3.X R16, PT, PT, R16, UR15, RZ, P5, !PT ;  /* 0x0000000f10107c10 */ /* 0x000fe2000affe4ff */
[----:B------:R-:W-:Y:S04]  /*21900*/  STL [R1+0x138], R15 ;  /* 0x0001380f01007387 */ /* 0x000fe80000100800 */
[----:B------:R3:W-:Y:S04]  /*21910*/  STL [R1+0x134], R16 ;  /* 0x0001341001007387 */ /* 0x0007e80000100800 */
[----:B------:R-:W4:Y:S04]  /*21920*/  LDL.LU R18, [R1+0x154] ;  /* 0x0001540001127983 */ /* 0x000f280000300800 */
[----:B------:R-:W4:Y:S01]  /*21930*/  LDL.LU R17, [R1+0x158] ;  /* 0x0001580001117983 */ /* 0x000f220000300800 */
[----:B-1----:R-:W-:Y:S01]  /*21940*/  MOV R6, R15 ;  /* 0x0000000f00067202 */ /* 0x002fe20000000f00 */
[----:B------:R-:W-:-:S02]  /*21950*/  IMAD.MOV.U32 R7, RZ, RZ, R16 ;  /* 0x000000ffff077224 */ /* 0x000fc400078e0010 */
[----:B---3--:R-:W3:Y:S04]  /*21960*/  LDL.LU R16, [R1+0x15c] ;  /* 0x00015c0001107983 */ /* 0x008ee80000300800 */
[----:B------:R1:W-:Y:S01]  /*21970*/  LDGSTS.E [R5+0xbe00], desc[UR28][R6.64], P4 ;  /* 0x0be0000006057fae */ /* 0x0003e2000a1a101c */
[----:B------:R-:W-:-:S03]  /*21980*/  ISETP.GT.AND P4, PT, R4, 0x30, PT ;  /* 0x000000300400780c */ /* 0x000fc60003f84270 */
[----:B------:R-:W3:Y:S01]  /*21990*/  LDL.LU R15, [R1+0x160] ;  /* 0x00016000010f7983 */ /* 0x000ee20000300800 */
[----:B-1----:R-:W-:-:S04]  /*219a0*/  SEL R6, RZ, 0x4, !P4 ;  /* 0x00000004ff067807 */ /* 0x002fc80006000000 */
[----:B------:R-:W-:-:S04]  /*219b0*/  SEL R6, R6, RZ, !P3 ;  /* 0x000000ff06067207 */ /* 0x000fc80005800000 */
[----:B------:R-:W-:Y:S02]  /*219c0*/  ISETP.NE.U32.AND P4, PT, R6, RZ, PT ;  /* 0x000000ff0600720c */ /* 0x000fe40003f85070 */
[----:B-----5:R-:W-:-:S04]  /*219d0*/  IADD3 R8, P5, PT, R8, UR14, RZ ;  /* 0x0000000e08087c10 */ /* 0x020fc8000ffbe0ff */
[----:B--2---:R-:W-:Y:S01]  /*219e0*/  IADD3.X R14, PT, PT, R14, UR15, RZ, P5, !PT ;  /* 0x0000000f0e0e7c10 */ /* 0x004fe2000affe4ff */
[----:B------:R-:W-:Y:S01]  /*219f0*/  STL [R1+0x140], R8 ;  /* 0x0001400801007387 */ /* 0x000fe20000100800 */
[----:B------:R-:W-:-:S03]  /*21a00*/  IMAD.MOV.U32 R6, RZ, RZ, R8 ;  /* 0x000000ffff067224 */ /* 0x000fc600078e0008 */
[----:B------:R1:W-:Y:S01]  /*21a10*/  STL [R1+0x13c], R14 ;  /* 0x00013c0e01007387 */ /* 0x0003e20000100800 */
[----:B------:R-:W-:-:S05]  /*21a20*/  IMAD.MOV.U32 R7, RZ, RZ, R14 ;  /* 0x000000ffff077224 */ /* 0x000fca00078e000e */
[----:B------:R2:W-:Y:S04]  /*21a30*/  LDGSTS.E [R5+0xc000], desc[UR28][R6.64], P4 ;  /* 0x0c00000006057fae */ /* 0x0005e8000a1a101c */
[----:B-1----:R-:W5:Y:S04]  /*21a40*/  LDL.LU R14, [R1+0x164] ;  /* 0x00016400010e7983 */ /* 0x002f680000300800 */
[----:B------:R-:W5:Y:S01]  /*21a50*/  LDL.LU R8, [R1+0x168] ;  /* 0x0001680001087983 */ /* 0x000f620000300800 */
[----:B------:R-:W-:-:S04]  /*21a60*/  IADD3 R12, P5, PT, R12, UR14, RZ ;  /* 0x0000000e0c0c7c10 */ /* 0x000fc8000ffbe0ff */
[----:B------:R-:W-:Y:S01]  /*21a70*/  IADD3.X R13, PT, PT, R13, UR15, RZ, P5, !PT ;  /* 0x0000000f0d0d7c10 */ /* 0x000fe2000affe4ff */
[----:B--2---:R-:W-:Y:S01]  /*21a80*/  IMAD.MOV.U32 R6, RZ, RZ, R12 ;  /* 0x000000ffff067224 */ /* 0x004fe200078e000c */
[----:B------:R-:W-:Y:S02]  /*21a90*/  STL [R1+0x148], R12 ;  /* 0x0001480c01007387 */ /* 0x000fe40000100800 */
[----:B------:R-:W-:Y:S02]  /*21aa0*/  MOV R7, R13 ;  /* 0x0000000d00077202 */ /* 0x000fe40000000f00 */
[----:B------:R1:W-:Y:S04]  /*21ab0*/  STL [R1+0x144], R13 ;  /* 0x0001440d01007387 */ /* 0x0003e80000100800 */
[----:B------:R2:W-:Y:S01]  /*21ac0*/  LDGSTS.E [R5+0xc200], desc[UR28][R6.64], P4 ;  /* 0x0c20000006057fae */ /* 0x0005e2000a1a101c */
[----:B------:R-:W-:-:S03]  /*21ad0*/  ISETP.GT.AND P4, PT, R4, 0x31, PT ;  /* 0x000000310400780c */ /* 0x000fc60003f84270 */
[----:B-1----:R-:W5:Y:S04]  /*21ae0*/  LDL.LU R13, [R1+0x16c] ;  /* 0x00016c00010d7983 */ /* 0x002f680000300800 */
[----:B------:R-:W5:Y:S01]  /*21af0*/  LDL.LU R12, [R1+0x170] ;  /* 0x00017000010c7983 */ /* 0x000f620000300800 */
[----:B--2---:R-:W-:Y:S02]  /*21b00*/  SEL R6, RZ, 0x4, !P4 ;  /* 0x00000004ff067807 */ /* 0x004fe40006000000 */
[----:B----4-:R-:W-:Y:S02]  /*21b10*/  IADD3 R9, P5, PT, R9, UR14, RZ ;  /* 0x0000000e09097c10 */ /* 0x010fe4000ffbe0ff */
[----:B------:R-:W-:Y:S02]  /*21b20*/  SEL R6, R6, RZ, !P3 ;  /* 0x000000ff06067207 */ /* 0x000fe40005800000 */
[----:B------:R-:W-:Y:S01]  /*21b30*/  IADD3.X R11, PT, PT, R11, UR15, RZ, P5, !PT ;  /* 0x0000000f0b0b7c10 */ /* 0x000fe2000affe4ff */
[----:B------:R-:W-:Y:S01]  /*21b40*/  STL [R1+0x150], R9 ;  /* 0x0001500901007387 */ /* 0x000fe20000100800 */
[----:B------:R-:W-:Y:S01]  /*21b50*/  ISETP.NE.U32.AND P4, PT, R6, RZ, PT ;  /* 0x000000ff0600720c */ /* 0x000fe20003f85070 */
[----:B------:R-:W-:-:S02]  /*21b60*/  IMAD.MOV.U32 R6, RZ, RZ, R9 ;  /* 0x000000ffff067224 */ /* 0x000fc400078e0009 */
[----:B------:R1:W-:Y:S01]  /*21b70*/  STL [R1+0x14c], R11 ;  /* 0x00014c0b01007387 */ /* 0x0003e20000100800 */
[----:B------:R-:W-:-:S03]  /*21b80*/  IMAD.MOV.U32 R7, RZ, RZ, R11 ;  /* 0x000000ffff077224 */ /* 0x000fc600078e000b */
[----:B-1----:R-:W2:Y:S04]  /*21b90*/  LDL.LU R11, [R1+0x174] ;  /* 0x00017400010b7983 */ /* 0x002ea80000300800 */
[----:B------:R-:W4:Y:S04]  /*21ba0*/  LDL.LU R9, [R1+0x178] ;  /* 0x0001780001097983 */ /* 0x000f280000300800 */
[----:B------:R1:W-:Y:S01]  /*21bb0*/  LDGSTS.E [R5+0xc400], desc[UR28][R6.64], P4 ;  /* 0x0c40000006057fae */ /* 0x0003e2000a1a101c */
[----:B------:R-:W-:-:S04]  /*21bc0*/  IADD3 R17, P5, PT, R17, UR14, RZ ;  /* 0x0000000e11117c10 */ /* 0x000fc8000ffbe0ff */
[----:B------:R-:W-:Y:S01]  /*21bd0*/  IADD3.X R18, PT, PT, R18, UR15, RZ, P5, !PT ;  /* 0x0000000f12127c10 */ /* 0x000fe2000affe4ff */
[----:B-1----:R-:W-:-:S04]  /*21be0*/  IMAD.MOV.U32 R6, RZ, RZ, R17 ;  /* 0x000000ffff067224 */ /* 0x002fc800078e0011 */
[----:B------:R-:W-:-:S05]  /*21bf0*/  IMAD.MOV.U32 R7, RZ, RZ, R18 ;  /* 0x000000ffff077224 */ /* 0x000fca00078e0012 */
[----:B------:R1:W-:Y:S01]  /*21c00*/  LDGSTS.E [R5+0xc600], desc[UR28][R6.64], P4 ;  /* 0x0c60000006057fae */ /* 0x0003e2000a1a101c */
[----:B------:R-:W-:Y:S02]  /*21c10*/  ISETP.GT.AND P4, PT, R4, 0x32, PT ;  /* 0x000000320400780c */ /* 0x000fe40003f84270 */
[----:B---3--:R-:W-:Y:S01]  /*21c20*/  IADD3 R15, P5, PT, R15, UR14, RZ ;  /* 0x0000000e0f0f7c10 */ /* 0x008fe2000ffbe0ff */
        /* <DEDUP_REMOVED lines=9> */
[----:B------:R-:W-:-:S03]  /*21cc0*/  MOV R6, R15 ;  /* 0x0000000f00067202 */ /* 0x000fc60000000f00 */
[----:B-1----:R-:W3:Y:S04]  /*21cd0*/  LDL.LU R16, [R1+0x17c] ;  /* 0x00017c0001107983 */ /* 0x002ee80000300800 */
[----:B------:R-:W3:Y:S04]  /*21ce0*/  LDL.LU R15, [R1+0x180] ;  /* 0x00018000010f7983 */ /* 0x000ee80000300800 */
[----:B------:R1:W-:Y:S01]  /*21cf0*/  LDGSTS.E [R5+0xc800], desc[UR28][R6.64], P4 ;  /* 0x0c80000006057fae */ /* 0x0003e2000a1a101c */
[----:B-----5:R-:W-:-:S04]  /*21d00*/  IADD3 R8, P5, PT, R8, UR14, RZ ;  /* 0x0000000e08087c10 */ /* 0x020fc8000ffbe0ff */
[----:B------:R-:W-:Y:S01]  /*21d10*/  IADD3.X R14, PT, PT, R14, UR15, RZ, P5, !PT ;  /* 0x0000000f0e0e7c10 */ /* 0x000fe2000affe4ff */
[----:B------:R-:W-:Y:S01]  /*21d20*/  STL [R1+0x168], R8 ;  /* 0x0001680801007387 */ /* 0x000fe20000100800 */
[----:B-1----:R-:W-:-:S03]  /*21d30*/  IMAD.MOV.U32 R6, RZ, RZ, R8 ;  /* 0x000000ffff067224 */ /* 0x002fc600078e0008 */
[----:B------:R1:W-:Y:S01]  /*21d40*/  STL [R1+0x164], R14 ;  /* 0x0001640e01007387 */ /* 0x0003e20000100800 */
[----:B------:R-:W-:-:S05]  /*21d50*/  IMAD.MOV.U32 R7, RZ, RZ, R14 ;  /* 0x000000ffff077224 */ /* 0x000fca00078e000e */
[----:B------:R5:W-:Y:S04]  /*21d60*/  LDGSTS.E [R5+0xca00], desc[UR28][R6.64], P4 ;  /* 0x0ca0000006057fae */ /* 0x000be8000a1a101c */
[----:B-1----:R-:W3:Y:S04]  /*21d70*/  LDL.LU R14, [R1+0x184] ;  /* 0x00018400010e7983 */ /* 0x002ee80000300800 */
[----:B------:R-:W3:Y:S01]  /*21d80*/  LDL.LU R8, [R1+0x188] ;  /* 0x0001880001087983 */ /* 0x000ee20000300800 */
[----:B------:R-:W-:-:S04]  /*21d90*/  ISETP.GT.AND P4, PT, R4, 0x33, PT ;  /* 0x000000330400780c */ /* 0x000fc80003f84270 */
[----:B-----5:R-:W-:-:S04]  /*21da0*/  SEL R6, RZ, 0x4, !P4 ;  /* 0x00000004ff067807 */ /* 0x020fc80006000000 */
[----:B------:R-:W-:-:S04]  /*21db0*/  SEL R6, R6, RZ, !P3 ;  /* 0x000000ff06067207 */ /* 0x000fc80005800000 */
[----:B------:R-:W-:Y:S02]  /*21dc0*/  ISETP.NE.U32.AND P4, PT, R6, RZ, PT ;  /* 0x000000ff0600720c */ /* 0x000fe40003f85070 */
[----:B------:R-:W-:-:S04]  /*21dd0*/  IADD3 R12, P5, PT, R12, UR14, RZ ;  /* 0x0000000e0c0c7c10 */ /* 0x000fc8000ffbe0ff */
[----:B------:R-:W-:Y:S01]  /*21de0*/  IADD3.X R13, PT, PT, R13, UR15, RZ, P5, !PT ;  /* 0x0000000f0d0d7c10 */ /* 0x000fe2000affe4ff */
[----:B------:R-:W-:Y:S01]  /*21df0*/  STL [R1+0x170], R12 ;  /* 0x0001700c01007387 */ /* 0x000fe20000100800 */
[----:B------:R-:W-:Y:S02]  /*21e00*/  IMAD.MOV.U32 R6, RZ, RZ, R12 ;  /* 0x000000ffff067224 */ /* 0x000fe400078e000c */
[----:B------:R-:W-:Y:S01]  /*21e10*/  MOV R7, R13 ;  /* 0x0000000d00077202 */ /* 0x000fe20000000f00 */
[----:B------:R1:W-:Y:S04]  /*21e20*/  STL [R1+0x16c], R13 ;  /* 0x00016c0d01007387 */ /* 0x0003e80000100800 */
[----:B------:R5:W-:Y:S04]  /*21e30*/  LDGSTS.E [R5+0xcc00], desc[UR28][R6.64], P4 ;  /* 0x0cc0000006057fae */ /* 0x000be8000a1a101c */
[----:B-1----:R-:W3:Y:S04]  /*21e40*/  LDL.LU R13, [R1+0x18c] ;  /* 0x00018c00010d7983 */ /* 0x002ee80000300800 */
[----:B------:R-:W3:Y:S01]  /*21e50*/  LDL.LU R12, [R1+0x190] ;  /* 0x00019000010c7983 */ /* 0x000ee20000300800 */
[----:B----4-:R-:W-:-:S04]  /*21e60*/  IADD3 R9, P5, PT, R9, UR14, RZ ;  /* 0x0000000e09097c10 */ /* 0x010fc8000ffbe0ff */
[----:B--2---:R-:W-:Y:S01]  /*21e70*/  IADD3.X R11, PT, PT, R11, UR15, RZ, P5, !PT ;  /* 0x0000000f0b0b7c10 */ /* 0x004fe2000affe4ff */
[----:B------:R-:W-:Y:S04]  /*21e80*/  STL [R1+0x178], R9 ;  /* 0x0001780901007387 */ /* 0x000fe80000100800 */
[----:B------:R1:W-:Y:S04]  /*21e90*/  STL [R1+0x174], R11 ;  /* 0x0001740b01007387 */ /* 0x0003e80000100800 */
[----:B------:R-:W2:Y:S04]  /*21ea0*/  LDL.LU R18, [R1+0x194] ;  /* 0x0001940001127983 */ /* 0x000ea80000300800 */
[----:B------:R-:W4:Y:S01]  /*21eb0*/  LDL.LU R17, [R1+0x198] ;  /* 0x0001980001117983 */ /* 0x000f220000300800 */
[----:B-----5:R-:W-:-:S02]  /*21ec0*/  IMAD.MOV.U32 R7, RZ, RZ, R11 ;  /* 0x000000ffff077224 */ /* 0x020fc400078e000b */
[----:B------:R-:W-:Y:S01]  /*21ed0*/  IMAD.MOV.U32 R6, RZ, RZ, R9 ;  /* 0x000000ffff067224 */ /* 0x000fe200078e0009 */
[----:B-1----:R-:W5:Y:S04]  /*21ee0*/  LDL.LU R11, [R1+0x19c] ;  /* 0x00019c00010b7983 */ /* 0x002f680000300800 */
[----:B------:R-:W2:Y:S04]  /*21ef0*/  LDL.LU R9, [R1+0x1a0] ;  /* 0x0001a00001097983 */ /* 0x000ea80000300800 */
[----:B------:R1:W-:Y:S01]  /*21f00*/  LDGSTS.E [R5+0xce00], desc[UR28][R6.64], P4 ;  /* 0x0ce0000006057fae */ /* 0x0003e2000a1a101c */
[----:B------:R-:W-:-:S04]  /*21f10*/  ISETP.GT.AND P4, PT, R4, 0x34, PT ;  /* 0x000000340400780c */ /* 0x000fc80003f84270 */
[----:B-1----:R-:W-:-:S04]  /*21f20*/  SEL R6, RZ, 0x4, !P4 ;  /* 0x00000004ff067807 */ /* 0x002fc80006000000 */
[----:B------:R-:W-:-:S04]  /*21f30*/  SEL R6, R6, RZ, !P3 ;  /* 0x000000ff06067207 */ /* 0x000fc80005800000 */
[----:B------:R-:W-:Y:S02]  /*21f40*/  ISETP.NE.U32.AND P4, PT, R6, RZ, PT ;  /* 0x000000ff0600720c */ /* 0x000fe40003f85070 */
[----:B---3--:R-:W-:-:S04]  /*21f50*/  IADD3 R15, P5, PT, R15, UR14, RZ ;  /* 0x0000000e0f0f7c10 */ /* 0x008fc8000ffbe0ff */
[----:B------:R-:W-:Y:S01]  /*21f60*/  IADD3.X R16, PT, PT, R16, UR15, RZ, P5, !PT ;  /* 0x0000000f10107c10 */ /* 0x000fe2000affe4ff */
        /* <DEDUP_REMOVED lines=8> */
[----:B------:R-:W-:Y:S02]  /*21ff0*/  IADD3.X R14, PT, PT, R14, UR15, RZ, P5, !PT ;  /* 0x0000000f0e0e7c10 */ /* 0x000fe4000affe4ff */
[----:B---3--:R-:W-:-:S03]  /*22000*/  MOV R6, R8 ;  /* 0x0000000800067202 */ /* 0x008fc60000000f00 */
[----:B------:R-:W-:Y:S01]  /*22010*/  IMAD.MOV.U32 R7, RZ, RZ, R14 ;  /* 0x000000ffff077224 */ /* 0x000fe200078e000e */
[----:B------:R-:W-:Y:S04]  /*22020*/  STL [R1+0x188], R8 ;  /* 0x0001880801007387 */ /* 0x000fe80000100800 */
[----:B------:R1:W-:Y:S04]  /*22030*/  STL [R1+0x184], R14 ;  /* 0x0001840e01007387 */ /* 0x0003e80000100800 */
[----:B------:R3:W-:Y:S01]  /*22040*/  LDGSTS.E [R5+0xd200], desc[UR28][R6.64], P4 ;  /* 0x0d20000006057fae */ /* 0x0007e2000a1a101c */
[----:B------:R-:W-:-:S03]  /*22050*/  ISETP.GT.AND P4, PT, R4, 0x35, PT ;  /* 0x000000350400780c */ /* 0x000fc60003f84270 */
[----:B-1----:R-:W5:Y:S04]  /*22060*/  LDL.LU R14, [R1+0x1ac] ;  /* 0x0001ac00010e7983 */ /* 0x002f680000300800 */
[----:B------:R-:W5:Y:S01]  /*22070*/  LDL.LU R8, [R1+0x1b0] ;  /* 0x0001b00001087983 */ /* 0x000f620000300800 */
[----:B---3--:R-:W-:-:S04]  /*22080*/  SEL R6, RZ, 0x4, !P4 ;  /* 0x00000004ff067807 */ /* 0x008fc80006000000 */
        /* <DEDUP_REMOVED lines=11> */
[----:B----4-:R-:W-:-:S04]  /*22140*/  IADD3 R17, P5, PT, R17, UR14, RZ ;  /* 0x0000000e11117c10 */ /* 0x010fc8000ffbe0ff */
[----:B--2---:R-:W-:Y:S01]  /*22150*/  IADD3.X R18, PT, PT, R18, UR15, RZ, P5, !PT ;  /* 0x0000000f12127c10 */ /* 0x004fe2000affe4ff */
[----:B---3--:R-:W-:-:S03]  /*22160*/  IMAD.MOV.U32 R6, RZ, RZ, R17 ;  /* 0x000000ffff067224 */ /* 0x008fc600078e0011 */
[----:B------:R-:W-:-:S05]  /*22170*/  MOV R7, R18 ;  /* 0x0000001200077202 */ /* 0x000fca0000000f00 */
[----:B------:R1:W-:Y:S01]  /*22180*/  LDGSTS.E [R5+0xd600], desc[UR28][R6.64], P4 ;  /* 0x0d60000006057fae */ /* 0x0003e2000a1a101c */
[----:B------:R-:W-:Y:S02]  /*22190*/  ISETP.GT.AND P4, PT, R4, 0x36, PT ;  /* 0x000000360400780c */ /* 0x000fe40003f84270 */
[----:B------:R-:W-:Y:S01]  /*221a0*/  IADD3 R9, P5, PT, R9, UR14, RZ ;  /* 0x0000000e09097c10 */ /* 0x000fe2000ffbe0ff */
[----:B------:R-:W-:Y:S03]  /*221b0*/  STL [R1+0x198], R17 ;  /* 0x0001981101007387 */ /* 0x000fe60000100800 */
[----:B-----5:R-:W-:Y:S02]  /*221c0*/  IADD3.X R11, PT, PT, R11, UR15, RZ, P5, !PT ;  /* 0x0000000f0b0b7c10 */ /* 0x020fe4000affe4ff */
        /* <DEDUP_REMOVED lines=9> */
[----:B------:R-:W3:Y:S04]  /*22260*/  LDL.LU R9, [R1+0x1c0] ;  /* 0x0001c00001097983 */ /* 0x000ee80000300800 */
        /* <DEDUP_REMOVED lines=8> */
[----:B-1----:R-:W5:Y:S04]  /*222f0*/  LDL.LU R16, [R1+0x1c4] ;  /* 0x0001c40001107983 */ /* 0x002f680000300800 */
[----:B------:R-:W5:Y:S01]  /*22300*/  LDL.LU R15, [R1+0x1c8] ;  /* 0x0001c800010f7983 */ /* 0x000f620000300800 */
[----:B------:R-:W-:-:S04]  /*22310*/  ISETP.GT.AND P4, PT, R4, 0x37, PT ;  /* 0x000000370400780c */ /* 0x000fc80003f84270 */
[----:B----4-:R-:W-:-:S04]  /*22320*/  SEL R6, RZ, 0x4, !P4 ;  /* 0x00000004ff067807 */ /* 0x010fc80006000000 */
        /* <DEDUP_REMOVED lines=8> */
[----:B-1----:R-:W4:Y:S04]  /*223b0*/  LDL.LU R14, [R1+0x1cc] ;  /* 0x0001cc00010e7983 */ /* 0x002f280000300800 */
[----:B------:R-:W4:Y:S04]  /*223c0*/  LDL.LU R8, [R1+0x1d0] ;  /* 0x0001d00001087983 */ /* 0x000f280000300800 */
[----:B------:R1:W-:Y:S01]  /*223d0*/  LDGSTS.E [R5+0xdc00], desc[UR28][R6.64], P4 ;  /* 0x0dc0000006057fae */ /* 0x0003e2000a1a101c */
[----:B------:R-:W-:-:S04]  /*223e0*/  IADD3 R12, P5, PT, R12, UR14, RZ ;  /* 0x0000000e0c0c7c10 */ /* 0x000fc8000ffbe0ff */
[----:B------:R-:W-:Y:S01]  /*223f0*/  IADD3.X R13, PT, PT, R13, UR15, RZ, P5, !PT ;  /* 0x0000000f0d0d7c10 */ /* 0x000fe2000affe4ff */
[----:B------:R-:W-:Y:S04]  /*22400*/  STL [R1+0x1b8], R12 ;  /* 0x0001b80c01007387 */ /* 0x000fe80000100800 */
[----:B------:R1:W-:Y:S04]  /*22410*/  STL [R1+0x1b4], R13 ;  /* 0x0001b40d01007387 */ /* 0x0003e80000100800 */
[----:B------:R-:W4:Y:S04]  /*22420*/  LDL.LU R18, [R1+0x1d4] ;  /* 0x0001d40001127983 */ /* 0x000f280000300800 */
[----:B------:R-:W4:Y:S01]  /*22430*/  LDL.LU R17, [R1+0x1d8] ;  /* 0x0001d80001117983 */ /* 0x000f220000300800 */
[----:B-1----:R-:W-:-:S02]  /*22440*/  IMAD.MOV.U32 R6, RZ, RZ, R12 ;  /* 0x000000ffff067224 */ /* 0x002fc400078e000c */
[----:B------:R-:W-:Y:S02]  /*22450*/  IMAD.MOV.U32 R7, RZ, RZ, R13 ;  /* 0x000000ffff077224 */ /* 0x000fe400078e000d */
[----:B------:R-:W4:Y:S04]  /*22460*/  LDL.LU R13, [R1+0x1dc] ;  /* 0x0001dc00010d7983 */ /* 0x000f280000300800 */
[----:B------:R1:W-:Y:S01]  /*22470*/  LDGSTS.E [R5+0xde00], desc[UR28][R6.64], P4 ;  /* 0x0de0000006057fae */ /* 0x0003e2000a1a101c */
[----:B------:R-:W-:-:S03]  /*22480*/  ISETP.GT.AND P4, PT, R4, 0x38, PT ;  /* 0x000000380400780c */ /* 0x000fc60003f84270 */
[----:B------:R-:W4:Y:S01]  /*22490*/  LDL.LU R12, [R1+0x1e0] ;  /* 0x0001e000010c7983 */ /* 0x000f220000300800 */
[----:B-1----:R-:W-:-:S04]  /*224a0*/  SEL R6, RZ, 0x4, !P4 ;  /* 0x00000004ff067807 */ /* 0x002fc80006000000 */
[----:B------:R-:W-:Y:S02]  /*224b0*/  SEL R6, R6, RZ, !P3 ;  /* 0x000000ff06067207 */ /* 0x000fe40005800000 */
[----:B---3--:R-:W-:-:S04]  /*224c0*/  IADD3 R9, P5, PT, R9, UR14, RZ ;  /* 0x0000000e09097c10 */ /* 0x008fc8000ffbe0ff */
[----:B--2---:R-:W-:Y:S01]  /*224d0*/  IADD3.X R11, PT, PT, R11, UR15, RZ, P5, !PT ;  /* 0x0000000f0b0b7c10 */ /* 0x004fe2000affe4ff */
[----:B------:R-:W-:Y:S01]  /*224e0*/  STL [R1+0x1c0], R9 ;  /* 0x0001c00901007387 */ /* 0x000fe20000100800 */
[----:B------:R-:W-:Y:S01]  /*224f0*/  ISETP.NE.U32.AND P4, PT, R6, RZ, PT ;  /* 0x000000ff0600720c */ /* 0x000fe20003f85070 */
[----:B------:R-:W-:Y:S01]  /*22500*/  IMAD.MOV.U32 R6, RZ, RZ, R9 ;  /* 0x000000ffff067224 */ /* 0x000fe200078e0009 */
[----:B------:R-:W-:Y:S01]  /*22510*/  MOV R7, R11 ;  /* 0x0000000b00077202 */ /* 0x000fe20000000f00 */
[----:B------:R1:W-:Y:S04]  /*22520*/  STL [R1+0x1bc], R11 ;  /* 0x0001bc0b01007387 */ /* 0x0003e80000100800 */
[----:B-1----:R-:W2:Y:S04]  /*22530*/  LDL.LU R11, [R1+0x1e4] ;  /* 0x0001e400010b7983 */ /* 0x002ea80000300800 */
[----:B------:R-:W3:Y:S04]  /*22540*/  LDL.LU R9, [R1+0x1e8] ;  /* 0x0001e80001097983 */ /* 0x000ee80000300800 */
[----:B------:R1:W-:Y:S01]  /*22550*/  LDGSTS.E [R5+0xe000], desc[UR28][R6.64], P4 ;  /* 0x0e00000006057fae */ /* 0x0003e2000a1a101c */
[----:B-----5:R-:W-:-:S04]  /*22560*/  IADD3 R15, P5, PT, R15, UR14, RZ ;  /* 0x0000000e0f0f7c10 */ /* 0x020fc8000ffbe0ff */
[----:B------:R-:W-:Y:S01]  /*22570*/  IADD3.X R16, PT, PT, R16, UR15, RZ, P5, !PT ;  /* 0x0000000f10107c10 */ /* 0x000fe2000affe4ff */
[----:B-1----:R-:W-:-:S04]  /*22580*/  IMAD.MOV.U32 R6, RZ, RZ, R15 ;  /* 0x000000ffff067224 */ /* 0x002fc800078e000f */
[----:B------:R-:W-:-:S05]  /*22590*/  IMAD.MOV.U32 R7, RZ, RZ, R16 ;  /* 0x000000ffff077224 */ /* 0x000fca00078e0010 */
[----:B------:R1:W-:Y:S01]  /*225a0*/  LDGSTS.E [R5+0xe200], desc[UR28][R6.64], P4 ;  /* 0x0e20000006057fae */ /* 0x0003e2000a1a101c */
[----:B------:R-:W-:-:S03]  /*225b0*/  ISETP.GT.AND P4, PT, R4, 0x39, PT ;  /* 0x000000390400780c */ /* 0x000fc60003f84270 */
[----:B------:R-:W-:Y:S04]  /*225c0*/  STL [R1+0x1c8], R15 ;  /* 0x0001c80f01007387 */ /* 0x000fe80000100800 */
[----:B------:R5:W-:Y:S01]  /*225d0*/  STL [R1+0x1c4], R16 ;  /* 0x0001c41001007387 */ /* 0x000be20000100800 */
[----:B-1----:R-:W-:-:S04]  /*225e0*/  SEL R6, RZ, 0x4, !P4 ;  /* 0x00000004ff067807 */ /* 0x002fc80006000000 */
[----:B------:R-:W-:Y:S01]  /*225f0*/  SEL R6, R6, RZ, !P3 ;  /* 0x000000ff06067207 */ /* 0x000fe20005800000 */
[----:B-----5:R-:W5:Y:S04]  /*22600*/  LDL.LU R16, [R1+0x1ec] ;  /* 0x0001ec0001107983 */ /* 0x020f680000300800 */
[----:B------:R-:W5:Y:S01]  /*22610*/  LDL.LU R15, [R1+0x1f0] ;  /* 0x0001f000010f7983 */ /* 0x000f620000300800 */
[----:B----4-:R-:W-:-:S04]  /*22620*/  IADD3 R8, P5, PT, R8, UR14, RZ ;  /* 0x0000000e08087c10 */ /* 0x010fc8000ffbe0ff */
[----:B------:R-:W-:Y:S01]  /*22630*/  IADD3.X R14, PT, PT, R14, UR15, RZ, P5, !PT ;  /* 0x0000000f0e0e7c10 */ /* 0x000fe2000affe4ff */
[----:B------:R-:W-:Y:S01]  /*22640*/  STL [R1+0x1d0], R8 ;  /* 0x0001d00801007387 */ /* 0x000fe20000100800 */
[----:B------:R-:W-:Y:S01]  /*22650*/  ISETP.NE.U32.AND P4, PT, R6, RZ, PT ;  /* 0x000000ff0600720c */ /* 0x000fe20003f85070 */
[----:B------:R-:W-:Y:S02]  /*22660*/  IMAD.MOV.U32 R6, RZ, RZ, R8 ;  /* 0x000000ffff067224 */ /* 0x000fe400078e0008 */
[----:B------:R1:W-:Y:S01]  /*22670*/  STL [R1+0x1cc], R14 ;  /* 0x0001cc0e01007387 */ /* 0x0003e20000100800 */
[----:B------:R-:W-:-:S03]  /*22680*/  IMAD.MOV.U32 R7, RZ, RZ, R14 ;  /* 0x000000ffff077224 */ /* 0x000fc600078e000e */
[----:B-1----:R-:W4:Y:S04]  /*22690*/  LDL.LU R14, [R1+0x1f4] ;  /* 0x0001f400010e7983 */ /* 0x002f280000300800 */
[----:B------:R-:W4:Y:S04]  /*226a0*/  LDL.LU R8, [R1+0x1f8] ;  /* 0x0001f80001087983 */ /* 0x000f280000300800 */
[----:B------:R1:W-:Y:S01]  /*226b0*/  LDGSTS.E [R5+0xe400], desc[UR28][R6.64], P4 ;  /* 0x0e40000006057fae */ /* 0x0003e2000a1a101c */
[----:B------:R-:W-:-:S04]  /*226c0*/  IADD3 R17, P5, PT, R17, UR14, RZ ;  /* 0x0000000e11117c10 */ /* 0x000fc8000ffbe0ff */
[----:B------:R-:W-:Y:S02]  /*226d0*/  IADD3.X R18, PT, PT, R18, UR15, RZ, P5, !PT ;  /* 0x0000000f12127c10 */ /* 0x000fe4000affe4ff */
[----:B-1----:R-:W-:-:S03]  /*226e0*/  MOV R6, R17 ;  /* 0x0000001100067202 */ /* 0x002fc60000000f00 */
[----:B------:R-:W-:-:S05]  /*226f0*/  IMAD.MOV.U32 R7, RZ, RZ, R18 ;  /* 0x000000ffff077224 */ /* 0x000fca00078e0012 */
[----:B------:R1:W-:Y:S01]  /*22700*/  LDGSTS.E [R5+0xe600], desc[UR28][R6.64], P4 ;  /* 0x0e60000006057fae */ /* 0x0003e2000a1a101c */
[----:B------:R-:W-:Y:S02]  /*22710*/  ISETP.GT.AND P4, PT, R4, 0x3a, PT ;  /* 0x0000003a0400780c */ /* 0x000fe40003f84270 */
[----:B------:R-:W-:Y:S02]  /*22720*/  IADD3 R12, P5, PT, R12, UR14, RZ ;  /* 0x0000000e0c0c7c10 */ /* 0x000fe4000ffbe0ff */
[----:B-1----:R-:W-:-:S04]  /*22730*/  SEL R6, RZ, 0x4, !P4 ;  /* 0x00000004ff067807 */ /* 0x002fc80006000000 */
[----:B------:R-:W-:Y:S02]  /*22740*/  SEL R6, R6, RZ, !P3 ;  /* 0x000000ff06067207 */ /* 0x000fe40005800000 */
[----:B------:R-:W-:Y:S02]  /*22750*/  IADD3.X R13, PT, PT, R13, UR15, RZ, P5, !PT ;  /* 0x0000000f0d0d7c10 */ /* 0x000fe4000affe4ff */
[----:B------:R-:W-:Y:S01]  /*22760*/  ISETP.NE.U32.AND P4, PT, R6, RZ, PT ;  /* 0x000000ff0600720c */ /* 0x000fe20003f85070 */
[----:B------:R-:W-:Y:S01]  /*22770*/  STL [R1+0x1d8], R17 ;  /* 0x0001d81101007387 */ /* 0x000fe20000100800 */
[----:B------:R-:W-:-:S03]  /*22780*/  IMAD.MOV.U32 R6, RZ, RZ, R12 ;  /* 0x000000ffff067224 */ /* 0x000fc600078e000c */
[----:B------:R-:W-:Y:S01]  /*22790*/  STL [R1+0x1d4], R18 ;  /* 0x0001d41201007387 */ /* 0x000fe20000100800 */
[----:B------:R-:W-:-:S03]  /*227a0*/  IMAD.MOV.U32 R7, RZ, RZ, R13 ;  /* 0x000000ffff077224 */ /* 0x000fc600078e000d */
[----:B------:R-:W-:Y:S04]  /*227b0*/  STL [R1+0x1e0], R12 ;  /* 0x0001e00c01007387 */ /* 0x000fe80000100800 */
[----:B------:R1:W-:Y:S04]  /*227c0*/  STL [R1+0x1dc], R13 ;  /* 0x0001dc0d01007387 */ /* 0x0003e80000100800 */
[----:B------:R2:W-:Y:S01]  /*227d0*/  LDGSTS.E [R5+0xe800], desc[UR28][R6.64], P4 ;  /* 0x0e80000006057fae */ /* 0x0005e2000a1a101c */
[----:B---3--:R-:W-:-:S03]  /*227e0*/  IADD3 R9, P5, PT, R9, UR14, RZ ;  /* 0x0000000e09097c10 */ /* 0x008fc6000ffbe0ff */
[----:B-1----:R-:W3:Y:S01]  /*227f0*/  LDL.LU R13, [R1+0x1fc] ;  /* 0x0001fc00010d7983 */ /* 0x002ee20000300800 */
[----:B--2---:R-:W-:-:S03]  /*22800*/  IADD3.X R11, PT, PT, R11, UR15, RZ, P5, !PT ;  /* 0x0000000f0b0b7c10 */ /* 0x004fc6000affe4ff */
[----:B------:R-:W2:Y:S01]  /*22810*/  LDL.LU R12, [R1+0x200] ;  /* 0x00020000010c7983 */ /* 0x000ea20000300800 */
[----:B------:R-:W-:-:S03]  /*22820*/  MOV R7, R11 ;  /* 0x0000000b00077202 */ /* 0x000fc60000000f00 */
[----:B------:R-:W-:Y:S01]  /*22830*/  STL [R1+0x1e8], R9 ;  /* 0x0001e80901007387 */ /* 0x000fe20000100800 */
[----:B------:R-:W-:-:S03]  /*22840*/  IMAD.MOV.U32 R6, RZ, RZ, R9 ;  /* 0x000000ffff067224 */ /* 0x000fc600078e0009 */
[----:B------:R1:W-:Y:S04]  /*22850*/  STL [R1+0x1e4], R11 ;  /* 0x0001e40b01007387 */ /* 0x0003e80000100800 */
[----:B------:R1:W-:Y:S04]  /*22860*/  LDGSTS.E [R5+0xea00], desc[UR28][R6.64], P4 ;  /* 0x0ea0000006057fae */ /* 0x0003e8000a1a101c */
[----:B-1----:R-:W3:Y:S04]  /*22870*/  LDL.LU R11, [R1+0x204] ;  /* 0x00020400010b7983 */ /* 0x002ee80000300800 */
[----:B------:R-:W3:Y:S01]  /*22880*/  LDL.LU R9, [R1+0x208] ;  /* 0x0002080001097983 */ /* 0x000ee20000300800 */
[----:B------:R-:W-:-:S04]  /*22890*/  ISETP.GT.AND P4, PT, R4, 0x3b, PT ;  /* 0x0000003b0400780c */ /* 0x000fc80003f84270 */
[----:B------:R-:W-:Y:S02]  /*228a0*/  SEL R6, RZ, 0x4, !P4 ;  /* 0x00000004ff067807 */ /* 0x000fe40006000000 */
[----:B-----5:R-:W-:-:S04]  /*228b0*/  IADD3 R15, P5, PT, R15, UR14, RZ ;  /* 0x0000000e0f0f7c10 */ /* 0x020fc8000ffbe0ff */
[----:B------:R-:W-:Y:S01]  /*228c0*/  IADD3.X R16, PT, PT, R16, UR15, RZ, P5, !PT ;  /* 0x0000000f10107c10 */ /* 0x000fe2000affe4ff */
[----:B------:R-:W-:Y:S04]  /*228d0*/  STL [R1+0x1f0], R15 ;  /* 0x0001f00f01007387 */ /* 0x000fe80000100800 */
[----:B------:R1:W-:Y:S04]  /*228e0*/  STL [R1+0x1ec], R16 ;  /* 0x0001ec1001007387 */ /* 0x0003e80000100800 */
[----:B------:R-:W5:Y:S04]  /*228f0*/  LDL.LU R20, [R1+0x20c] ;  /* 0x00020c0001147983 */ /* 0x000f680000300800 */
[----:B------:R-:W5:Y:S01]  /*22900*/  LDL.LU R19, [R1+0x210] ;  /* 0x0002100001137983 */ /* 0x000f620000300800 */
[----:B----4-:R-:W-:-:S04]  /*22910*/  IADD3 R8, P5, PT, R8, UR14, RZ ;  /* 0x0000000e08087c10 */ /* 0x010fc8000ffbe0ff */
[----:B------:R-:W-:Y:S01]  /*22920*/  IADD3.X R14, PT, PT, R14, UR15, RZ, P5, !PT ;  /* 0x0000000f0e0e7c10 */ /* 0x000fe2000affe4ff */
[----:B------:R-:W-:Y:S01]  /*22930*/  STL [R1+0x1f8], R8 ;  /* 0x0001f80801007387 */ /* 0x000fe20000100800 */
[----:B------:R-:W-:-:S03]  /*22940*/  SEL R6, R6, RZ, !P3 ;  /* 0x000000ff06067207 */ /* 0x000fc60005800000 */
[----:B------:R4:W-:Y:S04]  /*22950*/  STL [R1+0x1f4], R14 ;  /* 0x0001f40e01007387 */ /* 0x0009e80000100800 */
[----:B------:R-:W5:Y:S04]  /*22960*/  LDL.LU R18, [R1+0x214] ;  /* 0x0002140001127983 */ /* 0x000f680000300800 */
[----:B------:R-:W5:Y:S01]  /*22970*/  LDL.LU R17, [R1+0x218] ;  /* 0x0002180001117983 */ /* 0x000f620000300800 */
[----:B------:R-:W-:Y:S01]  /*22980*/  ISETP.NE.U32.AND P4, PT, R6, RZ, PT ;  /* 0x000000ff0600720c */ /* 0x000fe20003f85070 */
[----:B------:R-:W-:-:S02]  /*22990*/  IMAD.MOV.U32 R6, RZ, RZ, R15 ;  /* 0x000000ffff067224 */ /* 0x000fc400078e000f */
[----:B------:R-:W-:Y:S02]  /*229a0*/  IMAD.MOV.U32 R7, RZ, RZ, R16 ;  /* 0x000000ffff077224 */ /* 0x000fe400078e0010 */
[----:B-1----:R-:W5:Y:S08]  /*229b0*/  LDL.LU R16, [R1+0x21c] ;  /* 0x00021c0001107983 */ /* 0x002f700000300800 */
[----:B------:R1:W-:Y:S02]  /*229c0*/  LDGSTS.E [R5+0xec00], desc[UR28][R6.64], P4 ;  /* 0x0ec0000006057fae */ /* 0x0003e4000a1a101c */
[----:B-1----:R-:W-:-:S02]  /*229d0*/  IMAD.MOV.U32 R6, RZ, RZ, R8 ;  /* 0x000000ffff067224 */ /* 0x002fc400078e0008 */
[----:B------:R-:W-:Y:S02]  /*229e0*/  IMAD.MOV.U32 R7, RZ, RZ, R14 ;  /* 0x000000ffff077224 */ /* 0x000fe400078e000e */
[----:B----4-:R-:W4:Y:S04]  /*229f0*/  LDL.LU R14, [R1+0x220] ;  /* 0x00022000010e7983 */ /* 0x010f280000300800 */
[----:B------:R1:W-:Y:S01]  /*22a00*/  LDGSTS.E [R5+0xee00], desc[UR28][R6.64], P4 ;  /* 0x0ee0000006057fae */ /* 0x0003e2000a1a101c */
[----:B------:R-:W-:-:S03]  /*22a10*/  ISETP.GT.AND P4, PT, R4, 0x3c, PT ;  /* 0x0000003c0400780c */ /* 0x000fc60003f84270 */
[----:B------:R-:W4:Y:S01]  /*22a20*/  LDL.LU R8, [R1+0x228] ;  /* 0x0002280001087983 */ /* 0x000f220000300800 */
[----:B-1----:R-:W-:-:S04]  /*22a30*/  SEL R6, RZ, 0x4, !P4 ;  /* 0x00000004ff067807 */ /* 0x002fc80006000000 */
[----:B------:R-:W-:-:S04]  /*22a40*/  SEL R6, R6, RZ, !P3 ;  /* 0x000000ff06067207 */ /* 0x000fc80005800000 */
[----:B------:R-:W-:Y:S02]  /*22a50*/  ISETP.NE.U32.AND P4, PT, R6, RZ, PT ;  /* 0x000000ff0600720c */ /* 0x000fe40003f85070 */
[----:B--2---:R-:W-:-:S04]  /*22a60*/  IADD3 R12, P5, PT, R12, UR14, RZ ;  /* 0x0000000e0c0c7c10 */ /* 0x004fc8000ffbe0ff */
[----:B---3--:R-:W-:Y:S01]  /*22a70*/  IADD3.X R13, PT, PT, R13, UR15, RZ, P5, !PT ;  /* 0x0000000f0d0d7c10 */ /* 0x008fe2000affe4ff */
[----:B------:R-:W-:Y:S04]  /*22a80*/  STL [R1+0x200], R12 ;  /* 0x0002000c01007387 */ /* 0x000fe80000100800 */
[----:B------:R1:W-:Y:S01]  /*22a90*/  STL [R1+0x1fc], R13 ;  /* 0x0001fc0d01007387 */ /* 0x0003e20000100800 */
[----:B------:R-:W-:-:S03]  /*22aa0*/  IMAD.MOV.U32 R7, RZ, RZ, R13 ;  /* 0x000000ffff077224 */ /* 0x000fc600078e000d */
[----:B-1----:R-:W2:Y:S01]  /*22ab0*/  LDL.LU R13, [R1+0x224] ;  /* 0x00022400010d7983 */ /* 0x002ea20000300800 */
[----:B------:R-:W-:-:S04]  /*22ac0*/  IADD3 R9, P5, PT, R9, UR14, RZ ;  /* 0x0000000e09097c10 */ /* 0x000fc8000ffbe0ff */
[----:B------:R-:W-:Y:S01]  /*22ad0*/  IADD3.X R11, PT, PT, R11, UR15, RZ, P5, !PT ;  /* 0x0000000f0b0b7c10 */ /* 0x000fe2000affe4ff */
[----:B------:R-:W-:Y:S01]  /*22ae0*/  STL [R1+0x208], R9 ;  /* 0x0002080901007387 */ /* 0x000fe20000100800 */
[----:B------:R-:W-:-:S03]  /*22af0*/  MOV R6, R12 ;  /* 0x0000000c00067202 */ /* 0x000fc60000000f00 */
[----:B------:R1:W-:Y:S04]  /*22b00*/  STL [R1+0x204], R11 ;  /* 0x0002040b01007387 */ /* 0x0003e80000100800 */
[----:B------:R-:W3:Y:S04]  /*22b10*/  LDL.LU R15, [R1+0x22c] ;  /* 0x00022c00010f7983 */ /* 0x000ee80000300800 */
[----:B------:R-:W3:Y:S04]  /*22b20*/  LDL.LU R12, [R1+0x230] ;  /* 0x00023000010c7983 */ /* 0x000ee80000300800 */
[----:B------:R1:W-:Y:S02]  /*22b30*/  LDGSTS.E [R5+0xf000], desc[UR28][R6.64], P4 ;  /* 0x0f00000006057fae */ /* 0x0003e4000a1a101c */
[----:B-1----:R-:W-:-:S02]  /*22b40*/  IMAD.MOV.U32 R7, RZ, RZ, R11 ;  /* 0x000000ffff077224 */ /* 0x002fc400078e000b */
[----:B------:R-:W-:Y:S01]  /*22b50*/  IMAD.MOV.U32 R6, RZ, RZ, R9 ;  /* 0x000000ffff067224 */ /* 0x000fe200078e0009 */
[----:B------:R-:W3:Y:S04]  /*22b60*/  LDL.LU R11, [R1+0x234] ;  /* 0x00023400010b7983 */ /* 0x000ee80000300800 */
[----:B------:R-:W3:Y:S04]  /*22b70*/  LDL.LU R9, [R1+0x238] ;  /* 0x0002380001097983 */ /* 0x000ee80000300800 */
[----:B------:R1:W-:Y:S01]  /*22b80*/  LDGSTS.E [R5+0xf200], desc[UR28][R6.64], P4 ;  /* 0x0f20000006057fae */ /* 0x0003e2000a1a101c */
[----:B------:R-:W-:-:S02]  /*22b90*/  ISETP.GT.AND P4, PT, R4, 0x3d, PT ;  /* 0x0000003d0400780c */ /* 0x000fc40003f84270 */
[----:B-----5:R-:W-:Y:S02]  /*22ba0*/  IADD3 R19, P5, PT, R19, UR14, RZ ;  /* 0x0000000e13137c10 */ /* 0x020fe4000ffbe0ff */
        /* <DEDUP_REMOVED lines=13> */
[----:B----4-:R-:W-:Y:S02]  /*22c80*/  IADD3 R14, P6, PT, R14, UR14, RZ ;  /* 0x0000000e0e0e7c10 */ /* 0x010fe4000ffde0ff */
[----:B-1----:R-:W-:-:S04]  /*22c90*/  SEL R6, RZ, 0x4, !P4 ;  /* 0x00000004ff067807 */ /* 0x002fc80006000000 */
[----:B------:R-:W-:-:S04]  /*22ca0*/  SEL R6, R6, RZ, !P3 ;  /* 0x000000ff06067207 */ /* 0x000fc80005800000 */
[----:B------:R-:W-:Y:S02]  /*22cb0*/  ISETP.NE.U32.AND P4, PT, R6, RZ, PT ;  /* 0x000000ff0600720c */ /* 0x000fe40003f85070 */
[----:B------:R-:W-:Y:S02]  /*22cc0*/  IADD3.X R16, PT, PT, R16, UR15, RZ, P6, !PT ;  /* 0x0000000f10107c10 */ /* 0x000fe4000b7fe4ff */
[----:B------:R-:W-:Y:S01]  /*22cd0*/  IADD3 R8, P5, PT, R8, UR14, RZ ;  /* 0x0000000e08087c10 */ /* 0x000fe2000ffbe0ff */
[----:B------:R-:W-:Y:S01]  /*22ce0*/  STL [R1+0x210], R19 ;  /* 0x0002101301007387 */ /* 0x000fe20000100800 */
[----:B------:R-:W-:Y:S01]  /*22cf0*/  ISETP.GT.AND P6, PT, R4, 0x3f, PT ;  /* 0x0000003f0400780c */ /* 0x000fe20003fc4270 */
[----:B------:R-:W-:Y:S02]  /*22d00*/  IMAD.MOV.U32 R6, RZ, RZ, R14 ;  /* 0x000000ffff067224 */ /* 0x000fe400078e000e */
[----:B------:R-:W-:Y:S01]  /*22d10*/  STL [R1+0x20c], R20 ;  /* 0x00020c1401007387 */ /* 0x000fe20000100800 */
[----:B------:R-:W-:-:S03]  /*22d20*/  IMAD.MOV.U32 R7, RZ, RZ, R16 ;  /* 0x000000ffff077224 */ /* 0x000fc600078e0010 */
[----:B------:R-:W-:Y:S01]  /*22d30*/  STL [R1+0x218], R17 ;  /* 0x0002181101007387 */ /* 0x000fe20000100800 */
[----:B------:R-:W-:-:S03]  /*22d40*/  SEL R4, RZ, 0x4, !P6 ;  /* 0x00000004ff047807 */ /* 0x000fc60007000000 */
[----:B------:R-:W-:Y:S04]  /*22d50*/  STL [R1+0x214], R18 ;  /* 0x0002141201007387 */ /* 0x000fe80000100800 */
[----:B------:R-:W-:Y:S04]  /*22d60*/  STL [R1+0x220], R14 ;  /* 0x0002200e01007387 */ /* 0x000fe80000100800 */
[----:B------:R-:W-:Y:S01]  /*22d70*/  STL [R1+0x21c], R16 ;  /* 0x00021c1001007387 */ /* 0x000fe20000100800 */
[----:B------:R-:W-:-:S03]  /*22d80*/  SEL R4, R4, RZ, !P3 ;  /* 0x000000ff04047207 */ /* 0x000fc60005800000 */
[----:B------:R-:W-:Y:S04]  /*22d90*/  STL [R1+0x228], R8 ;  /* 0x0002280801007387 */ /* 0x000fe80000100800 */
[----:B------:R1:W-:Y:S02]  /*22da0*/  LDGSTS.E [R5+0xf800], desc[UR28][R6.64], P4 ;  /* 0x0f80000006057fae */ /* 0x0003e4000a1a101c */
[----:B-1----:R-:W-:Y:S02]  /*22db0*/  MOV R6, R8 ;  /* 0x0000000800067202 */ /* 0x002fe40000000f00 */
[----:B--2---:R-:W-:-:S05]  /*22dc0*/  IADD3.X R13, PT, PT, R13, UR15, RZ, P5, !PT ;  /* 0x0000000f0d0d7c10 */ /* 0x004fca000affe4ff */
[----:B------:R1:W-:Y:S01]  /*22dd0*/  STL [R1+0x224], R13 ;  /* 0x0002240d01007387 */ /* 0x0003e20000100800 */
[----:B------:R-:W-:-:S05]  /*22de0*/  IMAD.MOV.U32 R7, RZ, RZ, R13 ;  /* 0x000000ffff077224 */ /* 0x000fca00078e000d */
[----:B------:R2:W-:Y:S04]  /*22df0*/  LDGSTS.E [R5+0xfa00], desc[UR28][R6.64], P4 ;  /* 0x0fa0000006057fae */ /* 0x0005e8000a1a101c */
[----:B-1----:R-:W4:Y:S04]  /*22e00*/  LDL.LU R13, [R1+0x23c] ;  /* 0x00023c00010d7983 */ /* 0x002f280000300800 */
[----:B------:R-:W5:Y:S01]  /*22e10*/  LDL.LU R8, [R1+0x240] ;  /* 0x0002400001087983 */ /* 0x000f620000300800 */
[----:B---3--:R-:W-:-:S03]  /*22e20*/  IADD3 R12, P5, PT, R12, UR14, RZ ;  /* 0x0000000e0c0c7c10 */ /* 0x008fc6000ffbe0ff */
[----:B------:R-:W3:Y:S01]  /*22e30*/  LDL.LU R16, [R1+0x25c] ;  /* 0x00025c0001107983 */ /* 0x000ee20000300800 */
[----:B------:R-:W-:-:S03]  /*22e40*/  ISETP.NE.U32.AND P4, PT, R4, RZ, PT ;  /* 0x000000ff0400720c */ /* 0x000fc60003f85070 */
[----:B------:R-:W3:Y:S01]  /*22e50*/  LDL.LU R14, [R1+0x260] ;  /* 0x00026000010e7983 */ /* 0x000ee20000300800 */
[----:B------:R-:W-:Y:S01]  /*22e60*/  IADD3.X R15, PT, PT, R15, UR15, RZ, P5, !PT ;  /* 0x0000000f0f0f7c10 */ /* 0x000fe2000affe4ff */
[----:B--2---:R-:W-:-:S04]  /*22e70*/  IMAD.MOV.U32 R6, RZ, RZ, R12 ;  /* 0x000000ffff067224 */ /* 0x004fc800078e000c */
[----:B------:R-:W-:Y:S01]  /*22e80*/  IMAD.MOV.U32 R7, RZ, RZ, R15 ;  /* 0x000000ffff077224 */ /* 0x000fe200078e000f */
[----:B------:R-:W-:Y:S01]  /*22e90*/  STL [R1+0x230], R12 ;  /* 0x0002300c01007387 */ /* 0x000fe20000100800 */
[----:B------:R-:W-:-:S03]  /*22ea0*/  IADD3 R9, P6, PT, R9, UR14, RZ ;  /* 0x0000000e09097c10 */ /* 0x000fc6000ffde0ff */
[----:B------:R-:W-:Y:S01]  /*22eb0*/  STL [R1+0x22c], R15 ;  /* 0x00022c0f01007387 */ /* 0x000fe20000100800 */
[----:B------:R-:W-:-:S03]  /*22ec0*/  IADD3.X R11, PT, PT, R11, UR15, RZ, P6, !PT ;  /* 0x0000000f0b0b7c10 */ /* 0x000fc6000b7fe4ff */
[----:B------:R1:W-:Y:S04]  /*22ed0*/  LDGSTS.E [R5+0xfc00], desc[UR28][R6.64], P4 ;  /* 0x0fc0000006057fae */ /* 0x0003e8000a1a101c */
[----:B------:R-:W-:Y:S04]  /*22ee0*/  STL [R1+0x238], R9 ;  /* 0x0002380901007387 */ /* 0x000fe80000100800 */
[----:B------:R2:W-:Y:S01]  /*22ef0*/  STL [R1+0x234], R11 ;  /* 0x0002340b01007387 */ /* 0x0005e20000100800 */
[----:B-1----:R-:W-:Y:S01]  /*22f00*/  IMAD.MOV.U32 R6, RZ, RZ, R9 ;  /* 0x000000ffff067224 */ /* 0x002fe200078e0009 */
[----:B------:R-:W-:-:S02]  /*22f10*/  MOV R7, R11 ;  /* 0x0000000b00077202 */ /* 0x000fc40000000f00 */
[----:B------:R-:W3:Y:S04]  /*22f20*/  LDL.LU R17, [R1+0x280] ;  /* 0x0002800001117983 */ /* 0x000ee80000300800 */
[----:B--2---:R-:W2:Y:S04]  /*22f30*/  LDL.LU R11, [R1+0x2a0] ;  /* 0x0002a000010b7983 */ /* 0x004ea80000300800 */
[----:B------:R1:W-:Y:S01]  /*22f40*/  LDGSTS.E [R5+0xfe00], desc[UR28][R6.64], P4 ;  /* 0x0fe0000006057fae */ /* 0x0003e2000a1a101c */
[----:B------:R-:W1:Y:S01]  /*22f50*/  S2R R9, SR_TID.X ;  /* 0x0000000000097919 */ /* 0x000e620000002100 */
[----:B------:R-:W-:Y:S01]  /*22f60*/  IMAD R4, R166, -0x40, R10 ;  /* 0xffffffc0a6047824 */ /* 0x000fe200078e020a */
[----:B------:R-:W-:Y:S01]  /*22f70*/  UIADD3 UR18, UPT, UPT, UR18, 0x1, URZ ;  /* 0x0000000112127890 */ /* 0x000fe2000fffe0ff */
[----:B------:R-:W0:Y:S04]  /*22f80*/  LDGDEPBAR ;  /* 0x00000000000079af */ /* 0x000e280000000000 */
[----:B------:R-:W2:Y:S04]  /*22f90*/  LDL.LU R7, [R1+0x27c] ;  /* 0x00027c0001077983 */ /* 0x000ea80000300800 */
[----:B------:R-:W2:Y:S04]  /*22fa0*/  LDL.LU R18, [R1+0x29c] ;  /* 0x00029c0001127983 */ /* 0x000ea80000300800 */
[----:B------:R-:W2:Y:S01]  /*22fb0*/  LDL.LU R15, [R1+0x2bc] ;  /* 0x0002bc00010f7983 */ /* 0x000ea20000300800 */
[----:B------:R-:W-:-:S03]  /*22fc0*/  UISETP.GT.AND UP1, UPT, UR18, 0x5, UPT ;  /* 0x000000051200788c */ /* 0x000fc6000bf24270 */
[----:B------:R-:W2:Y:S04]  /*22fd0*/  LDL.LU R10, [R1+0x2c0] ;  /* 0x0002c000010a7983 */ /* 0x000ea80000300800 */
[----:B------:R-:W2:Y:S01]  /*22fe0*/  LDL.LU R12, [R1+0x2dc] ;  /* 0x0002dc00010c7983 */ /* 0x000ea20000300800 */
[----:B-1----:R-:W-:-:S03]  /*22ff0*/  LOP3.LUT R5, R9, 0x3f, RZ, 0xc0, !PT ;  /* 0x0000003f09057812 */ /* 0x002fc600078ec0ff */
[----:B------:R-:W2:Y:S01]  /*23000*/  LDL.LU R9, [R1+0x2e0] ;  /* 0x0002e00001097983 */ /* 0x000ea20000300800 */
[----:B------:R-:W-:-:S04]  /*23010*/  ISETP.GE.AND P4, PT, R5, R4, PT ;  /* 0x000000040500720c */ /* 0x000fc80003f86270 */
[----:B------:R-:W-:Y:S01]  /*23020*/  SEL R4, RZ, 0x4, P4 ;  /* 0x00000004ff047807 */ /* 0x000fe20002000000 */
[----:B------:R-:W-:-:S03]  /*23030*/  USEL UR18, UR18, URZ, !UP1 ;  /* 0x000000ff12127287 */ /* 0x000fc6000c800000 */
[----:B------:R-:W-:Y:S01]  /*23040*/  SEL R4, R4, RZ, !P3 ;  /* 0x000000ff04047207 */ /* 0x000fe20005800000 */
[----:B------:R-:W-:-:S03]  /*23050*/  ULEA UR5, UR18, UR9, 0xf ;  /* 0x0000000912057291 */ /* 0x000fc6000f8e78ff */
[----:B------:R-:W-:-:S03]  /*23060*/  ISETP.NE.U32.AND P3, PT, R4, RZ, PT ;  /* 0x000000ff0400720c */ /* 0x000fc60003f65070 */
[----:B------:R-:W-:Y:S01]  /*23070*/  VIADD R6, R3, UR5 ;  /* 0x0000000503067c36 */ /* 0x000fe20008000000 */
[----:B-----5:R-:W-:-:S04]  /*23080*/  IADD3 R8, P4, PT, R8, UR12, RZ ;  /* 0x0000000c08087c10 */ /* 0x020fc8000ff9e0ff */
[----:B----4-:R-:W-:Y:S02]  /*23090*/  IADD3.X R13, PT, PT, R13, UR13, RZ, P4, !PT ;  /* 0x0000000d0d0d7c10 */ /* 0x010fe4000a7fe4ff */
[----:B---3--:R-:W-:Y:S01]  /*230a0*/  IADD3 R14, P5, PT, R14, UR12, RZ ;  /* 0x0000000c0e0e7c10 */ /* 0x008fe2000ffbe0ff */
[----:B------:R-:W-:Y:S03]  /*230b0*/  STL [R1+0x240], R8 ;  /* 0x0002400801007387 */ /* 0x000fe60000100800 */
[----:B------:R-:W-:Y:S01]  /*230c0*/  IADD3.X R16, PT, PT, R16, UR13, RZ, P5, !PT ;  /* 0x0000000d10107c10 */ /* 0x000fe2000affe4ff */
[----:B------:R1:W-:Y:S01]  /*230d0*/  STL [R1+0x23c], R13 ;  /* 0x00023c0d01007387 */ /* 0x0003e20000100800 */
[----:B------:R-:W-:Y:S02]  /*230e0*/  IMAD.MOV.U32 R4, RZ, RZ, R8 ;  /* 0x000000ffff047224 */ /* 0x000fe400078e0008 */
[----:B------:R-:W-:Y:S01]  /*230f0*/  IMAD.MOV.U32 R5, RZ, RZ, R13 ;  /* 0x000000ffff057224 */ /* 0x000fe200078e000d */
[----:B------:R-:W-:Y:S04]  /*23100*/  STL [R1+0x260], R14 ;  /* 0x0002600e01007387 */ /* 0x000fe80000100800 */
[----:B------:R3:W-:Y:S04]  /*23110*/  STL [R1+0x25c], R16 ;  /* 0x00025c1001007387 */ /* 0x0007e80000100800 */
[----:B-1----:R-:W4:Y:S04]  /*23120*/  LDL.LU R13, [R1+0x300] ;  /* 0x00030000010d7983 */ /* 0x002f280000300800 */
[----:B------:R1:W-:Y:S04]  /*23130*/  LDGSTS.E [R6+0x50000], desc[UR28][R4.64], P3 ;  /* 0x5000000004067fae */ /* 0x0003e800099a101c */
[----:B------:R-:W5:Y:S01]  /*23140*/  LDL.LU R8, [R1+0x320] ;  /* 0x0003200001087983 */ /* 0x000f620000300800 */
[----:B-1----:R-:W-:-:S03]  /*23150*/  MOV R5, R16 ;  /* 0x0000001000057202 */ /* 0x002fc60000000f00 */
[----:B---3--:R-:W3:Y:S01]  /*23160*/  LDL.LU R16, [R1+0x2fc] ;  /* 0x0002fc0001107983 */ /* 0x008ee20000300800 */
[----:B------:R-:W-:Y:S01]  /*23170*/  IADD3 R17, P4, PT, R17, UR12, RZ ;  /* 0x0000000c11117c10 */ /* 0x000fe2000ff9e0ff */
[----:B------:R-:W-:Y:S02]  /*23180*/  IMAD.MOV.U32 R4, RZ, RZ, R14 ;  /* 0x000000ffff047224 */ /* 0x000fe400078e000e */
[----:B------:R-:W3:Y:S01]  /*23190*/  LDL.LU R14, [R1+0x31c] ;  /* 0x00031c00010e7983 */ /* 0x000ee20000300800 */
[----:B--2---:R-:W-:-:S03]  /*231a0*/  IADD3 R11, P5, PT, R11, UR12, RZ ;  /* 0x0000000c0b0b7c10 */ /* 0x004fc6000ffbe0ff */
[----:B------:R1:W-:Y:S04]  /*231b0*/  LDGSTS.E [R6+0x50400], desc[UR28][R4.64], P3 ;  /* 0x5040000004067fae */ /* 0x0003e800099a101c */
[----:B------:R2:W-:Y:S01]  /*231c0*/  STL [R1+0x280], R17 ;  /* 0x0002801101007387 */ /* 0x0005e20000100800 */
[----:B------:R-:W-:Y:S01]  /*231d0*/  IADD3.X R7, PT, PT, R7, UR13, RZ, P4, !PT ;  /* 0x0000000d07077c10 */ /* 0x000fe2000a7fe4ff */
[----:B-1----:R-:W-:Y:S01]  /*231e0*/  IMAD.MOV.U32 R4, RZ, RZ, R17 ;  /* 0x000000ffff047224 */ /* 0x002fe200078e0011 */
[----:B------:R-:W-:-:S03]  /*231f0*/  IADD3.X R18, PT, PT, R18, UR13, RZ, P5, !PT ;  /* 0x0000000d12127c10 */ /* 0x000fc6000affe4ff */
[----:B------:R-:W-:Y:S01]  /*23200*/  IMAD.MOV.U32 R5, RZ, RZ, R7 ;  /* 0x000000ffff057224 */ /* 0x000fe200078e0007 */
[----:B------:R1:W-:Y:S04]  /*23210*/  STL [R1+0x27c], R7 ;  /* 0x00027c0701007387 */ /* 0x0003e80000100800 */
[----:B------:R-:W-:Y:S04]  /*23220*/  STL [R1+0x2a0], R11 ;  /* 0x0002a00b01007387 */ /* 0x000fe80000100800 */
[----:B--2---:R-:W2:Y:S04]  /*23230*/  LDL.LU R17, [R1+0x340] ;  /* 0x0003400001117983 */ /* 0x004ea80000300800 */
[----:B------:R1:W-:Y:S04]  /*23240*/  STL [R1+0x29c], R18 ;  /* 0x00029c1201007387 */ /* 0x0003e80000100800 */
[----:B------:R1:W-:Y:S04]  /*23250*/  LDGSTS.E [R6+0x50800], desc[UR28][R4.64], P3 ;  /* 0x5080000004067fae */ /* 0x0003e800099a101c */
[----:B-1----:R-:W2:Y:S01]  /*23260*/  LDL.LU R7, [R1+0x360] ;  /* 0x0003600001077983 */ /* 0x002ea20000300800 */
[----:B------:R-:W-:-:S03]  /*23270*/  IMAD.MOV.U32 R5, RZ, RZ, R18 ;  /* 0x000000ffff057224 */ /* 0x000fc600078e0012 */
[----:B------:R-:W2:Y:S01]  /*23280*/  LDL.LU R18, [R1+0x33c] ;  /* 0x00033c0001127983 */ /* 0x000ea20000300800 */
[----:B------:R-:W-:-:S03]  /*23290*/  IMAD.MOV.U32 R4, RZ, RZ, R11 ;  /* 0x000000ffff047224 */ /* 0x000fc600078e000b */
[----:B------:R-:W2:Y:S01]  /*232a0*/  LDL.LU R11, [R1+0x35c] ;  /* 0x00035c00010b7983 */ /* 0x000ea20000300800 */
[----:B------:R-:W-:Y:S02]  /*232b0*/  IADD3 R10, P4, PT, R10, UR12, RZ ;  /* 0x0000000c0a0a7c10 */ /* 0x000fe4000ff9e0ff */
[----:B------:R-:W-:Y:S01]  /*232c0*/  IADD3 R9, P5, PT, R9, UR12, RZ ;  /* 0x0000000c09097c10 */ /* 0x000fe2000ffbe0ff */
[----:B------:R1:W-:Y:S01]  /*232d0*/  LDGSTS.E [R6+0x50c00], desc[UR28][R4.64], P3 ;  /* 0x50c0000004067fae */ /* 0x0003e200099a101c */
[----:B------:R-:W-:Y:S02]  /*232e0*/  IADD3.X R15, PT, PT, R15, UR13, RZ, P4, !PT ;  /* 0x0000000d0f0f7c10 */ /* 0x000fe4000a7fe4ff */
[----:B------:R-:W-:Y:S01]  /*232f0*/  IADD3.X R12, PT, PT, R12, UR13, RZ, P5, !PT ;  /* 0x0000000d0c0c7c10 */ /* 0x000fe2000affe4ff */
[----:B------:R1:W-:Y:S04]  /*23300*/  STL [R1+0x2c0], R10 ;  /* 0x0002c00a01007387 */ /* 0x0003e80000100800 */
[----:B------:R1:W-:Y:S04]  /*23310*/  STL [R1+0x2bc], R15 ;  /* 0x0002bc0f01007387 */ /* 0x0003e80000100800 */
[----:B------:R1:W-:Y:S02]  /*23320*/  STL [R1+0x2e0], R9 ;  /* 0x0002e00901007387 */ /* 0x0003e40000100800 */
[----:B-1----:R-:W-:-:S02]  /*23330*/  MOV R4, R10 ;  /* 0x0000000a00047202 */ /* 0x002fc40000000f00 */
[----:B------:R-:W2:Y:S04]  /*23340*/  LDL.LU R19, [R1+0x380] ;  /* 0x0003800001137983 */ /* 0x000ea80000300800 */
[----:B------:R1:W-:Y:S04]  /*23350*/  STL [R1+0x2dc], R12 ;  /* 0x0002dc0c01007387 */ /* 0x0003e80000100800 */
[----:B------:R-:W2:Y:S01]  /*23360*/  LDL.LU R10, [R1+0x3a0] ;  /* 0x0003a000010a7983 */ /* 0x000ea20000300800 */
[----:B------:R-:W-:-:S03]  /*23370*/  IMAD.MOV.U32 R5, RZ, RZ, R15 ;  /* 0x000000ffff057224 */ /* 0x000fc600078e000f */
[----:B------:R-:W2:Y:S04]  /*23380*/  LDL.LU R20, [R1+0x37c] ;  /* 0x00037c0001147983 */ /* 0x000ea80000300800 */
[----:B------:R-:W2:Y:S04]  /*23390*/  LDL.LU R15, [R1+0x39c] ;  /* 0x00039c00010f7983 */ /* 0x000ea80000300800 */
[----:B------:R1:W-:Y:S02]  /*233a0*/  LDGSTS.E [R6+0x51000], desc[UR28][R4.64], P3 ;  /* 0x5100000004067fae */ /* 0x0003e400099a101c */
[----:B-1----:R-:W-:-:S02]  /*233b0*/  IMAD.MOV.U32 R4, RZ, RZ, R9 ;  /* 0x000000ffff047224 */ /* 0x002fc400078e0009 */
[----:B------:R-:W-:Y:S01]  /*233c0*/  IMAD.MOV.U32 R5, RZ, RZ, R12 ;  /* 0x000000ffff057224 */ /* 0x000fe200078e000c */
[----:B------:R-:W2:Y:S04]  /*233d0*/  LDL.LU R9, [R1+0x3c0] ;  /* 0x0003c00001097983 */ /* 0x000ea80000300800 */
[----:B------:R-:W2:Y:S04]  /*233e0*/  LDL.LU R12, [R1+0x3e0] ;  /* 0x0003e000010c7983 */ /* 0x000ea80000300800 */
[----:B------:R1:W-:Y:S01]  /*233f0*/  LDGSTS.E [R6+0x51400], desc[UR28][R4.64], P3 ;  /* 0x5140000004067fae */ /* 0x0003e200099a101c */
[----:B----4-:R-:W-:-:S05]  /*23400*/  IADD3 R13, P4, PT, R13, UR12, RZ ;  /* 0x0000000c0d0d7c10 */ /* 0x010fca000ff9e0ff */
[----:B------:R4:W-:Y:S01]  /*23410*/  STL [R1+0x300], R13 ;  /* 0x0003000d01007387 */ /* 0x0009e20000100800 */
[----:B-----5:R-:W-:Y:S01]  /*23420*/  IADD3 R8, P5, PT, R8, UR12, RZ ;  /* 0x0000000c08087c10 */ /* 0x020fe2000ffbe0ff */
[----:B-1----:R-:W-:Y:S01]  /*23430*/  IMAD.MOV.U32 R4, RZ, RZ, R13 ;  /* 0x000000ffff047224 */ /* 0x002fe200078e000d */
[----:B---3--:R-:W-:Y:S02]  /*23440*/  IADD3.X R16, PT, PT, R16, UR13, RZ, P4, !PT ;  /* 0x0000000d10107c10 */ /* 0x008fe4000a7fe4ff */
[----:B------:R-:W-:-:S03]  /*23450*/  IADD3.X R14, PT, PT, R14, UR13, RZ, P5, !PT ;  /* 0x0000000d0e0e7c10 */ /* 0x000fc6000affe4ff */
[----:B------:R1:W-:Y:S04]  /*23460*/  STL [R1+0x2fc], R16 ;  /* 0x0002fc1001007387 */ /* 0x0003e80000100800 */
[----:B------:R3:W-:Y:S04]  /*23470*/  STL [R1+0x320], R8 ;  /* 0x0003200801007387 */ /* 0x0007e80000100800 */
[----:B----4-:R-:W4:Y:S01]  /*23480*/  LDL.LU R13, [R1+0x3bc] ;  /* 0x0003bc00010d7983 */ /* 0x010f220000300800 */
[----:B------:R-:W-:-:S03]  /*23490*/  MOV R5, R16 ;  /* 0x0000001000057202 */ /* 0x000fc60000000f00 */
[----:B------:R5:W-:Y:S04]  /*234a0*/  STL [R1+0x31c], R14 ;  /* 0x00031c0e01007387 */ /* 0x000be80000100800 */
[----:B-1----:R-:W4:Y:S04]  /*234b0*/  LDL.LU R16, [R1+0x3dc] ;  /* 0x0003dc0001107983 */ /* 0x002f280000300800 */
[----:B------:R1:W-:Y:S01]  /*234c0*/  LDGSTS.E [R6+0x51800], desc[UR28][R4.64], P3 ;  /* 0x5180000004067fae */ /* 0x0003e200099a101c */
[----:B--2---:R-:W-:Y:S01]  /*234d0*/  IADD3 R17, P4, PT, R17, UR12, RZ ;  /* 0x0000000c11117c10 */ /* 0x004fe2000ff9e0ff */
[----:B-1----:R-:W-:-:S02]  /*234e0*/  IMAD.MOV.U32 R4, RZ, RZ, R8 ;  /* 0x000000ffff047224 */ /* 0x002fc400078e0008 */
[----:B------:R-:W-:Y:S01]  /*234f0*/  IMAD.MOV.U32 R5, RZ, RZ, R14 ;  /* 0x000000ffff057224 */ /* 0x000fe200078e000e */
[----:B---3--:R-:W2:Y:S04]  /*23500*/  LDL.LU R8, [R1+0x400] ;  /* 0x0004000001087983 */ /* 0x008ea80000300800 */
[----:B-----5:R-:W3:Y:S01]  /*23510*/  LDL.LU R14, [R1+0x420] ;  /* 0x00042000010e7983 */ /* 0x020ee20000300800 */
[----:B------:R-:W-:-:S03]  /*23520*/  IADD3 R7, P5, PT, R7, UR12, RZ ;  /* 0x0000000c07077c10 */ /* 0x000fc6000ffbe0ff */
[----:B------:R1:W-:Y:S04]  /*23530*/  STL [R1+0x340], R17 ;  /* 0x0003401101007387 */ /* 0x0003e80000100800 */
[----:B------:R5:W-:Y:S01]  /*23540*/  LDGSTS.E [R6+0x51c00], desc[UR28][R4.64], P3 ;  /* 0x51c0000004067fae */ /* 0x000be200099a101c */
[----:B------:R-:W-:Y:S02]  /*23550*/  IADD3.X R18, PT, PT, R18, UR13, RZ, P4, !PT ;  /* 0x0000000d12127c10 */ /* 0x000fe4000a7fe4ff */
[----:B------:R-:W-:-:S03]  /*23560*/  IADD3.X R11, PT, PT, R11, UR13, RZ, P5, !PT ;  /* 0x0000000d0b0b7c10 */ /* 0x000fc6000affe4ff */
[----:B------:R1:W-:Y:S01]  /*23570*/  STL [R1+0x33c], R18 ;  /* 0x00033c1201007387 */ /* 0x0003e20000100800 */
[----:B-----5:R-:W-:-:S03]  /*23580*/  IMAD.MOV.U32 R4, RZ, RZ, R17 ;  /* 0x000000ffff047224 */ /* 0x020fc600078e0011 */
[----:B------:R5:W-:Y:S04]  /*23590*/  STL [R1+0x360], R7 ;  /* 0x0003600701007387 */ /* 0x000be80000100800 */
[----:B-1----:R-:W3:Y:S01]  /*235a0*/  LDL.LU R17, [R1+0x3fc] ;  /* 0x0003fc0001117983 */ /* 0x002ee20000300800 */
[----:B------:R-:W-:-:S03]  /*235b0*/  IMAD.MOV.U32 R5, RZ, RZ, R18 ;  /* 0x000000ffff057224 */ /* 0x000fc600078e0012 */
[----:B------:R1:W-:Y:S04]  /*235c0*/  STL [R1+0x35c], R11 ;  /* 0x00035c0b01007387 */ /* 0x0003e80000100800 */
[----:B------:R-:W3:Y:S01]  /*235d0*/  LDL.LU R18, [R1+0x41c] ;  /* 0x00041c0001127983 */ /* 0x000ee20000300800 */
[----:B------:R-:W-:-:S03]  /*235e0*/  IADD3 R19, P4, PT, R19, UR12, RZ ;  /* 0x0000000c13137c10 */ /* 0x000fc6000ff9e0ff */
[----:B------:R1:W-:Y:S01]  /*235f0*/  LDGSTS.E [R6+0x52000], desc[UR28][R4.64], P3 ;  /* 0x5200000004067fae */ /* 0x0003e200099a101c */
[----:B------:R-:W-:Y:S02]  /*23600*/  IADD3 R10, P5, PT, R10, UR12, RZ ;  /* 0x0000000c0a0a7c10 */ /* 0x000fe4000ffbe0ff */
[----:B------:R-:W-:Y:S01]  /*23610*/  IADD3.X R20, PT, PT, R20, UR13, RZ, P4, !PT ;  /* 0x0000000d14147c10 */ /* 0x000fe2000a7fe4ff */
[----:B-1----:R-:W-:Y:S01]  /*23620*/  IMAD.MOV.U32 R5, RZ, RZ, R11 ;  /* 0x000000ffff057224 */ /* 0x002fe200078e000b */
[----:B------:R-:W-:Y:S02]  /*23630*/  MOV R4, R7 ;  /* 0x0000000700047202 */ /* 0x000fe40000000f00 */
[----:B-----5:R-:W5:Y:S01]  /*23640*/  LDL.LU R7, [R1+0x248] ;  /* 0x0002480001077983 */ /* 0x020f620000300800 */
[----:B------:R-:W-:-:S03]  /*23650*/  IADD3.X R15, PT, PT, R15, UR13, RZ, P5, !PT ;  /* 0x0000000d0f0f7c10 */ /* 0x000fc6000affe4ff */
[----:B------:R1:W-:Y:S04]  /*23660*/  LDGSTS.E [R6+0x52400], desc[UR28][R4.64], P3 ;  /* 0x5240000004067fae */ /* 0x0003e800099a101c */
[----:B------:R-:W5:Y:S04]  /*23670*/  LDL.LU R11, [R1+0x268] ;  /* 0x00026800010b7983 */ /* 0x000f680000300800 */
[----:B------:R-:W-:Y:S01]  /*23680*/  STL [R1+0x380], R19 ;  /* 0x0003801301007387 */ /* 0x000fe20000100800 */
[----:B-1----:R-:W-:Y:S02]  /*23690*/  IMAD.MOV.U32 R4, RZ, RZ, R19 ;  /* 0x000000ffff047224 */ /* 0x002fe400078e0013 */
[----:B------:R-:W-:Y:S01]  /*236a0*/  IMAD.MOV.U32 R5, RZ, RZ, R20 ;  /* 0x000000ffff057224 */ /* 0x000fe200078e0014 */
[----:B------:R-:W-:Y:S01]  /*236b0*/  STL [R1+0x37c], R20 ;  /* 0x00037c1401007387 */ /* 0x000fe20000100800 */
[----:B------:R-:W-:-:S03]  /*236c0*/  IADD3 R9, P4, PT, R9, UR12, RZ ;  /* 0x0000000c09097c10 */ /* 0x000fc6000ff9e0ff */
[----:B------:R1:W-:Y:S04]  /*236d0*/  STL [R1+0x3a0], R10 ;  /* 0x0003a00a01007387 */ /* 0x0003e80000100800 */
[----:B------:R1:W-:Y:S04]  /*236e0*/  LDGSTS.E [R6+0x52800], desc[UR28][R4.64], P3 ;  /* 0x5280000004067fae */ /* 0x0003e800099a101c */
[----:B------:R1:W-:Y:S01]  /*236f0*/  STL [R1+0x39c], R15 ;  /* 0x00039c0f01007387 */ /* 0x0003e20000100800 */
[----:B------:R-:W-:Y:S01]  /*23700*/  IADD3 R12, P5, PT, R12, UR12, RZ ;  /* 0x0000000c0c0c7c10 */ /* 0x000fe2000ffbe0ff */
[----:B-1----:R-:W-:-:S02]  /*23710*/  IMAD.MOV.U32 R4, RZ, RZ, R10 ;  /* 0x000000ffff047224 */ /* 0x002fc400078e000a */
[----:B------:R-:W5:Y:S01]  /*23720*/  LDL.LU R10, [R1+0x244] ;  /* 0x00024400010a7983 */ /* 0x000f620000300800 */
[----:B------:R-:W-:-:S03]  /*23730*/  MOV R5, R15 ;  /* 0x0000000f00057202 */ /* 0x000fc60000000f00 */
[----:B------:R-:W5:Y:S04]  /*23740*/  LDL.LU R15, [R1+0x264] ;  /* 0x00026400010f7983 */ /* 0x000f680000300800 */
[----:B------:R1:W-:Y:S04]  /*23750*/  LDGSTS.E [R6+0x52c00], desc[UR28][R4.64], P3 ;  /* 0x52c0000004067fae */ /* 0x0003e800099a101c */
[----:B------:R4:W-:Y:S01]  /*23760*/  STL [R1+0x3c0], R9 ;  /* 0x0003c00901007387 */ /* 0x0009e20000100800 */
[----:B-1----:R-:W-:Y:S01]  /*23770*/  IMAD.MOV.U32 R4, RZ, RZ, R9 ;  /* 0x000000ffff047224 */ /* 0x002fe200078e0009 */
[----:B----4-:R-:W-:-:S05]  /*23780*/  IADD3.X R13, PT, PT, R13, UR13, RZ, P4, !PT ;  /* 0x0000000d0d0d7c10 */ /* 0x010fca000a7fe4ff */
[----:B------:R-:W-:Y:S01]  /*23790*/  IMAD.MOV.U32 R5, RZ, RZ, R13 ;  /* 0x000000ffff057224 */ /* 0x000fe200078e000d */
[----:B------:R1:W-:Y:S01]  /*237a0*/  STL [R1+0x3bc], R13 ;  /* 0x0003bc0d01007387 */ /* 0x0003e20000100800 */
[----:B------:R-:W-:-:S03]  /*237b0*/  IADD3.X R16, PT, PT, R16, UR13, RZ, P5, !PT ;  /* 0x0000000d10107c10 */ /* 0x000fc6000affe4ff */
[----:B------:R4:W-:Y:S04]  /*237c0*/  STL [R1+0x3e0], R12 ;  /* 0x0003e00c01007387 */ /* 0x0009e80000100800 */
[----:B------:R-:W5:Y:S04]  /*237d0*/  LDL.LU R9, [R1+0x288] ;  /* 0x0002880001097983 */ /* 0x000f680000300800 */
[----:B------:R4:W-:Y:S04]  /*237e0*/  STL [R1+0x3dc], R16 ;  /* 0x0003dc1001007387 */ /* 0x0009e80000100800 */
[----:B------:R4:W-:Y:S04]  /*237f0*/  LDGSTS.E [R6+0x53000], desc[UR28][R4.64], P3 ;  /* 0x5300000004067fae */ /* 0x0009e800099a101c */
[----:B-1----:R-:W5:Y:S01]  /*23800*/  LDL.LU R13, [R1+0x2a8] ;  /* 0x0002a800010d7983 */ /* 0x002f620000300800 */
[----:B--2---:R-:W-:Y:S01]  /*23810*/  IADD3 R8, P4, PT, R8, UR12, RZ ;  /* 0x0000000c08087c10 */ /* 0x004fe2000ff9e0ff */
[----:B----4-:R-:W-:-:S02]  /*23820*/  IMAD.MOV.U32 R4, RZ, RZ, R12 ;  /* 0x000000ffff047224 */ /* 0x010fc400078e000c */
[----:B------:R-:W2:Y:S01]  /*23830*/  LDL.LU R12, [R1+0x284] ;  /* 0x00028400010c7983 */ /* 0x000ea20000300800 */
[----:B------:R-:W-:-:S03]  /*23840*/  IMAD.MOV.U32 R5, RZ, RZ, R16 ;  /* 0x000000ffff057224 */ /* 0x000fc600078e0010 */
[----:B------:R-:W4:Y:S01]  /*23850*/  LDL.LU R16, [R1+0x2a4] ;  /* 0x0002a40001107983 */ /* 0x000f220000300800 */
[----:B---3--:R-:W-:-:S03]  /*23860*/  IADD3 R14, P5, PT, R14, UR12, RZ ;  /* 0x0000000c0e0e7c10 */ /* 0x008fc6000ffbe0ff */
[----:B------:R1:W-:Y:S04]  /*23870*/  LDGSTS.E [R6+0x53400], desc[UR28][R4.64], P3 ;  /* 0x5340000004067fae */ /* 0x0003e800099a101c */
[----:B------:R-:W-:Y:S01]  /*23880*/  STL [R1+0x400], R8 ;  /* 0x0004000801007387 */ /* 0x000fe20000100800 */
[----:B------:R-:W-:Y:S02]  /*23890*/  IADD3.X R17, PT, PT, R17, UR13, RZ, P4, !PT ;  /* 0x0000000d11117c10 */ /* 0x000fe4000a7fe4ff */
[----:B-1----:R-:W-:-:S03]  /*238a0*/  MOV R4, R8 ;  /* 0x0000000800047202 */ /* 0x002fc60000000f00 */
[----:B------:R-:W-:Y:S01]  /*238b0*/  IMAD.MOV.U32 R5, RZ, RZ, R17 ;  /* 0x000000ffff057224 */ /* 0x000fe200078e0011 */
[----:B------:R1:W-:Y:S01]  /*238c0*/  STL [R1+0x3fc], R17 ;  /* 0x0003fc1101007387 */ /* 0x0003e20000100800 */
[----:B------:R-:W-:-:S03]  /*238d0*/  IADD3.X R18, PT, PT, R18, UR13, RZ, P5, !PT ;  /* 0x0000000d12127c10 */ /* 0x000fc6000affe4ff */
[----:B------:R-:W-:Y:S04]  /*238e0*/  STL [R1+0x420], R14 ;  /* 0x0004200e01007387 */ /* 0x000fe80000100800 */
[----:B------:R3:W-:Y:S04]  /*238f0*/  LDGSTS.E [R6+0x53800], desc[UR28][R4.64], P3 ;  /* 0x5380000004067fae */ /* 0x0007e800099a101c */
[----:B-1----:R-:W4:Y:S04]  /*23900*/  LDL.LU R17, [R1+0x2c8] ;  /* 0x0002c80001117983 */ /* 0x002f280000300800 */
[----:B------:R1:W-:Y:S04]  /*23910*/  STL [R1+0x41c], R18 ;  /* 0x00041c1201007387 */ /* 0x0003e80000100800 */
[----:B------:R-:W4:Y:S01]  /*23920*/  LDL.LU R8, [R1+0x2e8] ;  /* 0x0002e80001087983 */ /* 0x000f220000300800 */
[----:B---3--:R-:W-:-:S02]  /*23930*/  IMAD.MOV.U32 R5, RZ, RZ, R18 ;  /* 0x000000ffff057224 */ /* 0x008fc400078e0012 */
[----:B------:R-:W-:Y:S01]  /*23940*/  IMAD.MOV.U32 R4, RZ, RZ, R14 ;  /* 0x000000ffff047224 */ /* 0x000fe200078e000e */
[----:B-1----:R-:W3:Y:S04]  /*23950*/  LDL.LU R18, [R1+0x2c4] ;  /* 0x0002c40001127983 */ /* 0x002ee80000300800 */
[----:B------:R-:W3:Y:S01]  /*23960*/  LDL.LU R14, [R1+0x2e4] ;  /* 0x0002e400010e7983 */ /* 0x000ee20000300800 */
[----:B-----5:R-:W-:-:S03]  /*23970*/  IADD3 R7, P4, PT, R7, UR12, RZ ;  /* 0x0000000c07077c10 */ /* 0x020fc6000ff9e0ff */
[----:B------:R1:W-:Y:S01]  /*23980*/  LDGSTS.E [R6+0x53c00], desc[UR28][R4.64], P3 ;  /* 0x53c0000004067fae */ /* 0x0003e200099a101c */
[----:B------:R-:W-:-:S03]  /*23990*/  IADD3 R11, P5, PT, R11, UR12, RZ ;  /* 0x0000000c0b0b7c10 */ /* 0x000fc6000ffbe0ff */
[----:B------:R-:W-:Y:S01]  /*239a0*/  STL [R1+0x248], R7 ;  /* 0x0002480701007387 */ /* 0x000fe20000100800 */
[----:B-1----:R-:W-:-:S03]  /*239b0*/  LOP3.LUT R6, R3, 0x20, RZ, 0x3c, !PT ;  /* 0x0000002003067812 */ /* 0x002fc600078e3cff */
[----:B------:R-:W-:Y:S01]  /*239c0*/  STL [R1+0x268], R11 ;  /* 0x0002680b01007387 */ /* 0x000fe20000100800 */
[----:B------:R-:W-:Y:S01]  /*239d0*/  MOV R4, R7 ;  /* 0x0000000700047202 */ /* 0x000fe20000000f00 */
[----:B------:R-:W-:Y:S01]  /*239e0*/  VIADD R6, R6, UR5 ;  /* 0x0000000506067c36 */ /* 0x000fe20008000000 */
[----:B------:R-:W-:Y:S02]  /*239f0*/  IADD3.X R10, PT, PT, R10, UR13, RZ, P4, !PT ;  /* 0x0000000d0a0a7c10 */ /* 0x000fe4000a7fe4ff */
[----:B------:R-:W-:-:S03]  /*23a00*/  IADD3.X R15, PT, PT, R15, UR13, RZ, P5, !PT ;  /* 0x0000000d0f0f7c10 */ /* 0x000fc6000affe4ff */
[----:B------:R-:W-:Y:S01]  /*23a10*/  IMAD.MOV.U32 R5, RZ, RZ, R10 ;  /* 0x000000ffff057224 */ /* 0x000fe200078e000a */
[----:B------:R1:W-:Y:S04]  /*23a20*/  STL [R1+0x244], R10 ;  /* 0x0002440a01007387 */ /* 0x0003e80000100800 */
[----:B------:R5:W-:Y:S04]  /*23a30*/  LDGSTS.E [R6+0x50100], desc[UR28][R4.64], P3 ;  /* 0x5010000004067fae */ /* 0x000be800099a101c */
[----:B-1----:R-:W3:Y:S04]  /*23a40*/  LDL.LU R10, [R1+0x308] ;  /* 0x00030800010a7983 */ /* 0x002ee80000300800 */
[----:B------:R-:W3:Y:S01]  /*23a50*/  LDL.LU R7, [R1+0x328] ;  /* 0x0003280001077983 */ /* 0x000ee20000300800 */
[----:B-----5:R-:W-:-:S03]  /*23a60*/  IMAD.MOV.U32 R5, RZ, RZ, R15 ;  /* 0x000000ffff057224 */ /* 0x020fc600078e000f */
[----:B------:R1:W-:Y:S01]  /*23a70*/  STL [R1+0x264], R15 ;  /* 0x0002640f01007387 */ /* 0x0003e20000100800 */
[----:B------:R-:W-:-:S05]  /*23a80*/  IMAD.MOV.U32 R4, RZ, RZ, R11 ;  /* 0x000000ffff047224 */ /* 0x000fca00078e000b */
[----:B------:R5:W-:Y:S04]  /*23a90*/  LDGSTS.E [R6+0x50500], desc[UR28][R4.64], P3 ;  /* 0x5050000004067fae */ /* 0x000be800099a101c */
[----:B-1----:R-:W3:Y:S04]  /*23aa0*/  LDL.LU R15, [R1+0x304] ;  /* 0x00030400010f7983 */ /* 0x002ee80000300800 */
[----:B------:R-:W3:Y:S01]  /*23ab0*/  LDL.LU R11, [R1+0x324] ;  /* 0x00032400010b7983 */ /* 0x000ee20000300800 */
[----:B------:R-:W-:-:S05]  /*23ac0*/  IADD3 R9, P4, PT, R9, UR12, RZ ;  /* 0x0000000c09097c10 */ /* 0x000fca000ff9e0ff */
[----:B------:R1:W-:Y:S01]  /*23ad0*/  STL [R1+0x288], R9 ;  /* 0x0002880901007387 */ /* 0x0003e20000100800 */
[----:B-----5:R-:W-:Y:S01]  /*23ae0*/  IMAD.MOV.U32 R4, RZ, RZ, R9 ;  /* 0x000000ffff047224 */ /* 0x020fe200078e0009 */
[----:B------:R-:W-:Y:S02]  /*23af0*/  IADD3 R13, P5, PT, R13, UR12, RZ ;  /* 0x0000000c0d0d7c10 */ /* 0x000fe4000ffbe0ff */
[----:B--2---:R-:W-:Y:S02]  /*23b00*/  IADD3.X R12, PT, PT, R12, UR13, RZ, P4, !PT ;  /* 0x0000000d0c0c7c10 */ /* 0x004fe4000a7fe4ff */
[----:B----4-:R-:W-:-:S03]  /*23b10*/  IADD3.X R16, PT, PT, R16, UR13, RZ, P5, !PT ;  /* 0x0000000d10107c10 */ /* 0x010fc6000affe4ff */
[----:B------:R2:W-:Y:S01]  /*23b20*/  STL [R1+0x284], R12 ;  /* 0x0002840c01007387 */ /* 0x0005e20000100800 */
[----:B------:R-:W-:-:S03]  /*23b30*/  MOV R5, R12 ;  /* 0x0000000c00057202 */ /* 0x000fc60000000f00 */
[----:B------:R-:W-:Y:S04]  /*23b40*/  STL [R1+0x2a8], R13 ;  /* 0x0002a80d01007387 */ /* 0x000fe80000100800 */
[----:B-1----:R-:W4:Y:S04]  /*23b50*/  LDL.LU R9, [R1+0x348] ;  /* 0x0003480001097983 */ /* 0x002f280000300800 */
[----:B------:R1:W-:Y:S04]  /*23b60*/  STL [R1+0x2a4], R16 ;  /* 0x0002a41001007387 */ /* 0x0003e80000100800 */
[----:B------:R5:W-:Y:S04]  /*23b70*/  LDGSTS.E [R6+0x50900], desc[UR28][R4.64], P3 ;  /* 0x5090000004067fae */ /* 0x000be800099a101c */
[----:B--2---:R-:W2:Y:S01]  /*23b80*/  LDL.LU R12, [R1+0x368] ;  /* 0x00036800010c7983 */ /* 0x004ea20000300800 */
[----:B-----5:R-:W-:-:S03]  /*23b90*/  IMAD.MOV.U32 R5, RZ, RZ, R16 ;  /* 0x000000ffff057224 */ /* 0x020fc600078e0010 */
[----:B-1----:R-:W5:Y:S01]  /*23ba0*/  LDL.LU R16, [R1+0x344] ;  /* 0x0003440001107983 */ /* 0x002f620000300800 */
[----:B------:R-:W-:Y:S01]  /*23bb0*/  IMAD.MOV.U32 R4, RZ, RZ, R13 ;  /* 0x000000ffff047224 */ /* 0x000fe200078e000d */
[----:B------:R-:W-:Y:S02]  /*23bc0*/  IADD3 R17, P4, PT, R17, UR12, RZ ;  /* 0x0000000c11117c10 */ /* 0x000fe4000ff9e0ff */
[----:B------:R-:W5:Y:S01]  /*23bd0*/  LDL.LU R13, [R1+0x364] ;  /* 0x00036400010d7983 */ /* 0x000f620000300800 */
[----:B------:R-:W-:-:S03]  /*23be0*/  IADD3 R8, P5, PT, R8, UR12, RZ ;  /* 0x0000000c08087c10 */ /* 0x000fc6000ffbe0ff */
[----:B------:R1:W-:Y:S04]  /*23bf0*/  STL [R1+0x2c8], R17 ;  /* 0x0002c81101007387 */ /* 0x0003e80000100800 */
[----:B------:R1:W-:Y:S01]  /*23c00*/  LDGSTS.E [R6+0x50d00], desc[UR28][R4.64], P3 ;  /* 0x50d0000004067fae */ /* 0x0003e200099a101c */
[----:B---3--:R-:W-:Y:S02]  /*23c10*/  IADD3.X R18, PT, PT, R18, UR13, RZ, P4, !PT ;  /* 0x0000000d12127c10 */ /* 0x008fe4000a7fe4ff */
[----:B------:R-:W-:-:S03]  /*23c20*/  IADD3.X R14, PT, PT, R14, UR13, RZ, P5, !PT ;  /* 0x0000000d0e0e7c10 */ /* 0x000fc6000affe4ff */
[----:B------:R3:W-:Y:S04]  /*23c30*/  STL [R1+0x2c4], R18 ;  /* 0x0002c41201007387 */ /* 0x0007e80000100800 */
[----:B------:R3:W-:Y:S01]  /*23c40*/  STL [R1+0x2e8], R8 ;  /* 0x0002e80801007387 */ /* 0x0007e20000100800 */
[----:B-1----:R-:W-:-:S03]  /*23c50*/  IMAD.MOV.U32 R4, RZ, RZ, R17 ;  /* 0x000000ffff047224 */ /* 0x002fc600078e0011 */
[----:B------:R-:W5:Y:S04]  /*23c60*/  LDL.LU R19, [R1+0x388] ;  /* 0x0003880001137983 */ /* 0x000f680000300800 */
[----:B------:R1:W-:Y:S04]  /*23c70*/  STL [R1+0x2e4], R14 ;  /* 0x0002e40e01007387 */ /* 0x0003e80000100800 */
[----:B------:R-:W5:Y:S04]  /*23c80*/  LDL.LU R17, [R1+0x3a8] ;  /* 0x0003a80001117983 */ /* 0x000f680000300800 */
[----:B------:R-:W5:Y:S01]  /*23c90*/  LDL.LU R20, [R1+0x384] ;  /* 0x0003840001147983 */ /* 0x000f620000300800 */
[----:B------:R-:W-:-:S03]  /*23ca0*/  IMAD.MOV.U32 R5, RZ, RZ, R18 ;  /* 0x000000ffff057224 */ /* 0x000fc600078e0012 */
[----:B---3--:R-:W3:Y:S04]  /*23cb0*/  LDL.LU R18, [R1+0x3a4] ;  /* 0x0003a40001127983 */ /* 0x008ee80000300800 */
[----:B------:R1:W-:Y:S02]  /*23cc0*/  LDGSTS.E [R6+0x51100], desc[UR28][R4.64], P3 ;  /* 0x5110000004067fae */ /* 0x0003e400099a101c */
[----:B-1----:R-:W-:Y:S01]  /*23cd0*/  MOV R4, R8 ;  /* 0x0000000800047202 */ /* 0x002fe20000000f00 */
[----:B------:R-:W-:Y:S01]  /*23ce0*/  IMAD.MOV.U32 R5, RZ, RZ, R14 ;  /* 0x000000ffff057224 */ /* 0x000fe200078e000e */
[----:B------:R-:W3:Y:S04]  /*23cf0*/  LDL.LU R8, [R1+0x3c8] ;  /* 0x0003c80001087983 */ /* 0x000ee80000300800 */
[----:B------:R-:W3:Y:S01]  /*23d00*/  LDL.LU R14, [R1+0x3e8] ;  /* 0x0003e800010e7983 */ /* 0x000ee20000300800 */
[----:B------:R-:W-:-:S03]  /*23d10*/  IADD3 R10, P4, PT, R10, UR12, RZ ;  /* 0x0000000c0a0a7c10 */ /* 0x000fc6000ff9e0ff */
[----:B------:R1:W-:Y:S01]  /*23d20*/  LDGSTS.E [R6+0x51500], desc[UR28][R4.64], P3 ;  /* 0x5150000004067fae */ /* 0x0003e200099a101c */
[----:B------:R-:W-:-:S03]  /*23d30*/  IADD3 R7, P5, PT, R7, UR12, RZ ;  /* 0x0000000c07077c10 */ /* 0x000fc6000ffbe0ff */
[----:B------:R1:W-:Y:S01]  /*23d40*/  STL [R1+0x308], R10 ;  /* 0x0003080a01007387 */ /* 0x0003e20000100800 */
[----:B------:R-:W-:Y:S01]  /*23d50*/  IADD3.X R15, PT, PT, R15, UR13, RZ, P4, !PT ;  /* 0x0000000d0f0f7c10 */ /* 0x000fe2000a7fe4ff */
[----:B-1----:R-:W-:Y:S01]  /*23d60*/  IMAD.MOV.U32 R4, RZ, RZ, R10 ;  /* 0x000000ffff047224 */ /* 0x002fe200078e000a */
[----:B------:R-:W-:-:S03]  /*23d70*/  IADD3.X R11, PT, PT, R11, UR13, RZ, P5, !PT ;  /* 0x0000000d0b0b7c10 */ /* 0x000fc6000affe4ff */
[----:B------:R1:W-:Y:S01]  /*23d80*/  STL [R1+0x304], R15 ;  /* 0x0003040f01007387 */ /* 0x0003e20000100800 */
[----:B------:R-:W-:-:S03]  /*23d90*/  IMAD.MOV.U32 R5, RZ, RZ, R15 ;  /* 0x000000ffff057224 */ /* 0x000fc600078e000f */
[----:B------:R1:W-:Y:S04]  /*23da0*/  STL [R1+0x328], R7 ;  /* 0x0003280701007387 */ /* 0x0003e80000100800 */
[----:B------:R-:W3:Y:S04]  /*23db0*/  LDL.LU R10, [R1+0x3c4] ;  /* 0x0003c400010a7983 */ /* 0x000ee80000300800 */
[----:B------:R1:W-:Y:S04]  /*23dc0*/  STL [R1+0x324], R11 ;  /* 0x0003240b01007387 */ /* 0x0003e80000100800 */
[----:B-1----:R-:W3:Y:S04]  /*23dd0*/  LDL.LU R15, [R1+0x3e4] ;  /* 0x0003e400010f7983 */ /* 0x002ee80000300800 */
[----:B------:R1:W-:Y:S02]  /*23de0*/  LDGSTS.E [R6+0x51900], desc[UR28][R4.64], P3 ;  /* 0x5190000004067fae */ /* 0x0003e400099a101c */
[----:B-1----:R-:W-:Y:S01]  /*23df0*/  IMAD.MOV.U32 R4, RZ, RZ, R7 ;  /* 0x000000ffff047224 */ /* 0x002fe200078e0007 */
[----:B------:R-:W-:Y:S01]  /*23e00*/  MOV R5, R11 ;  /* 0x0000000b00057202 */ /* 0x000fe20000000f00 */
[----:B------:R-:W3:Y:S04]  /*23e10*/  LDL.LU R7, [R1+0x408] ;  /* 0x0004080001077983 */ /* 0x000ee80000300800 */
[----:B------:R-:W3:Y:S04]  /*23e20*/  LDL.LU R11, [R1+0x428] ;  /* 0x00042800010b7983 */ /* 0x000ee80000300800 */
[----:B------:R1:W-:Y:S01]  /*23e30*/  LDGSTS.E [R6+0x51d00], desc[UR28][R4.64], P3 ;  /* 0x51d0000004067fae */ /* 0x0003e200099a101c */
[----:B----4-:R-:W-:-:S05]  /*23e40*/  IADD3 R9, P4, PT, R9, UR12, RZ ;  /* 0x0000000c09097c10 */ /* 0x010fca000ff9e0ff */
[----:B------:R4:W-:Y:S01]  /*23e50*/  STL [R1+0x348], R9 ;  /* 0x0003480901007387 */ /* 0x0009e20000100800 */
[----:B-1----:R-:W-:Y:S01]  /*23e60*/  IMAD.MOV.U32 R4, RZ, RZ, R9 ;  /* 0x000000ffff047224 */ /* 0x002fe200078e0009 */
[----:B--2---:R-:W-:Y:S02]  /*23e70*/  IADD3 R12, P5, PT, R12, UR12, RZ ;  /* 0x0000000c0c0c7c10 */ /* 0x004fe4000ffbe0ff */
[----:B-----5:R-:W-:Y:S02]  /*23e80*/  IADD3.X R16, PT, PT, R16, UR13, RZ, P4, !PT ;  /* 0x0000000d10107c10 */ /* 0x020fe4000a7fe4ff */
[----:B------:R-:W-:-:S03]  /*23e90*/  IADD3.X R13, PT, PT, R13, UR13, RZ, P5, !PT ;  /* 0x0000000d0d0d7c10 */ /* 0x000fc6000affe4ff */
[----:B------:R1:W-:Y:S04]  /*23ea0*/  STL [R1+0x344], R16 ;  /* 0x0003441001007387 */ /* 0x0003e80000100800 */
[----:B------:R2:W-:Y:S04]  /*23eb0*/  STL [R1+0x368], R12 ;  /* 0x0003680c01007387 */ /* 0x0005e80000100800 */
[----:B----4-:R-:W4:Y:S01]  /*23ec0*/  LDL.LU R9, [R1+0x404] ;  /* 0x0004040001097983 */ /* 0x010f220000300800 */
[----:B------:R-:W-:-:S03]  /*23ed0*/  IMAD.MOV.U32 R5, RZ, RZ, R16 ;  /* 0x000000ffff057224 */ /* 0x000fc600078e0010 */
[----:B------:R5:W-:Y:S04]  /*23ee0*/  STL [R1+0x364], R13 ;  /* 0x0003640d01007387 */ /* 0x000be80000100800 */
[----:B-1----:R-:W4:Y:S04]  /*23ef0*/  LDL.LU R16, [R1+0x424] ;  /* 0x0004240001107983 */ /* 0x002f280000300800 */
[----:B------:R1:W-:Y:S01]  /*23f00*/  LDGSTS.E [R6+0x52100], desc[UR28][R4.64], P3 ;  /* 0x5210000004067fae */ /* 0x0003e200099a101c */
[----:B------:R-:W-:Y:S01]  /*23f10*/  IADD3 R19, P4, PT, R19, UR12, RZ ;  /* 0x0000000c13137c10 */ /* 0x000fe2000ff9e0ff */
[----:B-1----:R-:W-:-:S02]  /*23f20*/  IMAD.MOV.U32 R4, RZ, RZ, R12 ;  /* 0x000000ffff047224 */ /* 0x002fc400078e000c */
[----:B------:R-:W-:Y:S01]  /*23f30*/  IMAD.MOV.U32 R5, RZ, RZ, R13 ;  /* 0x000000ffff057224 */ /* 0x000fe200078e000d */
[----:B------:R-:W-:Y:S01]  /*23f40*/  IADD3 R17, P5, PT, R17, UR12, RZ ;  /* 0x0000000c11117c10 */ /* 0x000fe2000ffbe0ff */
[----:B--2---:R-:W2:Y:S01]  /*23f50*/  LDL.LU R12, [R1+0x250] ;  /* 0x00025000010c7983 */ /* 0x004ea20000300800 */
[----:B------:R-:W-:-:S03]  /*23f60*/  IADD3.X R20, PT, PT, R20, UR13, RZ, P4, !PT ;  /* 0x0000000d14147c10 */ /* 0x000fc6000a7fe4ff */
[----:B------:R1:W-:Y:S01]  /*23f70*/  LDGSTS.E [R6+0x52500], desc[UR28][R4.64], P3 ;  /* 0x5250000004067fae */ /* 0x0003e200099a101c */
[----:B---3--:R-:W-:-:S03]  /*23f80*/  IADD3.X R18, PT, PT, R18, UR13, RZ, P5, !PT ;  /* 0x0000000d12127c10 */ /* 0x008fc6000affe4ff */
[----:B-----5:R-:W3:Y:S04]  /*23f90*/  LDL.LU R13, [R1+0x270] ;  /* 0x00027000010d7983 */ /* 0x020ee80000300800 */
[----:B------:R-:W-:Y:S01]  /*23fa0*/  STL [R1+0x388], R19 ;  /* 0x0003881301007387 */ /* 0x000fe20000100800 */
[----:B-1----:R-:W-:Y:S01]  /*23fb0*/  MOV R4, R19 ;  /* 0x0000001300047202 */ /* 0x002fe20000000f00 */
[----:B------:R-:W-:Y:S02]  /*23fc0*/  IMAD.MOV.U32 R5, RZ, RZ, R20 ;  /* 0x000000ffff057224 */ /* 0x000fe400078e0014 */
[----:B------:R-:W-:Y:S04]  /*23fd0*/  STL [R1+0x384], R20 ;  /* 0x0003841401007387 */ /* 0x000fe80000100800 */
[----:B------:R1:W-:Y:S04]  /*23fe0*/  STL [R1+0x3a8], R17 ;  /* 0x0003a81101007387 */ /* 0x0003e80000100800 */
[----:B------:R5:W-:Y:S04]  /*23ff0*/  LDGSTS.E [R6+0x52900], desc[UR28][R4.64], P3 ;  /* 0x5290000004067fae */ /* 0x000be800099a101c */
[----:B------:R1:W-:Y:S01]  /*24000*/  STL [R1+0x3a4], R18 ;  /* 0x0003a41201007387 */ /* 0x0003e20000100800 */
[----:B-----5:R-:W-:-:S03]  /*24010*/  IMAD.MOV.U32 R4, RZ, RZ, R17 ;  /* 0x000000ffff047224 */ /* 0x020fc600078e0011 */
[----:B-1----:R-:W5:Y:S01]  /*24020*/  LDL.LU R17, [R1+0x24c] ;  /* 0x00024c0001117983 */ /* 0x002f620000300800 */
[----:B------:R-:W-:-:S03]  /*24030*/  IMAD.MOV.U32 R5, RZ, RZ, R18 ;  /* 0x000000ffff057224 */ /* 0x000fc600078e0012 */
[----:B------:R-:W5:Y:S01]  /*24040*/  LDL.LU R18, [R1+0x26c] ;  /* 0x00026c0001127983 */ /* 0x000f620000300800 */
[----:B------:R-:W-:Y:S02]  /*24050*/  IADD3 R8, P4, PT, R8, UR12, RZ ;  /* 0x0000000c08087c10 */ /* 0x000fe4000ff9e0ff */
[----:B------:R-:W-:Y:S01]  /*24060*/  IADD3 R14, P5, PT, R14, UR12, RZ ;  /* 0x0000000c0e0e7c10 */ /* 0x000fe2000ffbe0ff */
[----:B------:R1:W-:Y:S04]  /*24070*/  LDGSTS.E [R6+0x52d00], desc[UR28][R4.64], P3 ;  /* 0x52d0000004067fae */ /* 0x0003e800099a101c */
[----:B------:R1:W-:Y:S01]  /*24080*/  STL [R1+0x3c8], R8 ;  /* 0x0003c80801007387 */ /* 0x0003e20000100800 */
[----:B------:R-:W-:Y:S01]  /*24090*/  IADD3.X R10, PT, PT, R10, UR13, RZ, P4, !PT ;  /* 0x0000000d0a0a7c10 */ /* 0x000fe2000a7fe4ff */
[----:B-1----:R-:W-:-:S03]  /*240a0*/  IMAD.MOV.U32 R4, RZ, RZ, R8 ;  /* 0x000000ffff047224 */ /* 0x002fc600078e0008 */
[----:B------:R-:W-:Y:S01]  /*240b0*/  MOV R5, R10 ;  /* 0x0000000a00057202 */ /* 0x000fe20000000f00 */
[----:B------:R1:W-:Y:S01]  /*240c0*/  STL [R1+0x3c4], R10 ;  /* 0x0003c40a01007387 */ /* 0x0003e20000100800 */
[----:B------:R-:W-:-:S03]  /*240d0*/  IADD3.X R15, PT, PT, R15, UR13, RZ, P5, !PT ;  /* 0x0000000d0f0f7c10 */ /* 0x000fc6000affe4ff */
[----:B------:R1:W-:Y:S04]  /*240e0*/  STL [R1+0x3e8], R14 ;  /* 0x0003e80e01007387 */ /* 0x0003e80000100800 */
[----:B------:R-:W5:Y:S04]  /*240f0*/  LDL.LU R8, [R1+0x290] ;  /* 0x0002900001087983 */ /* 0x000f680000300800 */
[----:B------:R1:W-:Y:S04]  /*24100*/  STL [R1+0x3e4], R15 ;  /* 0x0003e40f01007387 */ /* 0x0003e80000100800 */
[----:B------:R1:W-:Y:S04]  /*24110*/  LDGSTS.E [R6+0x53100], desc[UR28][R4.64], P3 ;  /* 0x5310000004067fae */ /* 0x0003e800099a101c */
[----:B-1----:R-:W5:Y:S01]  /*24120*/  LDL.LU R10, [R1+0x2b0] ;  /* 0x0002b000010a7983 */ /* 0x002f620000300800 */
[----:B------:R-:W-:Y:S01]  /*24130*/  IADD3 R7, P4, PT, R7, UR12, RZ ;  /* 0x0000000c07077c10 */ /* 0x000fe2000ff9e0ff */
[----:B------:R-:W-:-:S02]  /*24140*/  IMAD.MOV.U32 R4, RZ, RZ, R14 ;  /* 0x000000ffff047224 */ /* 0x000fc400078e000e */
[----:B------:R-:W5:Y:S01]  /*24150*/  LDL.LU R14, [R1+0x28c] ;  /* 0x00028c00010e7983 */ /* 0x000f620000300800 */
[----:B------:R-:W-:Y:S01]  /*24160*/  IMAD.MOV.U32 R5, RZ, RZ, R15 ;  /* 0x000000ffff057224 */ /* 0x000fe200078e000f */
[----:B------:R-:W-:Y:S02]  /*24170*/  IADD3 R11, P5, PT, R11, UR12, RZ ;  /* 0x0000000c0b0b7c10 */ /* 0x000fe4000ffbe0ff */
[----:B------:R-:W5:Y:S04]  /*24180*/  LDL.LU R15, [R1+0x2ac] ;  /* 0x0002ac00010f7983 */ /* 0x000f680000300800 */
[----:B------:R1:W-:Y:S04]  /*24190*/  LDGSTS.E [R6+0x53500], desc[UR28][R4.64], P3 ;  /* 0x5350000004067fae */ /* 0x0003e800099a101c */
[----:B------:R-:W-:Y:S01]  /*241a0*/  STL [R1+0x408], R7 ;  /* 0x0004080701007387 */ /* 0x000fe20000100800 */
[----:B-1----:R-:W-:Y:S01]  /*241b0*/  IMAD.MOV.U32 R4, RZ, RZ, R7 ;  /* 0x000000ffff047224 */ /* 0x002fe200078e0007 */
[----:B----4-:R-:W-:-:S05]  /*241c0*/  IADD3.X R9, PT, PT, R9, UR13, RZ, P4, !PT ;  /* 0x0000000d09097c10 */ /* 0x010fca000a7fe4ff */
[----:B------:R-:W-:Y:S01]  /*241d0*/  IMAD.MOV.U32 R5, RZ, RZ, R9 ;  /* 0x000000ffff057224 */ /* 0x000fe200078e0009 */
[----:B------:R1:W-:Y:S01]  /*241e0*/  STL [R1+0x404], R9 ;  /* 0x0004040901007387 */ /* 0x0003e20000100800 */
[----:B------:R-:W-:-:S03]  /*241f0*/  IADD3.X R16, PT, PT, R16, UR13, RZ, P5, !PT ;  /* 0x0000000d10107c10 */ /* 0x000fc6000affe4ff */
[----:B------:R-:W-:Y:S04]  /*24200*/  STL [R1+0x428], R11 ;  /* 0x0004280b01007387 */ /* 0x000fe80000100800 */
[----:B------:R4:W-:Y:S04]  /*24210*/  LDGSTS.E [R6+0x53900], desc[UR28][R4.64], P3 ;  /* 0x5390000004067fae */ /* 0x0009e800099a101c */
[----:B-1----:R-:W5:Y:S04]  /*24220*/  LDL.LU R9, [R1+0x2d0] ;  /* 0x0002d00001097983 */ /* 0x002f680000300800 */
[----:B------:R1:W-:Y:S04]  /*24230*/  STL [R1+0x424], R16 ;  /* 0x0004241001007387 */ /* 0x0003e80000100800 */
[----:B------:R-:W5:Y:S01]  /*24240*/  LDL.LU R7, [R1+0x2f0] ;  /* 0x0002f00001077983 */ /* 0x000f620000300800 */
[----:B----4-:R-:W-:Y:S01]  /*24250*/  IMAD.MOV.U32 R5, RZ, RZ, R16 ;  /* 0x000000ffff057224 */ /* 0x010fe200078e0010 */
[----:B------:R-:W-:-:S02]  /*24260*/  MOV R4, R11 ;  /* 0x0000000b00047202 */ /* 0x000fc40000000f00 */
[----:B-1----:R-:W4:Y:S04]  /*24270*/  LDL.LU R16, [R1+0x2cc] ;  /* 0x0002cc0001107983 */ /* 0x002f280000300800 */
[----:B------:R-:W4:Y:S01]  /*24280*/  LDL.LU R11, [R1+0x2ec] ;  /* 0x0002ec00010b7983 */ /* 0x000f220000300800 */
[----:B--2---:R-:W-:-:S03]  /*24290*/  IADD3 R12, P4, PT, R12, UR12, RZ ;  /* 0x0000000c0c0c7c10 */ /* 0x004fc6000ff9e0ff */
[----:B------:R1:W-:Y:S01]  /*242a0*/  LDGSTS.E [R6+0x53d00], desc[UR28][R4.64], P3 ;  /* 0x53d0000004067fae */ /* 0x0003e200099a101c */
[----:B---3--:R-:W-:-:S03]  /*242b0*/  IADD3 R13, P5, PT, R13, UR12, RZ ;  /* 0x0000000c0d0d7c10 */ /* 0x008fc6000ffbe0ff */
[----:B------:R-:W-:Y:S01]  /*242c0*/  STL [R1+0x250], R12 ;  /* 0x0002500c01007387 */ /* 0x000fe20000100800 */
[----:B-1----:R-:W-:Y:S01]  /*242d0*/  LOP3.LUT R6, R3, 0x40, RZ, 0x3c, !PT ;  /* 0x0000004003067812 */ /* 0x002fe200078e3cff */
[----:B------:R-:W-:Y:S02]  /*242e0*/  IMAD.MOV.U32 R4, RZ, RZ, R12 ;  /* 0x000000ffff047224 */ /* 0x000fe400078e000c */
[----:B------:R-:W-:Y:S02]  /*242f0*/  STL [R1+0x270], R13 ;  /* 0x0002700d01007387 */ /* 0x000fe40000100800 */
[----:B------:R-:W-:Y:S01]  /*24300*/  VIADD R6, R6, UR5 ;  /* 0x0000000506067c36 */ /* 0x000fe20008000000 */
[----:B-----5:R-:W-:Y:S02]  /*24310*/  IADD3.X R17, PT, PT, R17, UR13, RZ, P4, !PT ;  /* 0x0000000d11117c10 */ /* 0x020fe4000a7fe4ff */
[----:B------:R-:W-:-:S03]  /*24320*/  IADD3.X R18, PT, PT, R18, UR13, RZ, P5, !PT ;  /* 0x0000000d12127c10 */ /* 0x000fc6000affe4ff */
[----:B------:R-:W-:Y:S01]  /*24330*/  IMAD.MOV.U32 R5, RZ, RZ, R17 ;  /* 0x000000ffff057224 */ /* 0x000fe200078e0011 */
[----:B------:R1:W-:Y:S04]  /*24340*/  STL [R1+0x24c], R17 ;  /* 0x00024c1101007387 */ /* 0x0003e80000100800 */
[----:B------:R2:W-:Y:S04]  /*24350*/  LDGSTS.E [R6+0x50200], desc[UR28][R4.64], P3 ;  /* 0x5020000004067fae */ /* 0x0005e800099a101c */
[----:B-1----:R-:W3:Y:S04]  /*24360*/  LDL.LU R17, [R1+0x310] ;  /* 0x0003100001117983 */ /* 0x002ee80000300800 */
[----:B------:R-:W5:Y:S01]  /*24370*/  LDL.LU R12, [R1+0x330] ;  /* 0x00033000010c7983 */ /* 0x000f620000300800 */
[----:B--2---:R-:W-:-:S03]  /*24380*/  IMAD.MOV.U32 R5, RZ, RZ, R18 ;  /* 0x000000ffff057224 */ /* 0x004fc600078e0012 */
[----:B------:R1:W-:Y:S01]  /*24390*/  STL [R1+0x26c], R18 ;  /* 0x00026c1201007387 */ /* 0x0003e20000100800 */
[----:B------:R-:W-:-:S05]  /*243a0*/  MOV R4, R13 ;  /* 0x0000000d00047202 */ /* 0x000fca0000000f00 */
[----:B------:R2:W-:Y:S04]  /*243b0*/  LDGSTS.E [R6+0x50600], desc[UR28][R4.64], P3 ;  /* 0x5060000004067fae */ /* 0x0005e800099a101c */
[----:B-1----:R-:W5:Y:S04]  /*243c0*/  LDL.LU R18, [R1+0x30c] ;  /* 0x00030c0001127983 */ /* 0x002f680000300800 */
[----:B------:R-:W5:Y:S01]  /*243d0*/  LDL.LU R13, [R1+0x32c] ;  /* 0x00032c00010d7983 */ /* 0x000f620000300800 */
[----:B------:R-:W-:Y:S02]  /*243e0*/  IADD3 R8, P4, PT, R8, UR12, RZ ;  /* 0x0000000c08087c10 */ /* 0x000fe4000ff9e0ff */
[----:B------:R-:W-:-:S03]  /*243f0*/  IADD3 R10, P5, PT, R10, UR12, RZ ;  /* 0x0000000c0a0a7c10 */ /* 0x000fc6000ffbe0ff */
[----:B------:R-:W-:Y:S01]  /*24400*/  STL [R1+0x290], R8 ;  /* 0x0002900801007387 */ /* 0x000fe20000100800 */
[----:B--2---:R-:W-:Y:S01]  /*24410*/  IMAD.MOV.U32 R4, RZ, RZ, R8 ;  /* 0x000000ffff047224 */ /* 0x004fe200078e0008 */
[----:B------:R-:W-:Y:S02]  /*24420*/  IADD3.X R14, PT, PT, R14, UR13, RZ, P4, !PT ;  /* 0x0000000d0e0e7c10 */ /* 0x000fe4000a7fe4ff */
[----:B------:R-:W-:-:S03]  /*24430*/  IADD3.X R15, PT, PT, R15, UR13, RZ, P5, !PT ;  /* 0x0000000d0f0f7c10 */ /* 0x000fc6000affe4ff */
[----:B------:R-:W-:Y:S01]  /*24440*/  IMAD.MOV.U32 R5, RZ, RZ, R14 ;  /* 0x000000ffff057224 */ /* 0x000fe200078e000e */
[----:B------:R1:W-:Y:S04]  /*24450*/  STL [R1+0x28c], R14 ;  /* 0x00028c0e01007387 */ /* 0x0003e80000100800 */
[----:B------:R-:W-:Y:S04]  /*24460*/  STL [R1+0x2b0], R10 ;  /* 0x0002b00a01007387 */ /* 0x000fe80000100800 */
[----:B------:R2:W-:Y:S04]  /*24470*/  LDGSTS.E [R6+0x50a00], desc[UR28][R4.64], P3 ;  /* 0x50a0000004067fae */ /* 0x0005e800099a101c */
[----:B-1----:R-:W5:Y:S04]  /*24480*/  LDL.LU R14, [R1+0x350] ;  /* 0x00035000010e7983 */ /* 0x002f680000300800 */
[----:B------:R1:W-:Y:S04]  /*24490*/  STL [R1+0x2ac], R15 ;  /* 0x0002ac0f01007387 */ /* 0x0003e80000100800 */
[----:B------:R-:W5:Y:S01]  /*244a0*/  LDL.LU R8, [R1+0x370] ;  /* 0x0003700001087983 */ /* 0x000f620000300800 */
[----:B--2---:R-:W-:-:S03]  /*244b0*/  MOV R5, R15 ;  /* 0x0000000f00057202 */ /* 0x004fc60000000f00 */
[----:B-1----:R-:W2:Y:S01]  /*244c0*/  LDL.LU R15, [R1+0x34c] ;  /* 0x00034c00010f7983 */ /* 0x002ea20000300800 */
[----:B------:R-:W-:-:S03]  /*244d0*/  IMAD.MOV.U32 R4, RZ, RZ, R10 ;  /* 0x000000ffff047224 */ /* 0x000fc600078e000a */
[----:B------:R-:W2:Y:S04]  /*244e0*/  LDL.LU R10, [R1+0x36c] ;  /* 0x00036c00010a7983 */ /* 0x000ea80000300800 */
[----:B------:R1:W-:Y:S01]  /*244f0*/  LDGSTS.E [R6+0x50e00], desc[UR28][R4.64], P3 ;  /* 0x50e0000004067fae */ /* 0x0003e200099a101c */
[----:B------:R-:W-:Y:S02]  /*24500*/  IADD3 R9, P4, PT, R9, UR12, RZ ;  /* 0x0000000c09097c10 */ /* 0x000fe4000ff9e0ff */
[----:B------:R-:W-:-:S03]  /*24510*/  IADD3 R7, P5, PT, R7, UR12, RZ ;  /* 0x0000000c07077c10 */ /* 0x000fc6000ffbe0ff */
[----:B------:R1:W-:Y:S01]  /*24520*/  STL [R1+0x2d0], R9 ;  /* 0x0002d00901007387 */ /* 0x0003e20000100800 */
[----:B----4-:R-:W-:Y:S02]  /*24530*/  IADD3.X R16, PT, PT, R16, UR13, RZ, P4, !PT ;  /* 0x0000000d10107c10 */ /* 0x010fe4000a7fe4ff */
[----:B------:R-:W-:-:S03]  /*24540*/  IADD3.X R11, PT, PT, R11, UR13, RZ, P5, !PT ;  /* 0x0000000d0b0b7c10 */ /* 0x000fc6000affe4ff */
[----:B------:R-:W-:Y:S01]  /*24550*/  STL [R1+0x2cc], R16 ;  /* 0x0002cc1001007387 */ /* 0x000fe20000100800 */
[----:B-1----:R-:W-:-:S03]  /*24560*/  IMAD.MOV.U32 R4, RZ, RZ, R9 ;  /* 0x000000ffff047224 */ /* 0x002fc600078e0009 */
[----:B------:R-:W-:Y:S01]  /*24570*/  STL [R1+0x2f0], R7 ;  /* 0x0002f00701007387 */ /* 0x000fe20000100800 */
[----:B------:R-:W-:-:S03]  /*24580*/  IMAD.MOV.U32 R5, RZ, RZ, R16 ;  /* 0x000000ffff057224 */ /* 0x000fc600078e0010 */
[----:B------:R-:W4:Y:S04]  /*24590*/  LDL.LU R19, [R1+0x390] ;  /* 0x0003900001137983 */ /* 0x000f280000300800 */
[----:B------:R1:W-:Y:S04]  /*245a0*/  STL [R1+0x2ec], R11 ;  /* 0x0002ec0b01007387 */ /* 0x0003e80000100800 */
[----:B------:R-:W4:Y:S04]  /*245b0*/  LDL.LU R9, [R1+0x3b0] ;  /* 0x0003b00001097983 */ /* 0x000f280000300800 */
[----:B------:R-:W4:Y:S04]  /*245c0*/  LDL.LU R20, [R1+0x38c] ;  /* 0x00038c0001147983 */ /* 0x000f280000300800 */
[----:B------:R1:W-:Y:S02]  /*245d0*/  LDGSTS.E [R6+0x51200], desc[UR28][R4.64], P3 ;  /* 0x5120000004067fae */ /* 0x0003e400099a101c */
[----:B-1----:R-:W-:-:S02]  /*245e0*/  IMAD.MOV.U32 R5, RZ, RZ, R11 ;  /* 0x000000ffff057224 */ /* 0x002fc400078e000b */
[----:B------:R-:W4:Y:S01]  /*245f0*/  LDL.LU R11, [R1+0x3ac] ;  /* 0x0003ac00010b7983 */ /* 0x000f220000300800 */
[----:B------:R-:W-:-:S03]  /*24600*/  IMAD.MOV.U32 R4, RZ, RZ, R7 ;  /* 0x000000ffff047224 */ /* 0x000fc600078e0007 */
[----:B------:R-:W4:Y:S04]  /*24610*/  LDL.LU R7, [R1+0x3d0] ;  /* 0x0003d00001077983 */ /* 0x000f280000300800 */
[----:B------:R-:W4:Y:S01]  /*24620*/  LDL.LU R16, [R1+0x3f0] ;  /* 0x0003f00001107983 */ /* 0x000f220000300800 */
[----:B---3--:R-:W-:-:S03]  /*24630*/  IADD3 R17, P4, PT, R17, UR12, RZ ;  /* 0x0000000c11117c10 */ /* 0x008fc6000ff9e0ff */
[----:B------:R1:W-:Y:S01]  /*24640*/  LDGSTS.E [R6+0x51600], desc[UR28][R4.64], P3 ;  /* 0x5160000004067fae */ /* 0x0003e200099a101c */
[----:B-----5:R-:W-:-:S03]  /*24650*/  IADD3 R12, P5, PT, R12, UR12, RZ ;  /* 0x0000000c0c0c7c10 */ /* 0x020fc6000ffbe0ff */
[----:B------:R3:W-:Y:S01]  /*24660*/  STL [R1+0x310], R17 ;  /* 0x0003101101007387 */ /* 0x0007e20000100800 */
[----:B------:R-:W-:Y:S02]  /*24670*/  IADD3.X R18, PT, PT, R18, UR13, RZ, P4, !PT ;  /* 0x0000000d12127c10 */ /* 0x000fe4000a7fe4ff */
[----:B-1----:R-:W-:Y:S02]  /*24680*/  MOV R4, R17 ;  /* 0x0000001100047202 */ /* 0x002fe40000000f00 */
[----:B------:R-:W-:Y:S01]  /*24690*/  IADD3.X R13, PT, PT, R13, UR13, RZ, P5, !PT ;  /* 0x0000000d0d0d7c10 */ /* 0x000fe2000affe4ff */
[----:B------:R1:W-:Y:S04]  /*246a0*/  STL [R1+0x30c], R18 ;  /* 0x00030c1201007387 */ /* 0x0003e80000100800 */
[----:B------:R5:W-:Y:S04]  /*246b0*/  STL [R1+0x330], R12 ;  /* 0x0003300c01007387 */ /* 0x000be80000100800 */
[----:B---3--:R-:W3:Y:S01]  /*246c0*/  LDL.LU R17, [R1+0x3cc] ;  /* 0x0003cc0001117983 */ /* 0x008ee20000300800 */
[----:B------:R-:W-:-:S03]  /*246d0*/  IMAD.MOV.U32 R5, RZ, RZ, R18 ;  /* 0x000000ffff057224 */ /* 0x000fc600078e0012 */
[----:B------:R5:W-:Y:S04]  /*246e0*/  STL [R1+0x32c], R13 ;  /* 0x00032c0d01007387 */ /* 0x000be80000100800 */
[----:B-1----:R-:W3:Y:S04]  /*246f0*/  LDL.LU R18, [R1+0x3ec] ;  /* 0x0003ec0001127983 */ /* 0x002ee80000300800 */
[----:B------:R1:W-:Y:S01]  /*24700*/  LDGSTS.E [R6+0x51a00], desc[UR28][R4.64], P3 ;  /* 0x51a0000004067fae */ /* 0x0003e200099a101c */
[----:B------:R-:W-:Y:S01]  /*24710*/  IADD3 R14, P4, PT, R14, UR12, RZ ;  /* 0x0000000c0e0e7c10 */ /* 0x000fe2000ff9e0ff */
[----:B-1----:R-:W-:-:S02]  /*24720*/  IMAD.MOV.U32 R4, RZ, RZ, R12 ;  /* 0x000000ffff047224 */ /* 0x002fc400078e000c */
[----:B------:R-:W-:Y:S01]  /*24730*/  IMAD.MOV.U32 R5, RZ, RZ, R13 ;  /* 0x000000ffff057224 */ /* 0x000fe200078e000d */
[----:B-----5:R-:W5:Y:S01]  /*24740*/  LDL.LU R12, [R1+0x410] ;  /* 0x00041000010c7983 */ /* 0x020f620000300800 */
[----:B------:R-:W-:-:S03]  /*24750*/  IADD3 R8, P5, PT, R8, UR12, RZ ;  /* 0x0000000c08087c10 */ /* 0x000fc6000ffbe0ff */
[----:B------:R-:W5:Y:S01]  /*24760*/  LDL.LU R13, [R1+0x430] ;  /* 0x00043000010d7983 */ /* 0x000f620000300800 */
[----:B--2---:R-:W-:-:S03]  /*24770*/  IADD3.X R15, PT, PT, R15, UR13, RZ, P4, !PT ;  /* 0x0000000d0f0f7c10 */ /* 0x004fc6000a7fe4ff */
[----:B------:R1:W-:Y:S01]  /*24780*/  STL [R1+0x350], R14 ;  /* 0x0003500e01007387 */ /* 0x0003e20000100800 */
[----:B------:R-:W-:-:S03]  /*24790*/  IADD3.X R10, PT, PT, R10, UR13, RZ, P5, !PT ;  /* 0x0000000d0a0a7c10 */ /* 0x000fc6000affe4ff */
[----:B------:R2:W-:Y:S04]  /*247a0*/  LDGSTS.E [R6+0x51e00], desc[UR28][R4.64], P3 ;  /* 0x51e0000004067fae */ /* 0x0005e800099a101c */
[----:B------:R1:W-:Y:S04]  /*247b0*/  STL [R1+0x34c], R15 ;  /* 0x00034c0f01007387 */ /* 0x0003e80000100800 */
[----:B------:R-:W-:Y:S01]  /*247c0*/  STL [R1+0x370], R8 ;  /* 0x0003700801007387 */ /* 0x000fe20000100800 */
[----:B--2---:R-:W-:Y:S01]  /*247d0*/  IMAD.MOV.U32 R4, RZ, RZ, R14 ;  /* 0x000000ffff047224 */ /* 0x004fe200078e000e */
[----:B------:R-:W-:-:S02]  /*247e0*/  MOV R5, R15 ;  /* 0x0000000f00057202 */ /* 0x000fc40000000f00 */
[----:B-1----:R-:W2:Y:S04]  /*247f0*/  LDL.LU R14, [R1+0x40c] ;  /* 0x00040c00010e7983 */ /* 0x002ea80000300800 */
[----:B------:R1:W-:Y:S04]  /*24800*/  STL [R1+0x36c], R10 ;  /* 0x00036c0a01007387 */ /* 0x0003e80000100800 */
[----:B------:R-:W2:Y:S04]  /*24810*/  LDL.LU R15, [R1+0x42c] ;  /* 0x00042c00010f7983 */ /* 0x000ea80000300800 */
[----:B------:R1:W-:Y:S02]  /*24820*/  LDGSTS.E [R6+0x52200], desc[UR28][R4.64], P3 ;  /* 0x5220000004067fae */ /* 0x0003e400099a101c */
[----:B-1----:R-:W-:-:S02]  /*24830*/  IMAD.MOV.U32 R4, RZ, RZ, R8 ;  /* 0x000000ffff047224 */ /* 0x002fc400078e0008 */
[----:B------:R-:W-:Y:S02]  /*24840*/  IMAD.MOV.U32 R5, RZ, RZ, R10 ;  /* 0x000000ffff057224 */ /* 0x000fe400078e000a */
[----:B------:R-:W2:Y:S04]  /*24850*/  LDL.LU R10, [R1+0x258] ;  /* 0x00025800010a7983 */ /* 0x000ea80000300800 */
[----:B------:R1:W-:Y:S04]  /*24860*/  LDGSTS.E [R6+0x52600], desc[UR28][R4.64], P3 ;  /* 0x5260000004067fae */ /* 0x0003e800099a101c */
[----:B------:R-:W2:Y:S01]  /*24870*/  LDL.LU R8, [R1+0x278] ;  /* 0x0002780001087983 */ /* 0x000ea20000300800 */
[----:B----4-:R-:W-:-:S05]  /*24880*/  IADD3 R19, P4, PT, R19, UR12, RZ ;  /* 0x0000000c13137c10 */ /* 0x010fca000ff9e0ff */
[----:B-1----:R-:W-:Y:S01]  /*24890*/  IMAD.MOV.U32 R4, RZ, RZ, R19 ;  /* 0x000000ffff047224 */ /* 0x002fe200078e0013 */
[----:B------:R-:W-:Y:S02]  /*248a0*/  IADD3 R9, P5, PT, R9, UR12, RZ ;  /* 0x0000000c09097c10 */ /* 0x000fe4000ffbe0ff */
[----:B------:R-:W-:Y:S01]  /*248b0*/  IADD3.X R20, PT, PT, R20, UR13, RZ, P4, !PT ;  /* 0x0000000d14147c10 */ /* 0x000fe2000a7fe4ff */
[----:B------:R-:W-:Y:S04]  /*248c0*/  STL [R1+0x390], R19 ;  /* 0x0003901301007387 */ /* 0x000fe80000100800 */
[----:B------:R-:W-:Y:S01]  /*248d0*/  IMAD.MOV.U32 R5, RZ, RZ, R20 ;  /* 0x000000ffff057224 */ /* 0x000fe200078e0014 */
[----:B------:R-:W-:Y:S04]  /*248e0*/  STL [R1+0x38c], R20 ;  /* 0x00038c1401007387 */ /* 0x000fe80000100800 */
[----:B------:R-:W-:Y:S04]  /*248f0*/  STL [R1+0x3b0], R9 ;  /* 0x0003b00901007387 */ /* 0x000fe80000100800 */
[----:B------:R1:W-:Y:S01]  /*24900*/  LDGSTS.E [R6+0x52a00], desc[UR28][R4.64], P3 ;  /* 0x52a0000004067fae */ /* 0x0003e200099a101c */
[----:B------:R-:W-:-:S05]  /*24910*/  IADD3.X R11, PT, PT, R11, UR13, RZ, P5, !PT ;  /* 0x0000000d0b0b7c10 */ /* 0x000fca000affe4ff */
[----:B------:R4:W-:Y:S01]  /*24920*/  STL [R1+0x3ac], R11 ;  /* 0x0003ac0b01007387 */ /* 0x0009e20000100800 */
[----:B-1----:R-:W-:Y:S01]  /*24930*/  IMAD.MOV.U32 R5, RZ, RZ, R11 ;  /* 0x000000ffff057224 */ /* 0x002fe200078e000b */
[----:B------:R-:W-:Y:S02]  /*24940*/  MOV R4, R9 ;  /* 0x0000000900047202 */ /* 0x000fe40000000f00 */
[----:B------:R-:W-:Y:S02]  /*24950*/  IADD3 R7, P4, PT, R7, UR12, RZ ;  /* 0x0000000c07077c10 */ /* 0x000fe4000ff9e0ff */
[----:B------:R-:W-:Y:S01]  /*24960*/  IADD3 R16, P5, PT, R16, UR12, RZ ;  /* 0x0000000c10107c10 */ /* 0x000fe2000ffbe0ff */
[----:B------:R1:W-:Y:S04]  /*24970*/  LDGSTS.E [R6+0x52e00], desc[UR28][R4.64], P3 ;  /* 0x52e0000004067fae */ /* 0x0003e800099a101c */
[----:B----4-:R-:W4:Y:S04]  /*24980*/  LDL.LU R11, [R1+0x254] ;  /* 0x00025400010b7983 */ /* 0x010f280000300800 */
[----:B------:R-:W4:Y:S04]  /*24990*/  LDL.LU R9, [R1+0x274] ;  /* 0x0002740001097983 */ /* 0x000f280000300800 */
[----:B------:R-:W-:Y:S01]  /*249a0*/  STL [R1+0x3d0], R7 ;  /* 0x0003d00701007387 */ /* 0x000fe20000100800 */
[----:B-1----:R-:W-:Y:S01]  /*249b0*/  IMAD.MOV.U32 R4, RZ, RZ, R7 ;  /* 0x000000ffff047224 */ /* 0x002fe200078e0007 */
[----:B---3--:R-:W-:-:S05]  /*249c0*/  IADD3.X R17, PT, PT, R17, UR13, RZ, P4, !PT ;  /* 0x0000000d11117c10 */ /* 0x008fca000a7fe4ff */
        /* <DEDUP_REMOVED lines=8> */
[----:B---3--:R-:W-:Y:S01]  /*24a50*/  MOV R5, R18 ;  /* 0x0000001200057202 */ /* 0x008fe20000000f00 */
[----:B------:R-:W-:-:S02]  /*24a60*/  IMAD.MOV.U32 R4, RZ, RZ, R16 ;  /* 0x000000ffff047224 */ /* 0x000fc400078e0010 */
[----:B-1----:R-:W3:Y:S04]  /*24a70*/  LDL.LU R18, [R1+0x294] ;  /* 0x0002940001127983 */ /* 0x002ee80000300800 */
[----:B------:R-:W3:Y:S01]  /*24a80*/  LDL.LU R16, [R1+0x2b4] ;  /* 0x0002b40001107983 */ /* 0x000ee20000300800 */
[----:B-----5:R-:W-:Y:S02]  /*24a90*/  IADD3 R12, P4, PT, R12, UR12, RZ ;  /* 0x0000000c0c0c7c10 */ /* 0x020fe4000ff9e0ff */
[----:B------:R-:W-:Y:S01]  /*24aa0*/  IADD3 R13, P5, PT, R13, UR12, RZ ;  /* 0x0000000c0d0d7c10 */ /* 0x000fe2000ffbe0ff */
[----:B------:R1:W-:Y:S04]  /*24ab0*/  LDGSTS.E [R6+0x53600], desc[UR28][R4.64], P3 ;  /* 0x5360000004067fae */ /* 0x0003e800099a101c */
[----:B------:R-:W-:Y:S01]  /*24ac0*/  STL [R1+0x410], R12 ;  /* 0x0004100c01007387 */ /* 0x000fe20000100800 */
[----:B-1----:R-:W-:Y:S01]  /*24ad0*/  IMAD.MOV.U32 R4, RZ, RZ, R12 ;  /* 0x000000ffff047224 */ /* 0x002fe200078e000c */
[----:B--2---:R-:W-:-:S05]  /*24ae0*/  IADD3.X R14, PT, PT, R14, UR13, RZ, P4, !PT ;  /* 0x0000000d0e0e7c10 */ /* 0x004fca000a7fe4ff */
        /* <DEDUP_REMOVED lines=8> */
[----:B--2---:R-:W-:Y:S01]  /*24b70*/  IMAD.MOV.U32 R5, RZ, RZ, R15 ;  /* 0x000000ffff057224 */ /* 0x004fe200078e000f */
[----:B------:R-:W-:Y:S01]  /*24b80*/  IADD3 R10, P4, PT, R10, UR12, RZ ;  /* 0x0000000c0a0a7c10 */ /* 0x000fe2000ff9e0ff */
[----:B------:R-:W-:Y:S01]  /*24b90*/  IMAD.MOV.U32 R4, RZ, RZ, R13 ;  /* 0x000000ffff047224 */ /* 0x000fe200078e000d */
[----:B-1----:R-:W2:Y:S04]  /*24ba0*/  LDL.LU R15, [R1+0x2d4] ;  /* 0x0002d400010f7983 */ /* 0x002ea80000300800 */
[----:B------:R-:W2:Y:S01]  /*24bb0*/  LDL.LU R13, [R1+0x2f4] ;  /* 0x0002f400010d7983 */ /* 0x000ea20000300800 */
[----:B------:R-:W-:-:S03]  /*24bc0*/  IADD3 R8, P5, PT, R8, UR12, RZ ;  /* 0x0000000c08087c10 */ /* 0x000fc6000ffbe0ff */
[----:B------:R1:W-:Y:S04]  /*24bd0*/  LDGSTS.E [R6+0x53e00], desc[UR28][R4.64], P3 ;  /* 0x53e0000004067fae */ /* 0x0003e800099a101c */
[----:B------:R4:W-:Y:S01]  /*24be0*/  STL [R1+0x258], R10 ;  /* 0x0002580a01007387 */ /* 0x0009e20000100800 */
[----:B-1----:R-:W-:Y:S01]  /*24bf0*/  LOP3.LUT R6, R3, 0x60, RZ, 0x3c, !PT ;  /* 0x0000006003067812 */ /* 0x002fe200078e3cff */
[----:B------:R-:W-:-:S03]  /*24c00*/  IMAD.MOV.U32 R4, RZ, RZ, R10 ;  /* 0x000000ffff047224 */ /* 0x000fc600078e000a */
[----:B------:R-:W-:Y:S01]  /*24c10*/  IADD3 R6, PT, PT, R6, UR5, RZ ;  /* 0x0000000506067c10 */ /* 0x000fe2000fffe0ff */
[----:B------:R1:W-:Y:S01]  /*24c20*/  STL [R1+0x278], R8 ;  /* 0x0002780801007387 */ /* 0x0003e20000100800 */
[----:B----4-:R-:W-:Y:S02]  /*24c30*/  IADD3.X R11, PT, PT, R11, UR13, RZ, P4, !PT ;  /* 0x0000000d0b0b7c10 */ /* 0x010fe4000a7fe4ff */
[----:B------:R-:W-:-:S03]  /*24c40*/  IADD3.X R9, PT, PT, R9, UR13, RZ, P5, !PT ;  /* 0x0000000d09097c10 */ /* 0x000fc6000affe4ff */
[----:B------:R-:W-:Y:S01]  /*24c50*/  IMAD.MOV.U32 R5, RZ, RZ, R11 ;  /* 0x000000ffff057224 */ /* 0x000fe200078e000b */
[----:B------:R4:W-:Y:S04]  /*24c60*/  STL [R1+0x254], R11 ;  /* 0x0002540b01007387 */ /* 0x0009e80000100800 */
[----:B------:R1:W-:Y:S04]  /*24c70*/  LDGSTS.E [R6+0x50300], desc[UR28][R4.64], P3 ;  /* 0x5030000004067fae */ /* 0x0003e800099a101c */
[----:B------:R4:W-:Y:S04]  /*24c80*/  STL [R1+0x274], R9 ;  /* 0x0002740901007387 */ /* 0x0009e80000100800 */
[----:B------:R-:W2:Y:S01]  /*24c90*/  LDL.LU R10, [R1+0x314] ;  /* 0x00031400010a7983 */ /* 0x000ea20000300800 */
[----:B-1----:R-:W-:-:S03]  /*24ca0*/  IMAD.MOV.U32 R4, RZ, RZ, R8 ;  /* 0x000000ffff047224 */ /* 0x002fc600078e0008 */
[----:B------:R-:W2:Y:S01]  /*24cb0*/  LDL.LU R8, [R1+0x318] ;  /* 0x0003180001087983 */ /* 0x000ea20000300800 */
[----:B------:R-:W-:-:S03]  /*24cc0*/  IMAD.MOV.U32 R5, RZ, RZ, R9 ;  /* 0x000000ffff057224 */ /* 0x000fc600078e0009 */
[----:B----4-:R-:W4:Y:S04]  /*24cd0*/  LDL.LU R11, [R1+0x334] ;  /* 0x00033400010b7983 */ /* 0x010f280000300800 */
[----:B------:R-:W4:Y:S04]  /*24ce0*/  LDL.LU R9, [R1+0x338] ;  /* 0x0003380001097983 */ /* 0x000f280000300800 */
[----:B------:R1:W-:Y:S01]  /*24cf0*/  LDGSTS.E [R6+0x50700], desc[UR28][R4.64], P3 ;  /* 0x5070000004067fae */ /* 0x0003e200099a101c */
[----:B------:R-:W-:Y:S02]  /*24d00*/  IADD3 R17, P4, PT, R17, UR12, RZ ;  /* 0x0000000c11117c10 */ /* 0x000fe4000ff9e0ff */
[----:B------:R-:W-:-:S02]  /*24d10*/  IADD3 R7, P5, PT, R7, UR12, RZ ;  /* 0x0000000c07077c10 */ /* 0x000fc4000ffbe0ff */
[----:B---3--:R-:W-:Y:S02]  /*24d20*/  IADD3.X R18, PT, PT, R18, UR13, RZ, P4, !PT ;  /* 0x0000000d12127c10 */ /* 0x008fe4000a7fe4ff */
[----:B-1----:R-:W-:Y:S02]  /*24d30*/  MOV R4, R17 ;  /* 0x0000001100047202 */ /* 0x002fe40000000f00 */
[----:B------:R-:W-:Y:S01]  /*24d40*/  IADD3.X R16, PT, PT, R16, UR13, RZ, P5, !PT ;  /* 0x0000000d10107c10 */ /* 0x000fe2000affe4ff */
[----:B------:R-:W-:Y:S01]  /*24d50*/  IMAD.MOV.U32 R5, RZ, RZ, R18 ;  /* 0x000000ffff057224 */ /* 0x000fe200078e0012 */
[----:B------:R-:W-:Y:S04]  /*24d60*/  STL [R1+0x298], R17 ;  /* 0x0002981101007387 */ /* 0x000fe80000100800 */
[----:B------:R-:W-:Y:S04]  /*24d70*/  STL [R1+0x294], R18 ;  /* 0x0002941201007387 */ /* 0x000fe80000100800 */
[----:B------:R1:W-:Y:S04]  /*24d80*/  STL [R1+0x2b8], R7 ;  /* 0x0002b80701007387 */ /* 0x0003e80000100800 */
[----:B------:R3:W-:Y:S04]  /*24d90*/  LDGSTS.E [R6+0x50b00], desc[UR28][R4.64], P3 ;  /* 0x50b0000004067fae */ /* 0x0007e800099a101c */
[----:B------:R1:W-:Y:S04]  /*24da0*/  STL [R1+0x2b4], R16 ;  /* 0x0002b41001007387 */ /* 0x0003e80000100800 */
[----:B------:R-:W4:Y:S01]  /*24db0*/  LDL.LU R22, [R1+0x354] ;  /* 0x0003540001167983 */ /* 0x000f220000300800 */
[----:B---3--:R-:W-:-:S03]  /*24dc0*/  IMAD.MOV.U32 R4, RZ, RZ, R7 ;  /* 0x000000ffff047224 */ /* 0x008fc600078e0007 */
[----:B-1----:R-:W3:Y:S04]  /*24dd0*/  LDL.LU R7, [R1+0x358] ;  /* 0x0003580001077983 */ /* 0x002ee80000300800 */
[----:B------:R-:W3:Y:S04]  /*24de0*/  LDL.LU R21, [R1+0x374] ;  /* 0x0003740001157983 */ /* 0x000ee80000300800 */
[----:B------:R-:W3:Y:S01]  /*24df0*/  LDL.LU R20, [R1+0x378] ;  /* 0x0003780001147983 */ /* 0x000ee20000300800 */
[----:B-----5:R-:W-:Y:S02]  /*24e00*/  IADD3 R14, P4, PT, R14, UR12, RZ ;  /* 0x0000000c0e0e7c10 */ /* 0x020fe4000ff9e0ff */
[----:B------:R-:W-:-:S03]  /*24e10*/  IADD3 R12, P5, PT, R12, UR12, RZ ;  /* 0x0000000c0c0c7c10 */ /* 0x000fc6000ffbe0ff */
[----:B------:R-:W-:Y:S01]  /*24e20*/  STL [R1+0x2d8], R14 ;  /* 0x0002d80e01007387 */ /* 0x000fe20000100800 */
[----:B--2---:R-:W-:Y:S02]  /*24e30*/  IADD3.X R15, PT, PT, R15, UR13, RZ, P4, !PT ;  /* 0x0000000d0f0f7c10 */ /* 0x004fe4000a7fe4ff */
[----:B------:R-:W-:-:S03]  /*24e40*/  IADD3.X R13, PT, PT, R13, UR13, RZ, P5, !PT ;  /* 0x0000000d0d0d7c10 */ /* 0x000fc6000affe4ff */
[----:B------:R1:W-:Y:S01]  /*24e50*/  STL [R1+0x2d4], R15 ;  /* 0x0002d40f01007387 */ /* 0x0003e20000100800 */
[----:B------:R-:W-:-:S03]  /*24e60*/  IMAD.MOV.U32 R5, RZ, RZ, R16 ;  /* 0x000000ffff057224 */ /* 0x000fc600078e0010 */
[----:B------:R-:W-:Y:S04]  /*24e70*/  STL [R1+0x2f8], R12 ;  /* 0x0002f80c01007387 */ /* 0x000fe80000100800 */
[----:B------:R-:W2:Y:S04]  /*24e80*/  LDL.LU R18, [R1+0x398] ;  /* 0x0003980001127983 */ /* 0x000ea80000300800 */
[----:B------:R5:W-:Y:S04]  /*24e90*/  STL [R1+0x2f4], R13 ;  /* 0x0002f40d01007387 */ /* 0x000be80000100800 */
[----:B------:R-:W2:Y:S04]  /*24ea0*/  LDL.LU R16, [R1+0x3b8] ;  /* 0x0003b80001107983 */ /* 0x000ea80000300800 */
[----:B------:R-:W2:Y:S04]  /*24eb0*/  LDL.LU R19, [R1+0x394] ;  /* 0x0003940001137983 */ /* 0x000ea80000300800 */
[----:B------:R1:W-:Y:S04]  /*24ec0*/  LDGSTS.E [R6+0x50f00], desc[UR28][R4.64], P3 ;  /* 0x50f0000004067fae */ /* 0x0003e800099a101c */
[----:B------:R-:W2:Y:S01]  /*24ed0*/  LDL.LU R17, [R1+0x3b4] ;  /* 0x0003b40001117983 */ /* 0x000ea20000300800 */
[----:B-1----:R-:W-:Y:S01]  /*24ee0*/  IMAD.MOV.U32 R4, RZ, RZ, R14 ;  /* 0x000000ffff047224 */ /* 0x002fe200078e000e */
[----:B------:R-:W-:-:S02]  /*24ef0*/  MOV R5, R15 ;  /* 0x0000000f00057202 */ /* 0x000fc40000000f00 */
[----:B------:R-:W2:Y:S04]  /*24f00*/  LDL.LU R15, [R1+0x3d4] ;  /* 0x0003d400010f7983 */ /* 0x000ea80000300800 */
[----:B------:R-:W2:Y:S04]  /*24f10*/  LDL.LU R14, [R1+0x3d8] ;  /* 0x0003d800010e7983 */ /* 0x000ea80000300800 */
[----:B------:R1:W-:Y:S02]  /*24f20*/  LDGSTS.E [R6+0x51300], desc[UR28][R4.64], P3 ;  /* 0x5130000004067fae */ /* 0x0003e400099a101c */
[----:B-1----:R-:W-:-:S02]  /*24f30*/  IMAD.MOV.U32 R4, RZ, RZ, R12 ;  /* 0x000000ffff047224 */ /* 0x002fc400078e000c */
[----:B------:R-:W-:Y:S02]  /*24f40*/  IMAD.MOV.U32 R5, RZ, RZ, R13 ;  /* 0x000000ffff057224 */ /* 0x000fe400078e000d */
[----:B-----5:R-:W5:Y:S04]  /*24f50*/  LDL.LU R13, [R1+0x3f4] ;  /* 0x0003f400010d7983 */ /* 0x020f680000300800 */
[----:B------:R-:W5:Y:S04]  /*24f60*/  LDL.LU R12, [R1+0x3f8] ;  /* 0x0003f800010c7983 */ /* 0x000f680000300800 */
[----:B------:R1:W-:Y:S01]  /*24f70*/  LDGSTS.E [R6+0x51700], desc[UR28][R4.64], P3 ;  /* 0x5170000004067fae */ /* 0x0003e200099a101c */
[----:B------:R-:W-:-:S04]  /*24f80*/  IADD3 R8, P4, PT, R8, UR12, RZ ;  /* 0x0000000c08087c10 */ /* 0x000fc8000ff9e0ff */
[----:B------:R-:W-:Y:S02]  /*24f90*/  IADD3.X R10, PT, PT, R10, UR13, RZ, P4, !PT ;  /* 0x0000000d0a0a7c10 */ /* 0x000fe4000a7fe4ff */
[----:B----4-:R-:W-:Y:S01]  /*24fa0*/  IADD3 R9, P5, PT, R9, UR12, RZ ;  /* 0x0000000c09097c10 */ /* 0x010fe2000ffbe0ff */
[----:B------:R-:W-:Y:S01]  /*24fb0*/  STL [R1+0x318], R8 ;  /* 0x0003180801007387 */ /* 0x000fe20000100800 */
[----:B-1----:R-:W-:Y:S02]  /*24fc0*/  IMAD.MOV.U32 R4, RZ, RZ, R8 ;  /* 0x000000ffff047224 */ /* 0x002fe400078e0008 */
[----:B------:R-:W-:Y:S01]  /*24fd0*/  IADD3.X R11, PT, PT, R11, UR13, RZ, P5, !PT ;  /* 0x0000000d0b0b7c10 */ /* 0x000fe2000affe4ff */
[----:B------:R-:W-:Y:S01]  /*24fe0*/  IMAD.MOV.U32 R5, RZ, RZ, R10 ;  /* 0x000000ffff057224 */ /* 0x000fe200078e000a */
[----:B------:R1:W-:Y:S04]  /*24ff0*/  STL [R1+0x314], R10 ;  /* 0x0003140a01007387 */ /* 0x0003e80000100800 */
        /* <DEDUP_REMOVED lines=8> */
[----:B------:R-:W4:Y:S04]  /*25080*/  LDL.LU R9, [R1+0x434] ;  /* 0x0004340001097983 */ /* 0x000f280000300800 */
[----:B------:R1:W-:Y:S01]  /*25090*/  LDGSTS.E [R6+0x51f00], desc[UR28][R4.64], P3 ;  /* 0x51f0000004067fae */ /* 0x0003e200099a101c */
[----:B---3--:R-:W-:-:S04]  /*250a0*/  IADD3 R7, P4, PT, R7, UR12, RZ ;  /* 0x0000000c07077c10 */ /* 0x008fc8000ff9e0ff */
[----:B------:R-:W-:Y:S01]  /*250b0*/  IADD3.X R22, PT, PT, R22, UR13, RZ, P4, !PT ;  /* 0x0000000d16167c10 */ /* 0x000fe2000a7fe4ff */
[----:B------:R3:W-:Y:S01]  /*250c0*/  STL [R1+0x358], R7 ;  /* 0x0003580701007387 */ /* 0x0007e20000100800 */
[----:B------:R-:W-:-:S03]  /*250d0*/  IADD3 R20, P5, PT, R20, UR12, RZ ;  /* 0x0000000c14147c10 */ /* 0x000fc6000ffbe0ff */
[----:B------:R2:W-:Y:S01]  /*250e0*/  STL [R1+0x354], R22 ;  /* 0x0003541601007387 */ /* 0x0005e20000100800 */
[----:B-1----:R-:W-:-:S03]  /*250f0*/  IMAD.MOV.U32 R4, RZ, RZ, R7 ;  /* 0x000000ffff047224 */ /* 0x002fc600078e0007 */
[----:B------:R1:W-:Y:S04]  /*25100*/  STL [R1+0x378], R20 ;  /* 0x0003781401007387 */ /* 0x0003e80000100800 */
[----:B---3--:R-:W3:Y:S01]  /*25110*/  LDL R7, [R1+0x43c] ;  /* 0x00043c0001077983 */ /* 0x008ee20000100800 */
[----:B------:R-:W-:Y:S01]  /*25120*/  IMAD.MOV.U32 R5, RZ, RZ, R22 ;  /* 0x000000ffff057224 */ /* 0x000fe200078e0016 */
[----:B------:R-:W-:-:S04]  /*25130*/  IADD3.X R21, PT, PT, R21, UR13, RZ, P5, !PT ;  /* 0x0000000d15157c10 */ /* 0x000fc8000affe4ff */
[----:B------:R1:W-:Y:S02]  /*25140*/  LDGSTS.E [R6+0x52300], desc[UR28][R4.64], P3 ;  /* 0x5230000004067fae */ /* 0x0003e400099a101c */
[----:B-1----:R-:W-:Y:S01]  /*25150*/  IMAD.MOV.U32 R4, RZ, RZ, R20 ;  /* 0x000000ffff047224 */ /* 0x002fe200078e0014 */
[----:B------:R-:W-:Y:S02]  /*25160*/  MOV R5, R21 ;  /* 0x0000001500057202 */ /* 0x000fe40000000f00 */
[----:B--2---:R-:W-:-:S03]  /*25170*/  IADD3 R18, P4, PT, R18, UR12, RZ ;  /* 0x0000000c12127c10 */ /* 0x004fc6000ff9e0ff */
[----:B------:R1:W-:Y:S01]  /*25180*/  LDGSTS.E [R6+0x52700], desc[UR28][R4.64], P3 ;  /* 0x5270000004067fae */ /* 0x0003e200099a101c */
[----:B------:R-:W-:Y:S02]  /*25190*/  IADD3 R16, P5, PT, R16, UR12, RZ ;  /* 0x0000000c10107c10 */ /* 0x000fe4000ffbe0ff */
[----:B------:R-:W-:Y:S01]  /*251a0*/  IADD3.X R19, PT, PT, R19, UR13, RZ, P4, !PT ;  /* 0x0000000d13137c10 */ /* 0x000fe2000a7fe4ff */
[----:B-1----:R-:W-:-:S04]  /*251b0*/  IMAD.MOV.U32 R4, RZ, RZ, R18 ;  /* 0x000000ffff047224 */ /* 0x002fc800078e0012 */
[----:B------:R-:W-:Y:S01]  /*251c0*/  IMAD.MOV.U32 R5, RZ, RZ, R19 ;  /* 0x000000ffff057224 */ /* 0x000fe200078e0013 */
[----:B------:R-:W-:-:S04]  /*251d0*/  IADD3.X R17, PT, PT, R17, UR13, RZ, P5, !PT ;  /* 0x0000000d11117c10 */ /* 0x000fc8000affe4ff */
[----:B------:R1:W-:Y:S01]  /*251e0*/  LDGSTS.E [R6+0x52b00], desc[UR28][R4.64], P3 ;  /* 0x52b0000004067fae */ /* 0x0003e200099a101c */
[----:B------:R-:W-:Y:S01]  /*251f0*/  IADD3 R14, P4, PT, R14, UR12, RZ ;  /* 0x0000000c0e0e7c10 */ /* 0x000fe2000ff9e0ff */
[----:B-1----:R-:W-:Y:S02]  /*25200*/  IMAD.MOV.U32 R4, RZ, RZ, R16 ;  /* 0x000000ffff047224 */ /* 0x002fe400078e0010 */
[----:B------:R-:W-:Y:S01]  /*25210*/  IMAD.MOV.U32 R5, RZ, RZ, R17 ;  /* 0x000000ffff057224 */ /* 0x000fe200078e0011 */
[----:B------:R-:W-:-:S04]  /*25220*/  IADD3.X R15, PT, PT, R15, UR13, RZ, P4, !PT ;  /* 0x0000000d0f0f7c10 */ /* 0x000fc8000a7fe4ff */
[----:B------:R1:W-:Y:S04]  /*25230*/  LDGSTS.E [R6+0x52f00], desc[UR28][R4.64], P3 ;  /* 0x52f0000004067fae */ /* 0x0003e800099a101c */
[----:B------:R2:W-:Y:S01]  /*25240*/  STL [R1+0x374], R21 ;  /* 0x0003741501007387 */ /* 0x0005e20000100800 */
[----:B-1----:R-:W-:Y:S01]  /*25250*/  MOV R4, R14 ;  /* 0x0000000e00047202 */ /* 0x002fe20000000f00 */
[----:B------:R-:W-:Y:S01]  /*25260*/  IMAD.MOV.U32 R5, RZ, RZ, R15 ;  /* 0x000000ffff057224 */ /* 0x000fe200078e000f */
[----:B-----5:R-:W-:-:S04]  /*25270*/  IADD3 R12, P5, PT, R12, UR12, RZ ;  /* 0x0000000c0c0c7c10 */ /* 0x020fc8000ffbe0ff */
[----:B------:R1:W-:Y:S01]  /*25280*/  LDGSTS.E [R6+0x53300], desc[UR28][R4.64], P3 ;  /* 0x5330000004067fae */ /* 0x0003e200099a101c */
[----:B------:R-:W-:-:S03]  /*25290*/  IADD3.X R13, PT, PT, R13, UR13, RZ, P5, !PT ;  /* 0x0000000d0d0d7c10 */ /* 0x000fc6000affe4ff */
[----:B------:R2:W-:Y:S04]  /*252a0*/  STL [R1+0x398], R18 ;  /* 0x0003981201007387 */ /* 0x0005e80000100800 */
[----:B------:R2:W-:Y:S01]  /*252b0*/  STL [R1+0x394], R19 ;  /* 0x0003941301007387 */ /* 0x0005e20000100800 */
[----:B-1----:R-:W-:Y:S02]  /*252c0*/  IMAD.MOV.U32 R4, RZ, RZ, R12 ;  /* 0x000000ffff047224 */ /* 0x002fe400078e000c */
[----:B------:R-:W-:Y:S01]  /*252d0*/  IMAD.MOV.U32 R5, RZ, RZ, R13 ;  /* 0x000000ffff057224 */ /* 0x000fe200078e000d */
[----:B------:R2:W-:Y:S04]  /*252e0*/  STL [R1+0x3b8], R16 ;  /* 0x0003b81001007387 */ /* 0x0005e80000100800 */
[----:B------:R2:W-:Y:S04]  /*252f0*/  STL [R1+0x3b4], R17 ;  /* 0x0003b41101007387 */ /* 0x0005e80000100800 */
[----:B------:R1:W-:Y:S04]  /*25300*/  LDGSTS.E [R6+0x53700], desc[UR28][R4.64], P3 ;  /* 0x5370000004067fae */ /* 0x0003e800099a101c */
[----:B------:R2:W-:Y:S04]  /*25310*/  STL [R1+0x3d8], R14 ;  /* 0x0003d80e01007387 */ /* 0x0005e80000100800 */
[----:B------:R2:W-:Y:S04]  /*25320*/  STL [R1+0x3d4], R15 ;  /* 0x0003d40f01007387 */ /* 0x0005e80000100800 */
[----:B------:R2:W-:Y:S04]  /*25330*/  STL [R1+0x3f8], R12 ;  /* 0x0003f80c01007387 */ /* 0x0005e80000100800 */
[----:B------:R2:W-:Y:S01]  /*25340*/  STL [R1+0x3f4], R13 ;  /* 0x0003f40d01007387 */ /* 0x0005e20000100800 */
[----:B------:R-:W-:-:S04]  /*25350*/  UIADD3 UR17, UPT, UPT, UR17, 0x1, URZ ;  /* 0x0000000111117890 */ /* 0x000fc8000fffe0ff */
[----:B------:R-:W-:-:S04]  /*25360*/  UISETP.GT.AND UP1, UPT, UR17, 0x1, UPT ;  /* 0x000000011100788c */ /* 0x000fc8000bf24270 */
[----:B------:R-:W-:Y:S02]  /*25370*/  USEL UR5, URZ, 0x1, !UP1 ;  /* 0x00000001ff057887 */ /* 0x000fe4000c800000 */
[----:B------:R-:W-:Y:S02]  /*25380*/  USEL UR17, UR17, URZ, !UP1 ;  /* 0x000000ff11117287 */ /* 0x000fe4000c800000 */
[----:B------:R-:W-:Y:S01]  /*25390*/  ULOP3.LUT UR5, UR6, UR5, URZ, 0x3c, !UPT ;  /* 0x0000000506057292 */ /* 0x000fe2000f8e3cff */
[----:B------:R-:W-:-:S05]  /*253a0*/  IADD3 R10, P4, PT, R10, UR12, RZ ;  /* 0x0000000c0a0a7c10 */ /* 0x000fca000ff9e0ff */
[----:B-1----:R-:W-:Y:S01]  /*253b0*/  IMAD.MOV.U32 R4, RZ, RZ, R10 ;  /* 0x000000ffff047224 */ /* 0x002fe200078e000a */
[----:B------:R-:W-:Y:S02]  /*253c0*/  IADD3 R8, P5, PT, R8, UR12, RZ ;  /* 0x0000000c08087c10 */ /* 0x000fe4000ffbe0ff */
[----:B----4-:R-:W-:-:S04]  /*253d0*/  IADD3.X R11, PT, PT, R11, UR13, RZ, P4, !PT ;  /* 0x0000000d0b0b7c10 */ /* 0x010fc8000a7fe4ff */
[----:B------:R-:W-:Y:S02]  /*253e0*/  MOV R5, R11 ;  /* 0x0000000b00057202 */ /* 0x000fe40000000f00 */
[----:B------:R-:W-:Y:S01]  /*253f0*/  IADD3.X R9, PT, PT, R9, UR13, RZ, P5, !PT ;  /* 0x0000000d09097c10 */ /* 0x000fe2000affe4ff */
[----:B------:R2:W-:Y:S04]  /*25400*/  STL [R1+0x418], R10 ;  /* 0x0004180a01007387 */ /* 0x0005e80000100800 */
[----:B------:R2:W-:Y:S04]  /*25410*/  STL [R1+0x414], R11 ;  /* 0x0004140b01007387 */ /* 0x0005e80000100800 */
[----:B------:R1:W-:Y:S04]  /*25420*/  LDGSTS.E [R6+0x53b00], desc[UR28][R4.64], P3 ;  /* 0x53b0000004067fae */ /* 0x0003e800099a101c */
[----:B------:R2:W-:Y:S04]  /*25430*/  STL [R1+0x438], R8 ;  /* 0x0004380801007387 */ /* 0x0005e80000100800 */
[----:B------:R2:W-:Y:S01]  /*25440*/  STL [R1+0x434], R9 ;  /* 0x0004340901007387 */ /* 0x0005e20000100800 */
[----:B-1----:R-:W-:-:S02]  /*25450*/  IMAD.MOV.U32 R4, RZ, RZ, R8 ;  /* 0x000000ffff047224 */ /* 0x002fc400078e0008 */
[----:B------:R-:W-:-:S05]  /*25460*/  IMAD.MOV.U32 R5, RZ, RZ, R9 ;  /* 0x000000ffff057224 */ /* 0x000fca00078e0009 */
[----:B------:R1:W-:Y:S04]  /*25470*/  LDGSTS.E [R6+0x53f00], desc[UR28][R4.64], P3 ;  /* 0x53f0000004067fae */ /* 0x0003e800099a101c */
[----:B------:R-:W0:Y:S01]  /*25480*/  LDGDEPBAR ;  /* 0x00000000000079af */ /* 0x000e220000000000 */
[C---:B---3--:R-:W-:Y:S01]  /*25490*/  ISETP.NE.U32.AND P3, PT, R166.reuse, R7, PT ;  /* 0x00000007a600720c */ /* 0x048fe20003f65070 */
[----:B------:R-:W-:Y:S02]  /*254a0*/  VIADD R166, R166, 0x1 ;  /* 0x00000001a6a67836 */ /* 0x000fe40000000000 */
[----:B-1----:R-:W-:-:S10]  /*254b0*/  IMAD.U32 R4, RZ, RZ, UR6 ;  /* 0x00000006ff047e24 */ /* 0x002fd4000f8e00ff */
[----:B--2---:R-:W-:Y:S05]  /*254c0*/  @P3 BRA `(.L_x_11) ;  /* 0xffffff7c00a03947 */ /* 0x004fea000383ffff */
.L_x_8:
[----:B------:R-:W1:Y:S01]  /*254d0*/  LDC R4, c[0x0][0x3b4] ;  /* 0x0000ed00ff047b82 */ /* 0x000e620000000800 */
[----:B------:R-:W2:Y:S01]  /*254e0*/  LDCU UR32, c[0x0][0x3b8] ;  /* 0x00007700ff2077ac */ /* 0x000ea20008000800 */
[----:B------:R-:W3:Y:S01]  /*254f0*/  LDCU.64 UR34, c[0x0][0x398] ;  /* 0x00007300ff2277ac */ /* 0x000ee20008000a00 */
[----:B------:R-:W4:Y:S01]  /*25500*/  LDCU.128 UR12, c[0x0][0x390] ;  /* 0x00007200ff0c77ac */ /* 0x000f220008000c00 */
[----:B------:R-:W-:Y:S05]  /*25510*/  @!P2 BRA `(.L_x_12) ;  /* 0x000000000010a947 */ /* 0x000fea0003800000 */
[----:B------:R-:W-:-:S06]  /*25520*/  USHF.L.U32 UR6, UR6, 0x1f, URZ ;  /* 0x0000001f06067899 */ /* 0x000fcc00080006ff */
[----:B------:R-:W-:-:S04]  /*25530*/  MOV R0, UR6 ;  /* 0x0000000600007c02 */ /* 0x000fc80008000f00 */
[----:B------:R-:W4:Y:S02]  /*25540*/  SYNCS.PHASECHK.TRANS64.TRYWAIT P0, [UR4], R0 ;  /* 0x00000000ff0075a7 */ /* 0x000f240008001104 */
[----:B----4-:R-:W-:Y:S05]  /*25550*/  @!P0 BRA `(.L_x_13) ;  /* 0x0000006400c48947 */ /* 0x010fea0003800000 */
.L_x_12:
[----:B------:R-:W-:-:S04]  /*25560*/  DEPBAR.LE SB0, 0x0 ;  /* 0x000080000000791a */ /* 0x000fc80000000000 */
[----:B------:R-:W-:Y:S01]  /*25570*/  BAR.SYNC.DEFER_BLOCKING 0x0 ;  /* 0x0000000000007b1d */ /* 0x000fe20000010000 */
[C---:B-1---5:R-:W-:Y:S01]  /*25580*/  IMAD R201, R199.reuse, R4, RZ ;  /* 0x00000004c7c97224 */ /* 0x062fe200078e02ff */
[----:B----4-:R-:W-:-:S04]  /*25590*/  ISETP.GE.AND P0, PT, R199, UR14, PT ;  /* 0x0000000ec7007c0c */ /* 0x010fc8000bf06270 */
[----:B------:R-:W1:Y:S01]  /*255a0*/  LDCU.64 UR4, c[0x0][0x398] ;  /* 0x00007300ff0477ac */ /* 0x000e620008000a00 */
[----:B--2---:R-:W-:Y:S01]  /*255b0*/  IMAD R0, R198, UR32, RZ ;  /* 0x00000020c6007c24 */ /* 0x004fe2000f8e02ff */
[----:B------:R-:W2:Y:S01]  /*255c0*/  LDCU.64 UR30, c[0x0][0x398] ;  /* 0x00007300ff1e77ac */ /* 0x000ea20008000a00 */
[----:B------:R-:W4:Y:S01]  /*255d0*/  LDCU.64 UR26, c[0x0][0x398] ;  /* 0x00007300ff1a77ac */ /* 0x000f220008000a00 */
[----:B------:R-:W3:Y:S01]  /*255e0*/  LDCU.64 UR24, c[0x0][0x398] ;  /* 0x00007300ff1877ac */ /* 0x000ee20008000a00 */
[----:B------:R-:W1:Y:S01]  /*255f0*/  LDCU.64 UR20, c[0x0][0x398] ;  /* 0x00007300ff1477ac */ /* 0x000e620008000a00 */
[----:B------:R-:W1:Y:S02]  /*25600*/  @!P1 SYNCS.CCTL.IV [UR9+0x80000] ;  /* 0x08000000ff0099b1 */ /* 0x000e640008000009 */
[----:B-1----:R-:W-:Y:S01]  /*25610*/  BAR.SYNC.DEFER_BLOCKING 0x0 ;  /* 0x0000000000007b1d */ /* 0x002fe20000010000 */
[----:B------:R-:W-:-:S05]  /*25620*/  LEA R2, P2, R201, UR12, 0x2 ;  /* 0x0000000cc9027c11 */ /* 0x000fca000f8410ff */
[----:B------:R-:W1:Y:S01]  /*25630*/  LDCU.64 UR22, c[0x0][0x398] ;  /* 0x00007300ff1677ac */ /* 0x000e620008000a00 */
[----:B------:R-:W1:Y:S01]  /*25640*/  LDTM.x64 R8, tmem[UR11] ;  /* 0x0000000b000879ee */ /* 0x000e620008340000 */
[----:B---3--:R-:W-:Y:S01]  /*25650*/  ISETP.LT.AND P0, PT, R198, UR35, !P0 ;  /* 0x00000023c6007c0c */ /* 0x008fe2000c701270 */
[----:B------:R-:W-:Y:S01]  /*25660*/  LDTM.x64 R132, tmem[UR11+0x40] ;  /* 0x0000400b008479ee */ /* 0x000fe20008340000 */
[----:B------:R-:W-:Y:S01]  /*25670*/  LEA.HI.X.SX32 R3, R201, UR13, 0x2, P2 ;  /* 0x0000000dc9037c11 */ /* 0x000fe200090f16ff */
[----:B------:R-:W-:Y:S01]  /*25680*/  IMAD R201, R4, 0x80, R201 ;  /* 0x0000008004c97824 */ /* 0x000fe200078e02c9 */
[----:B------:R-:W3:Y:S01]  /*25690*/  LDCU.64 UR16, c[0x0][0x398] ;  /* 0x00007300ff1077ac */ /* 0x000ee20008000a00 */
[----:B------:R-:W-:Y:S01]  /*256a0*/  IMAD.WIDE R196, R0, 0x4, R2 ;  /* 0x0000000400c47825 */ /* 0x000fe200078e0202 */
[----:B------:R-:W2:Y:S01]  /*256b0*/  LDCU.64 UR18, c[0x0][0x398] ;  /* 0x00007300ff1277ac */ /* 0x000ea20008000a00 */
[----:B------:R-:W2:Y:S01]  /*256c0*/  LDCU.64 UR6, c[0x0][0x398] ;  /* 0x00007300ff0677ac */ /* 0x000ea20008000a00 */
[----:B------:R-:W2:Y:S01]  /*256d0*/  @!P1 SYNCS.CCTL.IV [UR9+0x80008] ;  /* 0x08000800ff0099b1 */ /* 0x000ea20008000009 */
[----:B------:R-:W2:Y:S01]  /*256e0*/  LDCU.64 UR8, c[0x0][0x398] ;  /* 0x00007300ff0877ac */ /* 0x000ea20008000a00 */
[----:B------:R-:W2:Y:S01]  /*256f0*/  LDCU UR47, c[0x0][0x398] ;  /* 0x00007300ff2f77ac */ /* 0x000ea20008000800 */
[----:B-1----:R-:W-:Y:S01]  /*25700*/  STL [R1+0x4], R9 ;  /* 0x0000040901007387 */ /* 0x002fe20000100800 */
[----:B------:R-:W-:Y:S01]  /*25710*/  IMAD.MOV.U32 R207, RZ, RZ, R68 ;  /* 0x000000ffffcf7224 */ /* 0x000fe200078e0044 */
[----:B------:R-:W-:Y:S01]  /*25720*/  MOV R206, R69 ;  /* 0x0000004500ce7202 */ /* 0x000fe20000000f00 */
[----:B------:R-:W-:Y:S01]  /*25730*/  IMAD.MOV.U32 R205, RZ, RZ, R70 ;  /* 0x000000ffffcd7224 */ /* 0x000fe200078e0046 */
[----:B------:R-:W-:Y:S01]  /*25740*/  STL.64 [R1+0x8], R10 ;  /* 0x0000080a01007387 */ /* 0x000fe20000100a00 */
        /* <DEDUP_REMOVED lines=15> */
[----:B------:R-:W1:Y:S01]  /*25840*/  LDTM.x64 R68, tmem[UR11+0x80] ;  /* 0x0000800b004479ee */ /* 0x000e620008340000 */
        /* <DEDUP_REMOVED lines=18> */
[----:B------:R-:W-:Y:S01]  /*25970*/  STL [R1+0x38], R22 ;  /* 0x0000381601007387 */ /* 0x000fe20000100800 */
[----:B------:R-:W-:Y:S01]  /*25980*/  IMAD.MOV.U32 R232, RZ, RZ, R43 ;  /* 0x000000ffffe87224 */ /* 0x000fe200078e002b */
[----:B------:R-:W1:Y:S01]  /*25990*/  LDCU UR48, c[0x0][0x398] ;  /* 0x00007300ff3077ac */ /* 0x000e620008000800 */
[----:B------:R-:W-:Y:S01]  /*259a0*/  IMAD.MOV.U32 R231, RZ, RZ, R44 ;  /* 0x000000ffffe77224 */ /* 0x000fe200078e002c */
[----:B------:R2:W-:Y:S01]  /*259b0*/  STL [R1+0x6c4], R249 ;  /* 0x0006c4f901007387 */ /* 0x0005e20000100800 */
[----:B------:R-:W-:Y:S01]  /*259c0*/  IMAD.MOV.U32 R229, RZ, RZ, R46 ;  /* 0x000000ffffe57224 */ /* 0x000fe200078e002e */
[----:B------:R-:W1:Y:S01]  /*259d0*/  LDCU UR73, c[0x0][0x398] ;  /* 0x00007300ff4977ac */ /* 0x000e620008000800 */
[----:B------:R-:W-:-:S02]  /*259e0*/  IMAD.MOV.U32 R228, RZ, RZ, R47 ;  /* 0x000000ffffe47224 */ /* 0x000fc400078e002f */
[----:B------:R-:W-:Y:S01]  /*259f0*/  IMAD.MOV.U32 R227, RZ, RZ, R48 ;  /* 0x000000ffffe37224 */ /* 0x000fe200078e0030 */
[----:B------:R-:W1:Y:S01]  /*25a00*/  LDCU UR52, c[0x0][0x398] ;  /* 0x00007300ff3477ac */ /* 0x000e620008000800 */
[----:B------:R-:W-:Y:S02]  /*25a10*/  IMAD.MOV.U32 R225, RZ, RZ, R50 ;  /* 0x000000ffffe17224 */ /* 0x000fe400078e0032 */
[----:B------:R-:W-:Y:S01]  /*25a20*/  IMAD.MOV.U32 R224, RZ, RZ, R51 ;  /* 0x000000ffffe07224 */ /* 0x000fe200078e0033 */
[----:B--2---:R-:W2:Y:S01]  /*25a30*/  LDL.LU R249, [R1+0x8] ;  /* 0x0000080001f97983 */ /* 0x004ea20000300800 */
[----:B------:R-:W-:Y:S01]  /*25a40*/  IMAD.MOV.U32 R223, RZ, RZ, R52 ;  /* 0x000000ffffdf7224 */ /* 0x000fe200078e0034 */
[----:B------:R-:W1:Y:S01]  /*25a50*/  LDCU UR71, c[0x0][0x398] ;  /* 0x00007300ff4777ac */ /* 0x000e620008000800 */
[----:B------:R-:W-:Y:S02]  /*25a60*/  IMAD.MOV.U32 R221, RZ, RZ, R54 ;  /* 0x000000ffffdd7224 */ /* 0x000fe400078e0036 */
[----:B------:R-:W-:Y:S01]  /*25a70*/  IMAD.MOV.U32 R220, RZ, RZ, R55 ;  /* 0x000000ffffdc7224 */ /* 0x000fe200078e0037 */
[----:B------:R-:W1:Y:S01]  /*25a80*/  LDCU UR59, c[0x0][0x398] ;  /* 0x00007300ff3b77ac */ /* 0x000e620008000800 */
[----:B------:R-:W-:-:S02]  /*25a90*/  IMAD.MOV.U32 R219, RZ, RZ, R56 ;  /* 0x000000ffffdb7224 */ /* 0x000fc400078e0038 */
[----:B------:R-:W-:Y:S01]  /*25aa0*/  IMAD.MOV.U32 R217, RZ, RZ, R58 ;  /* 0x000000ffffd97224 */ /* 0x000fe200078e003a */
[----:B------:R-:W1:Y:S01]  /*25ab0*/  LDCU UR72, c[0x0][0x398] ;  /* 0x00007300ff4877ac */ /* 0x000e620008000800 */
[----:B------:R-:W-:Y:S02]  /*25ac0*/  IMAD.MOV.U32 R216, RZ, RZ, R59 ;  /* 0x000000ffffd87224 */ /* 0x000fe400078e003b */
        /* <DEDUP_REMOVED lines=9> */
[----:B------:R-:W1:Y:S01]  /*25b60*/  LDTM.x64 R4, tmem[UR11+0xc0] ;  /* 0x0000c00b000479ee */ /* 0x000e620008340000 */
[----:B------:R-:W-:Y:S01]  /*25b70*/  NOP ;  /* 0x0000000000007918 */ /* 0x000fe20000000000 */
[----:B------:R3:W-:Y:S01]  /*25b80*/  @P0 STG.E desc[UR28][R196.64], R202 ;  /* 0x000000cac4000986 */ /* 0x0007e2000c10191c */
[----:B------:R-:W-:Y:S01]  /*25b90*/  ISETP.GE.AND P0, PT, R198, UR15, PT ;  /* 0x0000000fc6007c0c */ /* 0x000fe2000bf06270 */
[----:B------:R-:W1:Y:S03]  /*25ba0*/  LDCU UR11, c[0x0][0x398] ;  /* 0x00007300ff0b77ac */ /* 0x000e660008000800 */
[----:B------:R-:W-:Y:S01]  /*25bb0*/  ISETP.LT.AND P0, PT, R200, UR4, !P0 ;  /* 0x00000004c8007c0c */ /* 0x000fe2000c701270 */
[----:B------:R4:W-:Y:S01]  /*25bc0*/  STL [R1+0x6c0], R250 ;  /* 0x0006c0fa01007387 */ /* 0x0009e20000100800 */
[----:B------:R-:W1:Y:S01]  /*25bd0*/  LDCU UR4, c[0x0][0x398] ;  /* 0x00007300ff0477ac */ /* 0x000e620008000800 */
[----:B------:R-:W2:Y:S01]  /*25be0*/  LDCU UR77, c[0x0][0x398] ;  /* 0x00007300ff4d77ac */ /* 0x000ea20008000800 */
[C---:B---3--:R-:W-:Y:S01]  /*25bf0*/  LEA R196, P1, R201.reuse, UR12, 0x2 ;  /* 0x0000000cc9c47c11 */ /* 0x048fe2000f8210ff */
[----:B------:R-:W3:Y:S03]  /*25c00*/  LDCU UR68, c[0x0][0x39c] ;  /* 0x00007380ff4477ac */ /* 0x000ee60008000800 */
[----:B------:R-:W-:Y:S01]  /*25c10*/  LEA.HI.X.SX32 R197, R201, UR13, 0x2, P1 ;  /* 0x0000000dc9c57c11 */ /* 0x000fe200088f16ff */
[----:B----4-:R-:W4:Y:S01]  /*25c20*/  LDL.LU R250, [R1+0xc] ;  /* 0x00000c0001fa7983 */ /* 0x010f220000300800 */
[----:B------:R-:W3:Y:S01]  /*25c30*/  LDCU.64 UR12, c[0x0][0x398] ;  /* 0x00007300ff0c77ac */ /* 0x000ee20008000a00 */
[----:B------:R-:W-:-:S02]  /*25c40*/  IMAD.WIDE R202, R0, 0x4, R196 ;  /* 0x0000000400ca7825 */ /* 0x000fc400078e02c4 */
[----:B------:R3:W-:Y:S01]  /*25c50*/  STL [R1+0x6bc], R251 ;  /* 0x0006bcfb01007387 */ /* 0x0007e20000100800 */
[----:B------:R-:W2:Y:S03]  /*25c60*/  LDCU UR70, c[0x0][0x398] ;  /* 0x00007300ff4677ac */ /* 0x000ea60008000800 */
[----:B-1----:R1:W-:Y:S01]  /*25c70*/  @P0 STG.E desc[UR28][R202.64], R68 ;  /* 0x00000044ca000986 */ /* 0x0023e2000c10191c */
[----:B------:R-:W2:Y:S01]  /*25c80*/  LDCU UR58, c[0x0][0x398] ;  /* 0x00007300ff3a77ac */ /* 0x000ea20008000800 */
[----:B------:R-:W2:Y:S02]  /*25c90*/  LDCU UR49, c[0x0][0x398] ;  /* 0x00007300ff3177ac */ /* 0x000ea40008000800 */
[----:B---3--:R-:W3:Y:S01]  /*25ca0*/  LDL.LU R251, [R1+0x10] ;  /* 0x0000100001fb7983 */ /* 0x008ee20000300800 */
[----:B------:R-:W2:Y:S01]  /*25cb0*/  LDCU UR39, c[0x0][0x398] ;  /* 0x00007300ff2777ac */ /* 0x000ea20008000800 */
[----:B-1----:R-:W-:-:S02]  /*25cc0*/  IADD3 R68, PT, PT, R198, 0x1, RZ ;  /* 0x00000001c6447810 */ /* 0x002fc40007ffe0ff */
[----:B------:R1:W-:Y:S01]  /*25cd0*/  STL [R1+0x6b8], R252 ;  /* 0x0006b8fc01007387 */ /* 0x0003e20000100800 */
[----:B------:R-:W2:Y:S01]  /*25ce0*/  LDCU UR45, c[0x0][0x39c] ;  /* 0x00007380ff2d77ac */ /* 0x000ea20008000800 */
[----:B------:R-:W-:Y:S01]  /*25cf0*/  ISETP.GE.AND P0, PT, R68, UR15, PT ;  /* 0x0000000f44007c0c */ /* 0x000fe2000bf06270 */
[----:B------:R-:W2:Y:S01]  /*25d00*/  LDCU UR69, c[0x0][0x398] ;  /* 0x00007300ff4577ac */ /* 0x000ea20008000800 */
[----:B------:R-:W2:Y:S01]  /*25d10*/  LDCU UR54, c[0x0][0x39c] ;  /* 0x00007380ff3677ac */ /* 0x000ea20008000800 */
[----:B-1----:R-:W2:Y:S01]  /*25d20*/  LDL.LU R252, [R1+0x14] ;  /* 0x0000140001fc7983 */ /* 0x002ea20000300800 */
[----:B------:R-:W1:Y:S03]  /*25d30*/  LDCU UR38, c[0x0][0x398] ;  /* 0x00007300ff2677ac */ /* 0x000e660008000800 */
[----:B------:R-:W2:Y:S01]  /*25d40*/  LDL.LU R201, [R1+0x38] ;  /* 0x0000380001c97983 */ /* 0x000ea20000300800 */
[----:B------:R-:W1:Y:S03]  /*25d50*/  LDCU UR35, c[0x0][0x398] ;  /* 0x00007300ff2377ac */ /* 0x000e660008000800 */
[----:B------:R-:W2:Y:S01]  /*25d60*/  LDL.LU R68, [R1+0x4] ;  /* 0x0000040001447983 */ /* 0x000ea20000300800 */
[----:B------:R-:W-:Y:S01]  /*25d70*/  ISETP.LT.AND P1, PT, R199, UR30, !P0 ;  /* 0x0000001ec7007c0c */ /* 0x000fe2000c721270 */
[----:B------:R-:W-:Y:S01]  /*25d80*/  VIADD R0, R0, UR32 ;  /* 0x0000002000007c36 */ /* 0x000fe20008000000 */
[----:B------:R-:W-:Y:S01]  /*25d90*/  ISETP.LT.AND P0, PT, R200, UR12, !P0 ;  /* 0x0000000cc8007c0c */ /* 0x000fe2000c701270 */
[----:B------:R-:W1:Y:S02]  /*25da0*/  LDCU UR30, c[0x0][0x398] ;  /* 0x00007300ff1e77ac */ /* 0x000e640008000800 */
[C---:B------:R-:W-:Y:S01]  /*25db0*/  IMAD.WIDE R202, R0.reuse, 0x4, R2 ;  /* 0x0000000400ca7825 */ /* 0x040fe200078e0202 */
[----:B------:R-:W1:Y:S01]  /*25dc0*/  LDCU UR12, c[0x0][0x39c] ;  /* 0x00007380ff0c77ac */ /* 0x000e620008000800 */
        /* <DEDUP_REMOVED lines=24> */
[----:B--2---:R2:W-:Y:S02]  /*25f50*/  @P1 STG.E desc[UR28][R202.64], R68 ;  /* 0x00000044ca001986 */ /* 0x0045e4000c10191c */
[----:B--2---:R-:W-:-:S04]  /*25f60*/  IMAD.WIDE R202, R0, 0x4, R196 ;  /* 0x0000000400ca7825 */ /* 0x004fc800078e02c4 */
[----:B------:R-:W-:Y:S01]  /*25f70*/  VIADD R68, R198, 0x2 ;  /* 0x00000002c6447836 */ /* 0x000fe20000000000 */
[----:B------:R2:W-:Y:S04]  /*25f80*/  @P0 STG.E desc[UR28][R202.64], R69 ;  /* 0x00000045ca000986 */ /* 0x0005e8000c10191c */
[----:B------:R-:W-:-:S04]  /*25f90*/  ISETP.GE.AND P0, PT, R68, UR15, PT ;  /* 0x0000000f44007c0c */ /* 0x000fc8000bf06270 */
[----:B------:R-:W-:Y:S01]  /*25fa0*/  ISETP.LT.AND P1, PT, R199, UR26, !P0 ;  /* 0x0000001ac7007c0c */ /* 0x000fe2000c721270 */
[----:B------:R-:W-:Y:S01]  /*25fb0*/  VIADD R0, R0, UR32 ;  /* 0x0000002000007c36 */ /* 0x000fe20008000000 */
[----:B------:R-:W-:Y:S01]  /*25fc0*/  ISETP.LT.AND P0, PT, R200, UR24, !P0 ;  /* 0x00000018c8007c0c */ /* 0x000fe2000c701270 */
[----:B------:R-:W1:Y:S01]  /*25fd0*/  LDCU UR24, c[0x0][0x398] ;  /* 0x00007300ff1877ac */ /* 0x000e620008000800 */
[----:B--2---:R-:W2:Y:S01]  /*25fe0*/  LDL.LU R202, [R1+0x30] ;  /* 0x0000300001ca7983 */ /* 0x004ea20000300800 */
[C---:B------:R-:W-:Y:S01]  /*25ff0*/  IMAD.WIDE R68, R0.reuse, 0x4, R2 ;  /* 0x0000000400447825 */ /* 0x040fe200078e0202 */
[----:B------:R-:W1:Y:S02]  /*26000*/  LDCU UR26, c[0x0][0x398] ;  /* 0x00007300ff1a77ac */ /* 0x000e640008000800 */
[----:B------:R-:W2:Y:S05]  /*26010*/  LDL.LU R203, [R1+0x34] ;  /* 0x0000340001cb7983 */ /* 0x000eaa0000300800 */
[----:B------:R1:W-:Y:S02]  /*26020*/  @P1 STG.E desc[UR28][R68.64], R249 ;  /* 0x000000f944001986 */ /* 0x0003e4000c10191c */
[----:B-1----:R-:W-:-:S02]  /*26030*/  IMAD.WIDE R68, R0, 0x4, R196 ;  /* 0x0000000400447825 */ /* 0x002fc400078e02c4 */
[----:B------:R-:W2:Y:S04]  /*26040*/  LDL.LU R249, [R1+0x6c4] ;  /* 0x0006c40001f97983 */ /* 0x000ea80000300800 */
[----:B------:R1:W-:Y:S02]  /*26050*/  @P0 STG.E desc[UR28][R68.64], R70 ;  /* 0x0000004644000986 */ /* 0x0003e4000c10191c */
[----:B-1----:R-:W-:Y:S01]  /*26060*/  IADD3 R68, PT, PT, R198, 0x3, RZ ;  /* 0x00000003c6447810 */ /* 0x002fe20007ffe0ff */
[----:B------:R-:W-:Y:S01]  /*26070*/  VIADD R0, R0, UR32 ;  /* 0x0000002000007c36 */ /* 0x000fe20008000000 */
[----:B------:R-:W2:Y:S02]  /*26080*/  LDL.LU R70, [R1+0x18] ;  /* 0x0000180001467983 */ /* 0x000ea40000300800 */
[----:B------:R-:W-:-:S04]  /*26090*/  ISETP.GE.AND P0, PT, R68, UR15, PT ;  /* 0x0000000f44007c0c */ /* 0x000fc8000bf06270 */
[----:B------:R-:W-:Y:S01]  /*260a0*/  ISETP.LT.AND P1, PT, R199, UR8, !P0 ;  /* 0x00000008c7007c0c */ /* 0x000fe2000c721270 */
[----:B------:R-:W-:Y:S01]  /*260b0*/  IMAD.WIDE R68, R0, 0x4, R2 ;  /* 0x0000000400447825 */ /* 0x000fe200078e0202 */
[----:B------:R-:W-:Y:S01]  /*260c0*/  ISETP.LT.AND P0, PT, R200, UR20, !P0 ;  /* 0x00000014c8007c0c */ /* 0x000fe2000c701270 */
[----:B------:R-:W1:Y:S01]  /*260d0*/  LDCU UR8, c[0x0][0x398] ;  /* 0x00007300ff0877ac */ /* 0x000e620008000800 */
[----:B------:R-:W1:Y:S09]  /*260e0*/  LDCU UR20, c[0x0][0x398] ;  /* 0x00007300ff1477ac */ /* 0x000e720008000800 */
[----:B----4-:R4:W-:Y:S02]  /*260f0*/  @P1 STG.E desc[UR28][R68.64], R250 ;  /* 0x000000fa44001986 */ /* 0x0109e4000c10191c */
[----:B----4-:R-:W-:-:S02]  /*26100*/  IMAD.WIDE R68, R0, 0x4, R196 ;  /* 0x0000000400447825 */ /* 0x010fc400078e02c4 */
[----:B------:R-:W4:Y:S04]  /*26110*/  LDL.LU R250, [R1+0x6c0] ;  /* 0x0006c00001fa7983 */ /* 0x000f280000300800 */
[----:B------:R1:W-:Y:S02]  /*26120*/  @P0 STG.E desc[UR28][R68.64], R71 ;  /* 0x0000004744000986 */ /* 0x0003e4000c10191c */
[----:B-1----:R-:W-:Y:S02]  /*26130*/  VIADD R68, R198, 0x4 ;  /* 0x00000004c6447836 */ /* 0x002fe40000000000 */
[----:B------:R-:W4:Y:S03]  /*26140*/  LDL.LU R71, [R1+0x1c] ;  /* 0x00001c0001477983 */ /* 0x000f260000300800 */
[----:B------:R-:W-:-:S04]  /*26150*/  ISETP.GE.AND P0, PT, R68, UR15, PT ;  /* 0x0000000f44007c0c */ /* 0x000fc8000bf06270 */
[----:B------:R-:W-:Y:S01]  /*26160*/  ISETP.LT.AND P1, PT, R199, UR22, !P0 ;  /* 0x00000016c7007c0c */ /* 0x000fe2000c721270 */
[----:B------:R-:W-:Y:S01]  /*26170*/  VIADD R0, R0, UR32 ;  /* 0x0000002000007c36 */ /* 0x000fe20008000000 */
[----:B------:R-:W-:Y:S01]  /*26180*/  ISETP.LT.AND P0, PT, R200, UR16, !P0 ;  /* 0x00000010c8007c0c */ /* 0x000fe2000c701270 */
[----:B------:R-:W1:Y:S02]  /*26190*/  LDCU UR16, c[0x0][0x398] ;  /* 0x00007300ff1077ac */ /* 0x000e640008000800 */
[C---:B------:R-:W-:Y:S01]  /*261a0*/  IMAD.WIDE R68, R0.reuse, 0x4, R2 ;  /* 0x0000000400447825 */ /* 0x040fe200078e0202 */
[----:B------:R-:W1:Y:S07]  /*261b0*/  LDCU UR22, c[0x0][0x398] ;  /* 0x00007300ff1677ac */ /* 0x000e6e0008000800 */
[----:B---3--:R3:W-:Y:S02]  /*261c0*/  @P1 STG.E desc[UR28][R68.64], R251 ;  /* 0x000000fb44001986 */ /* 0x0087e4000c10191c */
[----:B---3--:R-:W-:-:S02]  /*261d0*/  IMAD.WIDE R68, R0, 0x4, R196 ;  /* 0x0000000400447825 */ /* 0x008fc400078e02c4 */
[----:B------:R-:W3:Y:S04]  /*261e0*/  LDL.LU R251, [R1+0x6bc] ;  /* 0x0006bc0001fb7983 */ /* 0x000ee80000300800 */
[----:B------:R1:W-:Y:S02]  /*261f0*/  @P0 STG.E desc[UR28][R68.64], R72 ;  /* 0x0000004844000986 */ /* 0x0003e4000c10191c */
[----:B-1----:R-:W-:Y:S01]  /*26200*/  IADD3 R68, PT, PT, R198, 0x5, RZ ;  /* 0x00000005c6447810 */ /* 0x002fe20007ffe0ff */
[----:B------:R-:W-:Y:S01]  /*26210*/  VIADD R0, R0, UR32 ;  /* 0x0000002000007c36 */ /* 0x000fe20008000000 */
[----:B------:R-:W3:Y:S02]  /*26220*/  LDL.LU R72, [R1+0x24] ;  /* 0x0000240001487983 */ /* 0x000ee40000300800 */
[----:B------:R-:W-:-:S04]  /*26230*/  ISETP.GE.AND P0, PT, R68, UR15, PT ;  /* 0x0000000f44007c0c */ /* 0x000fc8000bf06270 */
[----:B------:R-:W-:Y:S01]  /*26240*/  ISETP.LT.AND P1, PT, R199, UR18, !P0 ;  /* 0x00000012c7007c0c */ /* 0x000fe2000c721270 */
[----:B------:R-:W-:Y:S01]  /*26250*/  IMAD.WIDE R68, R0, 0x4, R2 ;  /* 0x0000000400447825 */ /* 0x000fe200078e0202 */
[----:B------:R-:W-:Y:S01]  /*26260*/  ISETP.LT.AND P0, PT, R200, UR6, !P0 ;  /* 0x00000006c8007c0c */ /* 0x000fe2000c701270 */
[----:B------:R-:W1:Y:S01]  /*26270*/  LDCU UR6, c[0x0][0x398] ;  /* 0x00007300ff0677ac */ /* 0x000e620008000800 */
[----:B------:R-:W1:Y:S09]  /*26280*/  LDCU UR18, c[0x0][0x398] ;  /* 0x00007300ff1277ac */ /* 0x000e720008000800 */
[----:B------:R1:W-:Y:S02]  /*26290*/  @P1 STG.E desc[UR28][R68.64], R252 ;  /* 0x000000fc44001986 */ /* 0x0003e4000c10191c */
[----:B-1----:R-:W-:-:S02]  /*262a0*/  IMAD.WIDE R68, R0, 0x4, R196 ;  /* 0x0000000400447825 */ /* 0x002fc400078e02c4 */
[----:B------:R-:W3:Y:S04]  /*262b0*/  LDL.LU R252, [R1+0x6b8] ;  /* 0x0006b80001fc7983 */ /* 0x000ee80000300800 */
[----:B------:R1:W-:Y:S04]  /*262c0*/  @P0 STG.E desc[UR28][R68.64], R73 ;  /* 0x0000004944000986 */ /* 0x0003e8000c10191c */
[----:B-1----:R-:W3:Y:S01]  /*262d0*/  LDL.LU R73, [R1+0x20] ;  /* 0x0000200001497983 */ /* 0x002ee20000300800 */
[----:B------:R-:W-:-:S05]  /*262e0*/  VIADD R68, R198, 0x6 ;  /* 0x00000006c6447836 */ /* 0x000fca0000000000 */
[----:B------:R-:W-:-:S04]  /*262f0*/  ISETP.GE.AND P0, PT, R68, UR15, PT ;  /* 0x0000000f44007c0c */ /* 0x000fc8000bf06270 */
[----:B------:R-:W-:Y:S01]  /*26300*/  ISETP.LT.AND P1, PT, R199, UR34, !P0 ;  /* 0x00000022c7007c0c */ /* 0x000fe2000c721270 */
[----:B------:R-:W-:Y:S01]  /*26310*/  VIADD R0, R0, UR32 ;  /* 0x0000002000007c36 */ /* 0x000fe20008000000 */
[----:B------:R-:W-:Y:S01]  /*26320*/  ISETP.LT.AND P0, PT, R200, UR4, !P0 ;  /* 0x00000004c8007c0c */ /* 0x000fe2000c701270 */
[----:B------:R-:W1:Y:S02]  /*26330*/  LDCU UR4, c[0x0][0x398] ;  /* 0x00007300ff0477ac */ /* 0x000e640008000800 */
[C---:B------:R-:W-:Y:S01]  /*26340*/  IMAD.WIDE R68, R0.reuse, 0x4, R2 ;  /* 0x0000000400447825 */ /* 0x040fe200078e0202 */
[----:B------:R-:W1:Y:S07]  /*26350*/  LDCU UR34, c[0x0][0x398] ;  /* 0x00007300ff2277ac */ /* 0x000e6e0008000800 */
[----:B--2---:R2:W-:Y:S02]  /*26360*/  @P1 STG.E desc[UR28][R68.64], R70 ;  /* 0x0000004644001986 */ /* 0x0045e4000c10191c */
[----:B--2---:R-:W-:Y:S01]  /*26370*/  IMAD.WIDE R68, R0, 0x4, R196 ;  /* 0x0000000400447825 */ /* 0x004fe200078e02c4 */
[----:B------:R-:W-:-:S04]  /*26380*/  IADD3 R70, PT, PT, R198, 0x7, RZ ;  /* 0x00000007c6467810 */ /* 0x000fc80007ffe0ff */
[----:B------:R2:W-:Y:S01]  /*26390*/  @P0 STG.E desc[UR28][R68.64], R74 ;  /* 0x0000004a44000986 */ /* 0x0005e2000c10191c */
[----:B------:R-:W-:-:S04]  /*263a0*/  ISETP.GE.AND P0, PT, R70, UR15, PT ;  /* 0x0000000f46007c0c */ /* 0x000fc8000bf06270 */
[----:B-1----:R-:W-:Y:S01]  /*263b0*/  ISETP.LT.AND P1, PT, R199, UR4, !P0 ;  /* 0x00000004c7007c0c */ /* 0x002fe2000c721270 */
[----:B------:R-:W-:Y:S01]  /*263c0*/  VIADD R0, R0, UR32 ;  /* 0x0000002000007c36 */ /* 0x000fe20008000000 */
[----:B------:R-:W-:Y:S01]  /*263d0*/  ISETP.LT.AND P0, PT, R200, UR6, !P0 ;  /* 0x00000006c8007c0c */ /* 0x000fe2000c701270 */
[----:B------:R-:W1:Y:S02]  /*263e0*/  LDCU UR4, c[0x0][0x398] ;  /* 0x00007300ff0477ac */ /* 0x000e640008000800 */
[----:B--2---:R-:W-:Y:S01]  /*263f0*/  IMAD.WIDE R68, R0, 0x4, R2 ;  /* 0x0000000400447825 */ /* 0x004fe200078e0202 */
[----:B------:R-:W2:Y:S01]  /*26400*/  LDCU UR6, c[0x0][0x398] ;  /* 0x00007300ff0677ac */ /* 0x000ea20008000800 */
[----:B------:R-:W3:Y:S02]  /*26410*/  LDL.LU R74, [R1+0x2c] ;  /* 0x00002c00014a7983 */ /* 0x000ee40000300800 */
[----:B------:R-:W-:-:S04]  /*26420*/  VIADD R70, R198, 0x8 ;  /* 0x00000008c6467836 */ /* 0x000fc80000000000 */
[----:B----4-:R4:W-:Y:S02]  /*26430*/  @P1 STG.E desc[UR28][R68.64], R71 ;  /* 0x0000004744001986 */ /* 0x0109e4000c10191c */
[----:B----4-:R-:W-:-:S05]  /*26440*/  IMAD.WIDE R68, R0, 0x4, R196 ;  /* 0x0000000400447825 */ /* 0x010fca00078e02c4 */
[----:B------:R4:W-:Y:S01]  /*26450*/  @P0 STG.E desc[UR28][R68.64], R75 ;  /* 0x0000004b44000986 */ /* 0x0009e2000c10191c */
[----:B------:R-:W-:-:S04]  /*26460*/  ISETP.GE.AND P0, PT, R70, UR15, PT ;  /* 0x0000000f46007c0c */ /* 0x000fc8000bf06270 */
[----:B-1----:R-:W-:Y:S01]  /*26470*/  ISETP.LT.AND P1, PT, R199, UR4, !P0 ;  /* 0x00000004c7007c0c */ /* 0x002fe2000c721270 */
[----:B------:R-:W-:Y:S01]  /*26480*/  VIADD R71, R0, UR32 ;  /* 0x0000002000477c36 */ /* 0x000fe20008000000 */
[----:B--2---:R-:W-:Y:S01]  /*26490*/  ISETP.LT.AND P0, PT, R200, UR6, !P0 ;  /* 0x00000006c8007c0c */ /* 0x004fe2000c701270 */
[----:B------:R-:W1:Y:S02]  /*264a0*/  LDCU UR4, c[0x0][0x398] ;  /* 0x00007300ff0477ac */ /* 0x000e640008000800 */
[C---:B----4-:R-:W-:Y:S01]  /*264b0*/  IMAD.WIDE R68, R71.reuse, 0x4, R2 ;  /* 0x0000000447447825 */ /* 0x050fe200078e0202 */
[----:B------:R-:W-:Y:S01]  /*264c0*/  IADD3 R0, PT, PT, R198, 0x9, RZ ;  /* 0x00000009c6007810 */ /* 0x000fe20007ffe0ff */
[----:B------:R-:W2:Y:S06]  /*264d0*/  LDCU UR6, c[0x0][0x398] ;  /* 0x00007300ff0677ac */ /* 0x000eac0008000800 */
[----:B---3--:R3:W-:Y:S02]  /*264e0*/  @P1 STG.E desc[UR28][R68.64], R73 ;  /* 0x0000004944001986 */ /* 0x0087e4000c10191c */
[----:B---3--:R-:W-:-:S05]  /*264f0*/  IMAD.WIDE R68, R71, 0x4, R196 ;  /* 0x0000000447447825 */ /* 0x008fca00078e02c4 */
[----:B------:R3:W-:Y:S01]  /*26500*/  @P0 STG.E desc[UR28][R68.64], R76 ;  /* 0x0000004c44000986 */ /* 0x0007e2000c10191c */
[----:B------:R-:W-:-:S04]  /*26510*/  ISETP.GE.AND P0, PT, R0, UR15, PT ;  /* 0x0000000f00007c0c */ /* 0x000fc8000bf06270 */
[----:B-1----:R-:W-:Y:S01]  /*26520*/  ISETP.LT.AND P1, PT, R199, UR4, !P0 ;  /* 0x00000004c7007c0c */ /* 0x002fe2000c721270 */
[----:B------:R-:W-:Y:S01]  /*26530*/  VIADD R71, R71, UR32 ;  /* 0x0000002047477c36 */ /* 0x000fe20008000000 */
[----:B------:R-:W1:Y:S03]  /*26540*/  LDCU UR4, c[0x0][0x398] ;  /* 0x00007300ff0477ac */ /* 0x000e660008000800 */
[----:B---3--:R-:W-:-:S08]  /*26550*/  IMAD.WIDE R68, R71, 0x4, R2 ;  /* 0x0000000447447825 */ /* 0x008fd000078e0202 */
[----:B------:R3:W-:Y:S04]  /*26560*/  @P1 STG.E desc[UR28][R68.64], R72 ;  /* 0x0000004844001986 */ /* 0x0007e8000c10191c */
[----:B---3--:R-:W3:Y:S01]  /*26570*/  LDL.LU R72, [R1+0x28] ;  /* 0x0000280001487983 */ /* 0x008ee20000300800 */
[----:B------:R-:W-:Y:S01]  /*26580*/  ISETP.LT.AND P1, PT, R200, UR18, !P0 ;  /* 0x00000012c8007c0c */ /* 0x000fe2000c721270 */
[----:B------:R-:W-:Y:S01]  /*26590*/  VIADD R0, R198, 0xa ;  /* 0x0000000ac6007836 */ /* 0x000fe20000000000 */
[----:B------:R-:W4:Y:S01]  /*265a0*/  LDCU UR18, c[0x0][0x39c] ;  /* 0x00007380ff1277ac */ /* 0x000f220008000800 */
[----:B------:R-:W-:-:S03]  /*265b0*/  IMAD.WIDE R68, R71, 0x4, R196 ;  /* 0x0000000447447825 */ /* 0x000fc600078e02c4 */
[----:B------:R-:W-:Y:S01]  /*265c0*/  ISETP.GE.AND P0, PT, R0, UR15, PT ;  /* 0x0000000f00007c0c */ /* 0x000fe2000bf06270 */
[----:B------:R-:W-:Y:S01]  /*265d0*/  VIADD R73, R71, UR32 ;  /* 0x0000002047497c36 */ /* 0x000fe20008000000 */
[----:B------:R-:W-:-:S05]  /*265e0*/  IADD3 R0, PT, PT, R198, 0xb, RZ ;  /* 0x0000000bc6007810 */ /* 0x000fca0007ffe0ff */
[----:B------:R1:W-:Y:S01]  /*265f0*/  @P1 STG.E desc[UR28][R68.64], R77 ;  /* 0x0000004d44001986 */ /* 0x0003e2000c10191c */
[----:B------:R-:W-:Y:S01]  /*26600*/  ISETP.LT.AND P1, PT, R199, UR47, !P0 ;  /* 0x0000002fc7007c0c */ /* 0x000fe2000c721270 */
[C---:B------:R-:W-:Y:S01]  /*26610*/  IMAD.WIDE R70, R73.reuse, 0x4, R2 ;  /* 0x0000000449467825 */ /* 0x040fe200078e0202 */
[----:B------:R-:W-:Y:S01]  /*26620*/  ISETP.LT.AND P0, PT, R200, UR24, !P0 ;  /* 0x00000018c8007c0c */ /* 0x000fe2000c701270 */
[----:B------:R-:W2:Y:S01]  /*26630*/  LDCU UR24, c[0x0][0x39c] ;  /* 0x00007380ff1877ac */ /* 0x000ea20008000800 */
[----:B------:R-:W-:Y:S01]  /*26640*/  ISETP.GE.AND P6, PT, R0, UR15, PT ;  /* 0x0000000f00007c0c */ /* 0x000fe2000bfc6270 */
[----:B------:R-:W-:Y:S02]  /*26650*/  VIADD R0, R198, 0xc ;  /* 0x0000000cc6007836 */ /* 0x000fe40000000000 */
[----:B------:R-:W-:Y:S01]  /*26660*/  VIADD R75, R73, UR32 ;  /* 0x00000020494b7c36 */ /* 0x000fe20008000000 */
[----:B------:R-:W-:Y:S01]  /*26670*/  ISETP.LT.AND P3, PT, R199, UR48, !P6 ;  /* 0x00000030c7007c0c */ /* 0x000fe2000f761270 */
[----:B------:R-:W2:Y:S01]  /*26680*/  LDCU UR47, c[0x0][0x398] ;  /* 0x00007300ff2f77ac */ /* 0x000ea20008000800 */
[----:B------:R-:W-:Y:S01]  /*26690*/  ISETP.LT.AND P6, PT, R200, UR73, !P6 ;  /* 0x00000049c8007c0c */ /* 0x000fe2000f7c1270 */
[----:B-1----:R-:W-:Y:S01]  /*266a0*/  IMAD.WIDE R68, R73, 0x4, R196 ;  /* 0x0000000449447825 */ /* 0x002fe200078e02c4 */
[----:B------:R-:W1:Y:S03]  /*266b0*/  LDCU UR48, c[0x0][0x398] ;  /* 0x00007300ff3077ac */ /* 0x000e660008000800 */
[----:B------:R-:W-:Y:S01]  /*266c0*/  VIADD R77, R75, UR32 ;  /* 0x000000204b4d7c36 */ /* 0x000fe20008000000 */
[----:B------:R-:W1:Y:S01]  /*266d0*/  LDCU UR73, c[0x0][0x398] ;  /* 0x00007300ff4977ac */ /* 0x000e620008000800 */
[----:B------:R-:W-:Y:S01]  /*266e0*/  VIADD R76, R198, 0x2d ;  /* 0x0000002dc64c7836 */ /* 0x000fe20000000000 */
[----:B---3--:R3:W-:Y:S01]  /*266f0*/  @P1 STG.E desc[UR28][R70.64], R72 ;  /* 0x0000004846001986 */ /* 0x0087e2000c10191c */
[----:B------:R-:W-:-:S02]  /*26700*/  ISETP.GE.AND P1, PT, R0, UR15, PT ;  /* 0x0000000f00007c0c */ /* 0x000fc4000bf26270 */
[----:B------:R-:W-:Y:S02]  /*26710*/  IADD3 R0, PT, PT, R198, 0xe, RZ ;  /* 0x0000000ec6007810 */ /* 0x000fe40007ffe0ff */
[----:B------:R-:W-:Y:S01]  /*26720*/  ISETP.LT.AND P5, PT, R199, UR52, !P1 ;  /* 0x00000034c7007c0c */ /* 0x000fe2000cfa1270 */
[----:B------:R1:W-:Y:S01]  /*26730*/  @P0 STG.E desc[UR28][R68.64], R78 ;  /* 0x0000004e44000986 */ /* 0x0003e2000c10191c */
[----:B------:R-:W-:Y:S01]  /*26740*/  ISETP.LT.AND P1, PT, R200, UR71, !P1 ;  /* 0x00000047c8007c0c */ /* 0x000fe2000cf21270 */
[----:B------:R-:W2:Y:S01]  /*26750*/  LDCU UR52, c[0x0][0x39c] ;  /* 0x00007380ff3477ac */ /* 0x000ea20008000800 */
[----:B---3--:R-:W-:Y:S01]  /*26760*/  VIADD R70, R198, 0xd ;  /* 0x0000000dc6467836 */ /* 0x008fe20000000000 */
[----:B------:R-:W-:Y:S01]  /*26770*/  ISETP.GE.AND P0, PT, R0, UR15, PT ;  /* 0x0000000f00007c0c */ /* 0x000fe2000bf06270 */
[----:B------:R-:W-:Y:S01]  /*26780*/  IMAD.WIDE R72, R75, 0x4, R2 ;  /* 0x000000044b487825 */ /* 0x000fe200078e0202 */
[----:B------:R-:W3:Y:S02]  /*26790*/  LDCU UR71, c[0x0][0x398] ;  /* 0x00007300ff4777ac */ /* 0x000ee40008000800 */
[----:B------:R-:W-:Y:S01]  /*267a0*/  ISETP.GE.AND P2, PT, R70, UR15, PT ;  /* 0x0000000f46007c0c */ /* 0x000fe2000bf46270 */
[----:B------:R-:W-:-:S02]  /*267b0*/  VIADD R0, R198, 0xf ;  /* 0x0000000fc6007836 */ /* 0x000fc40000000000 */
[----:B------:R-:W-:Y:S01]  /*267c0*/  IMAD.WIDE R70, R75, 0x4, R196 ;  /* 0x000000044b467825 */ /* 0x000fe200078e02c4 */
[----:B------:R-:W-:Y:S01]  /*267d0*/  ISETP.LT.AND P4, PT, R199, UR30, !P2 ;  /* 0x0000001ec7007c0c */ /* 0x000fe2000d781270 */
[----:B------:R2:W-:Y:S01]  /*267e0*/  @P3 STG.E desc[UR28][R72.64], R74 ;  /* 0x0000004a48003986 */ /* 0x0005e2000c10191c */
[----:B------:R-:W-:Y:S01]  /*267f0*/  ISETP.LT.AND P2, PT, R200, UR11, !P2 ;  /* 0x0000000bc8007c0c */ /* 0x000fe2000d741270 */
[----:B-1----:R-:W-:Y:S01]  /*26800*/  IMAD.WIDE R68, R77, 0x4, R2 ;  /* 0x000000044d447825 */ /* 0x002fe200078e0202 */
[----:B------:R-:W-:Y:S01]  /*26810*/  ISETP.GE.AND P3, PT, R0, UR15, PT ;  /* 0x0000000f00007c0c */ /* 0x000fe2000bf66270 */
[----:B------:R1:W-:Y:S01]  /*26820*/  @P6 STG.E desc[UR28][R70.64], R79 ;  /* 0x0000004f46006986 */ /* 0x0003e2000c10191c */
[----:B------:R-:W-:Y:S01]  /*26830*/  ISETP.LT.AND P6, PT, R199, UR59, !P0 ;  /* 0x0000003bc7007c0c */ /* 0x000fe2000c7c1270 */
[----:B------:R-:W3:Y:S01]  /*26840*/  LDCU UR11, c[0x0][0x39c] ;  /* 0x00007380ff0b77ac */ /* 0x000ee20008000800 */
[----:B------:R-:W-:Y:S01]  /*26850*/  IADD3 R0, PT, PT, R198, 0x10, RZ ;  /* 0x00000010c6007810 */ /* 0x000fe20007ffe0ff */
[----:B------:R1:W-:Y:S01]  /*26860*/  @P5 STG.E desc[UR28][R68.64], R202 ;  /* 0x000000ca44005986 */ /* 0x0003e2000c10191c */
[----:B------:R-:W-:Y:S01]  /*26870*/  ISETP.LT.AND P0, PT, R200, UR72, !P0 ;  /* 0x00000048c8007c0c */ /* 0x000fe2000c701270 */
[----:B------:R-:W3:Y:S01]  /*26880*/  LDCU UR30, c[0x0][0x398] ;  /* 0x00007300ff1e77ac */ /* 0x000ee20008000800 */
[----:B--2---:R-:W-:Y:S01]  /*26890*/  IMAD.WIDE R72, R77, 0x4, R196 ;  /* 0x000000044d487825 */ /* 0x004fe200078e02c4 */
[----:B------:R-:W-:Y:S01]  /*268a0*/  ISETP.LT.AND P5, PT, R199, UR41, !P3 ;  /* 0x00000029c7007c0c */ /* 0x000fe2000dfa1270 */
[----:B------:R-:W2:Y:S02]  /*268b0*/  LDCU UR41, c[0x0][0x39c] ;  /* 0x00007380ff2977ac */ /* 0x000ea40008000800 */
[----:B------:R-:W-:Y:S01]  /*268c0*/  VIADD R77, R77, UR32 ;  /* 0x000000204d4d7c36 */ /* 0x000fe20008000000 */
[----:B------:R2:W-:Y:S01]  /*268d0*/  @P1 STG.E desc[UR28][R72.64], R80 ;  /* 0x0000005048001986 */ /* 0x0005e2000c10191c */
[----:B------:R-:W-:Y:S01]  /*268e0*/  ISETP.GE.AND P1, PT, R0, UR15, PT ;  /* 0x0000000f00007c0c */ /* 0x000fe2000bf26270 */
[----:B------:R-:W3:Y:S01]  /*268f0*/  LDCU UR59, c[0x0][0x398] ;  /* 0x00007300ff3b77ac */ /* 0x000ee20008000800 */
[C---:B-1----:R-:W-:Y:S01]  /*26900*/  IMAD.WIDE R70, R77.reuse, 0x4, R2 ;  /* 0x000000044d467825 */ /* 0x042fe200078e0202 */
[----:B------:R-:W-:Y:S01]  /*26910*/  ISETP.LT.AND P3, PT, R200, UR57, !P3 ;  /* 0x00000039c8007c0c */ /* 0x000fe2000df61270 */
[----:B------:R-:W1:Y:S02]  /*26920*/  LDCU UR72, c[0x0][0x398] ;  /* 0x00007300ff4877ac */ /* 0x000e640008000800 */
[C---:B------:R-:W-:Y:S01]  /*26930*/  IMAD.WIDE R68, R77.reuse, 0x4, R196 ;  /* 0x000000044d447825 */ /* 0x040fe200078e02c4 */
[----:B------:R-:W-:Y:S01]  /*26940*/  @P4 STG.E desc[UR28][R70.64], R203 ;  /* 0x000000cb46004986 */ /* 0x000fe2000c10191c */
[----:B------:R-:W1:Y:S02]  /*26950*/  LDCU UR57, c[0x0][0x398] ;  /* 0x00007300ff3977ac */ /* 0x000e640008000800 */
[----:B------:R-:W-:-:S02]  /*26960*/  VIADD R77, R77, UR32 ;  /* 0x000000204d4d7c36 */ /* 0x000fc40008000000 */
[----:B------:R-:W-:Y:S01]  /*26970*/  VIADD R0, R198, 0x11 ;  /* 0x00000011c6007836 */ /* 0x000fe20000000000 */
[----:B------:R1:W-:Y:S01]  /*26980*/  @P2 STG.E desc[UR28][R68.64], R81 ;  /* 0x0000005144002986 */ /* 0x0003e2000c10191c */
[----:B--2---:R-:W-:Y:S01]  /*26990*/  IMAD.WIDE R72, R77, 0x4, R2 ;  /* 0x000000044d487825 */ /* 0x004fe200078e0202 */
[----:B------:R-:W-:Y:S01]  /*269a0*/  ISETP.LT.AND P4, PT, R199, UR77, !P1 ;  /* 0x0000004dc7007c0c */ /* 0x000fe2000cf81270 */
[----:B------:R-:W2:Y:S01]  /*269b0*/  LDCU UR77, c[0x0][0x39c] ;  /* 0x00007380ff4d77ac */ /* 0x000ea20008000800 */
[----:B------:R-:W-:Y:S01]  /*269c0*/  ISETP.GE.AND P2, PT, R0, UR43, PT ;  /* 0x0000002b00007c0c */ /* 0x000fe2000bf46270 */
[C---:B------:R-:W-:Y:S01]  /*269d0*/  IMAD.WIDE R74, R77.reuse, 0x4, R196 ;  /* 0x000000044d4a7825 */ /* 0x040fe200078e02c4 */
[----:B------:R-:W-:Y:S01]  /*269e0*/  IADD3 R0, PT, PT, R198, 0x12, RZ ;  /* 0x00000012c6007810 */ /* 0x000fe20007ffe0ff */
[----:B------:R2:W-:Y:S01]  /*269f0*/  @P6 STG.E desc[UR28][R72.64], R201 ;  /* 0x000000c948006986 */ /* 0x0005e2000c10191c */
[----:B------:R-:W-:Y:S01]  /*26a00*/  ISETP.LT.AND P1, PT, R200, UR16, !P1 ;  /* 0x00000010c8007c0c */ /* 0x000fe2000cf21270 */
[----:B------:R-:W-:Y:S01]  /*26a10*/  VIADD R77, R77, UR32 ;  /* 0x000000204d4d7c36 */ /* 0x000fe20008000000 */
[----:B------:R-:W-:Y:S01]  /*26a20*/  ISETP.LT.AND P6, PT, R199, UR70, !P2 ;  /* 0x00000046c7007c0c */ /* 0x000fe2000d7c1270 */
[----:B------:R2:W-:Y:S01]  /*26a30*/  @P0 STG.E desc[UR28][R74.64], R82 ;  /* 0x000000524a000986 */ /* 0x0005e2000c10191c */
[----:B------:R-:W-:Y:S01]  /*26a40*/  ISETP.GE.AND P0, PT, R0, UR68, PT ;  /* 0x0000004400007c0c */ /* 0x000fe2000bf06270 */
[C---:B-1----:R-:W-:Y:S01]  /*26a50*/  IMAD.WIDE R68, R77.reuse, 0x4, R2 ;  /* 0x000000044d447825 */ /* 0x042fe200078e0202 */
[----:B------:R-:W1:Y:S03]  /*26a60*/  LDCU UR15, c[0x0][0x398] ;  /* 0x00007300ff0f77ac */ /* 0x000e660008000800 */
[C---:B------:R-:W-:Y:S01]  /*26a70*/  IMAD.WIDE R70, R77.reuse, 0x4, R196 ;  /* 0x000000044d467825 */ /* 0x040fe200078e02c4 */
[----:B------:R-:W-:Y:S01]  /*26a80*/  ISETP.LT.AND P2, PT, R200, UR58, !P2 ;  /* 0x0000003ac8007c0c */ /* 0x000fe2000d741270 */
[----:B------:R-:W1:Y:S02]  /*26a90*/  LDCU UR70, c[0x0][0x39c] ;  /* 0x00007380ff4677ac */ /* 0x000e640008000800 */
[----:B------:R-:W-:-:S02]  /*26aa0*/  VIADD R77, R77, UR32 ;  /* 0x000000204d4d7c36 */ /* 0x000fc40008000000 */
[----:B------:R-:W-:Y:S01]  /*26ab0*/  VIADD R0, R198, 0x13 ;  /* 0x00000013c6007836 */ /* 0x000fe20000000000 */
[----:B------:R1:W-:Y:S01]  /*26ac0*/  @P5 STG.E desc[UR28][R68.64], R252 ;  /* 0x000000fc44005986 */ /* 0x0003e2000c10191c */
[----:B--2---:R-:W-:Y:S01]  /*26ad0*/  IMAD.WIDE R72, R77, 0x4, R2 ;  /* 0x000000044d487825 */ /* 0x004fe200078e0202 */
[----:B------:R-:W-:Y:S01]  /*26ae0*/  ISETP.LT.AND P5, PT, R199, UR49, !P0 ;  /* 0x00000031c7007c0c */ /* 0x000fe2000c7a1270 */
[----:B------:R-:W2:Y:S01]  /*26af0*/  LDCU UR16, c[0x0][0x398] ;  /* 0x00007300ff1077ac */ /* 0x000ea20008000800 */
[----:B------:R3:W-:Y:S01]  /*26b00*/  @P3 STG.E desc[UR28][R70.64], R83 ;  /* 0x0000005346003986 */ /* 0x0007e2000c10191c */
[C---:B------:R-:W-:Y:S01]  /*26b10*/  IMAD.WIDE R74, R77.reuse, 0x4, R196 ;  /* 0x000000044d4a7825 */ /* 0x040fe200078e02c4 */
[----:B------:R-:W-:Y:S01]  /*26b20*/  ISETP.GE.AND P3, PT, R0, UR12, PT ;  /* 0x0000000c00007c0c */ /* 0x000fe2000bf66270 */
[----:B------:R-:W2:Y:S01]  /*26b30*/  LDCU UR43, c[0x0][0x398] ;  /* 0x00007300ff2b77ac */ /* 0x000ea20008000800 */
[----:B------:R-:W-:Y:S01]  /*26b40*/  IADD3 R0, PT, PT, R198, 0x14, RZ ;  /* 0x00000014c6007810 */ /* 0x000fe20007ffe0ff */
[----:B------:R-:W-:Y:S01]  /*26b50*/  VIADD R77, R77, UR32 ;  /* 0x000000204d4d7c36 */ /* 0x000fe20008000000 */
[----:B------:R-:W-:Y:S01]  /*26b60*/  ISETP.LT.AND P0, PT, R200, UR39, !P0 ;  /* 0x00000027c8007c0c */ /* 0x000fe2000c701270 */
[----:B------:R2:W-:Y:S01]  /*26b70*/  @P4 STG.E desc[UR28][R72.64], R251 ;  /* 0x000000fb48004986 */ /* 0x0005e2000c10191c */
[----:B------:R-:W4:Y:S01]  /*26b80*/  LDCU UR49, c[0x0][0x39c] ;  /* 0x00007380ff3177ac */ /* 0x000f220008000800 */
[----:B-1----:R-:W-:-:S02]  /*26b90*/  IMAD.WIDE R68, R77, 0x4, R2 ;  /* 0x000000044d447825 */ /* 0x002fc400078e0202 */
[----:B------:R1:W-:Y:S01]  /*26ba0*/  @P1 STG.E desc[UR28][R74.64], R84 ;  /* 0x000000544a001986 */ /* 0x0003e2000c10191c */
[----:B------:R-:W-:Y:S01]  /*26bb0*/  ISETP.GE.AND P1, PT, R0, UR45, PT ;  /* 0x0000002d00007c0c */ /* 0x000fe2000bf26270 */
[----:B---3--:R-:W-:Y:S01]  /*26bc0*/  IMAD.WIDE R70, R77, 0x4, R196 ;  /* 0x000000044d467825 */ /* 0x008fe200078e02c4 */
[----:B------:R-:W-:Y:S01]  /*26bd0*/  ISETP.LT.AND P4, PT, R199, UR69, !P3 ;  /* 0x00000045c7007c0c */ /* 0x000fe2000df81270 */
[----:B------:R3:W-:Y:S01]  /*26be0*/  @P6 STG.E desc[UR28][R68.64], R250 ;  /* 0x000000fa44006986 */ /* 0x0007e2000c10191c */
[----:B------:R-:W4:Y:S01]  /*26bf0*/  LDCU UR58, c[0x0][0x398] ;  /* 0x00007300ff3a77ac */ /* 0x000f220008000800 */
[----:B------:R-:W-:Y:S02]  /*26c00*/  VIADD R77, R77, UR32 ;  /* 0x000000204d4d7c36 */ /* 0x000fe40008000000 */
[----:B------:R-:W-:Y:S01]  /*26c10*/  VIADD R0, R198, 0x15 ;  /* 0x00000015c6007836 */ /* 0x000fe20000000000 */
[----:B------:R-:W-:Y:S01]  /*26c20*/  ISETP.LT.AND P3, PT, R200, UR6, !P3 ;  /* 0x00000006c8007c0c */ /* 0x000fe2000df61270 */
[----:B--2---:R-:W-:Y:S01]  /*26c30*/  IMAD.WIDE R72, R77, 0x4, R2 ;  /* 0x000000044d487825 */ /* 0x004fe200078e0202 */
[----:B------:R2:W-:Y:S01]  /*26c40*/  @P2 STG.E desc[UR28][R70.64], R85 ;  /* 0x0000005546002986 */ /* 0x0005e2000c10191c */
[----:B------:R-:W-:Y:S01]  /*26c50*/  ISETP.LT.AND P6, PT, R199, UR38, !P1 ;  /* 0x00000026c7007c0c */ /* 0x000fe2000cfc1270 */
[----:B------:R-:W4:Y:S01]  /*26c60*/  LDCU UR68, c[0x0][0x398] ;  /* 0x00007300ff4477ac */ /* 0x000f220008000800 */
[----:B-1----:R-:W-:Y:S01]  /*26c70*/  IMAD.WIDE R74, R77, 0x4, R196 ;  /* 0x000000044d4a7825 */ /* 0x002fe200078e02c4 */
[----:B------:R-:W-:-:S02]  /*26c80*/  ISETP.GE.AND P2, PT, R0, UR54, PT ;  /* 0x0000003600007c0c */ /* 0x000fc4000bf46270 */
[----:B------:R-:W-:Y:S01]  /*26c90*/  IADD3 R0, PT, PT, R198, 0x16, RZ ;  /* 0x00000016c6007810 */ /* 0x000fe20007ffe0ff */
[----:B------:R-:W-:Y:S01]  /*26ca0*/  VIADD R77, R77, UR32 ;  /* 0x000000204d4d7c36 */ /* 0x000fe20008000000 */
[----:B------:R-:W-:Y:S01]  /*26cb0*/  ISETP.LT.AND P1, PT, R200, UR35, !P1 ;  /* 0x00000023c8007c0c */ /* 0x000fe2000cf21270 */
[----:B------:R1:W-:Y:S01]  /*26cc0*/  @P5 STG.E desc[UR28][R72.64], R249 ;  /* 0x000000f948005986 */ /* 0x0003e2000c10191c */
[----:B------:R-:W4:Y:S01]  /*26cd0*/  LDCU UR39, c[0x0][0x398] ;  /* 0x00007300ff2777ac */ /* 0x000f220008000800 */
[C---:B---3--:R-:W-:Y:S02]  /*26ce0*/  IMAD.WIDE R68, R77.reuse, 0x4, R2 ;  /* 0x000000044d447825 */ /* 0x048fe400078e0202 */
[----:B------:R3:W-:Y:S01]  /*26cf0*/  @P0 STG.E desc[UR28][R74.64], R86 ;  /* 0x000000564a000986 */ /* 0x0007e2000c10191c */
[----:B------:R-:W-:Y:S01]  /*26d00*/  ISETP.GE.AND P0, PT, R0, UR65, PT ;  /* 0x0000004100007c0c */ /* 0x000fe2000bf06270 */
[----:B--2---:R-:W-:Y:S01]  /*26d10*/  IMAD.WIDE R70, R77, 0x4, R196 ;  /* 0x000000044d467825 */ /* 0x004fe200078e02c4 */
[----:B------:R-:W-:Y:S01]  /*26d20*/  ISETP.LT.AND P5, PT, R199, UR67, !P2 ;  /* 0x00000043c7007c0c */ /* 0x000fe2000d7a1270 */
[----:B------:R2:W-:Y:S01]  /*26d30*/  @P4 STG.E desc[UR28][R68.64], R248 ;  /* 0x000000f844004986 */ /* 0x0005e2000c10191c */
[----:B------:R-:W4:Y:S01]  /*26d40*/  LDCU UR69, c[0x0][0x39c] ;  /* 0x00007380ff4577ac */ /* 0x000f220008000800 */
[----:B------:R-:W-:-:S02]  /*26d50*/  VIADD R77, R77, UR32 ;  /* 0x000000204d4d7c36 */ /* 0x000fc40008000000 */
[----:B------:R-:W-:Y:S01]  /*26d60*/  VIADD R0, R198, 0x17 ;  /* 0x00000017c6007836 */ /* 0x000fe20000000000 */
[----:B------:R-:W-:Y:S01]  /*26d70*/  ISETP.LT.AND P2, PT, R200, UR26, !P2 ;  /* 0x0000001ac8007c0c */ /* 0x000fe2000d741270 */
[----:B-1----:R-:W-:Y:S01]  /*26d80*/  IMAD.WIDE R72, R77, 0x4, R2 ;  /* 0x000000044d487825 */ /* 0x002fe200078e0202 */
[----:B------:R1:W-:Y:S01]  /*26d90*/  @P3 STG.E desc[UR28][R70.64], R87 ;  /* 0x0000005746003986 */ /* 0x0003e2000c10191c */
[----:B------:R-:W-:Y:S01]  /*26da0*/  ISETP.LT.AND P4, PT, R199, UR40, !P0 ;  /* 0x00000028c7007c0c */ /* 0x000fe2000c781270 */
[----:B------:R-:W4:Y:S01]  /*26db0*/  LDCU UR12, c[0x0][0x398] ;  /* 0x00007300ff0c77ac */ /* 0x000f220008000800 */
[C---:B---3--:R-:W-:Y:S01]  /*26dc0*/  IMAD.WIDE R74, R77.reuse, 0x4, R196 ;  /* 0x000000044d4a7825 */ /* 0x048fe200078e02c4 */
[----:B------:R-:W-:Y:S02]  /*26dd0*/  ISETP.GE.AND P3, PT, R0, UR55, PT ;  /* 0x0000003700007c0c */ /* 0x000fe4000bf66270 */
[----:B------:R-:W-:Y:S01]  /*26de0*/  IADD3 R0, PT, PT, R198, 0x18, RZ ;  /* 0x00000018c6007810 */ /* 0x000fe20007ffe0ff */
[----:B------:R-:W-:Y:S01]  /*26df0*/  VIADD R77, R77, UR32 ;  /* 0x000000204d4d7c36 */ /* 0x000fe20008000000 */
[----:B------:R-:W-:Y:S01]  /*26e00*/  ISETP.LT.AND P0, PT, R200, UR33, !P0 ;  /* 0x00000021c8007c0c */ /* 0x000fe2000c701270 */
[----:B------:R3:W-:Y:S01]  /*26e10*/  @P6 STG.E desc[UR28][R72.64], R247 ;  /* 0x000000f748006986 */ /* 0x0007e2000c10191c */
[----:B------:R-:W4:Y:S01]  /*26e20*/  LDCU UR6, c[0x0][0x398] ;  /* 0x00007300ff0677ac */ /* 0x000f220008000800 */
[----:B--2---:R-:W-:-:S02]  /*26e30*/  IMAD.WIDE R68, R77, 0x4, R2 ;  /* 0x000000044d447825 */ /* 0x004fc400078e0202 */
[----:B------:R2:W-:Y:S01]  /*26e40*/  @P1 STG.E desc[UR28][R74.64], R88 ;  /* 0x000000584a001986 */ /* 0x0005e2000c10191c */
[----:B------:R-:W-:Y:S01]  /*26e50*/  ISETP.GE.AND P1, PT, R0, UR46, PT ;  /* 0x0000002e00007c0c */ /* 0x000fe2000bf26270 */
[----:B-1----:R-:W-:Y:S01]  /*26e60*/  IMAD.WIDE R70, R77, 0x4, R196 ;  /* 0x000000044d467825 */ /* 0x002fe200078e02c4 */
[----:B------:R-:W-:Y:S01]  /*26e70*/  ISETP.LT.AND P6, PT, R199, UR76, !P3 ;  /* 0x0000004cc7007c0c */ /* 0x000fe2000dfc1270 */
[----:B------:R1:W-:Y:S01]  /*26e80*/  @P5 STG.E desc[UR28][R68.64], R246 ;  /* 0x000000f644005986 */ /* 0x0003e2000c10191c */
[----:B------:R-:W4:Y:S01]  /*26e90*/  LDCU UR38, c[0x0][0x39c] ;  /* 0x00007380ff2677ac */ /* 0x000f220008000800 */
[----:B------:R-:W-:Y:S02]  /*26ea0*/  VIADD R77, R77, UR32 ;  /* 0x000000204d4d7c36 */ /* 0x000fe40008000000 */
[----:B------:R-:W-:Y:S01]  /*26eb0*/  VIADD R0, R198, 0x19 ;  /* 0x00000019c6007836 */ /* 0x000fe20000000000 */
[----:B------:R-:W-:Y:S01]  /*26ec0*/  ISETP.LT.AND P3, PT, R200, UR66, !P3 ;  /* 0x00000042c8007c0c */ /* 0x000fe2000df61270 */
[----:B---3--:R-:W-:Y:S01]  /*26ed0*/  IMAD.WIDE R72, R77, 0x4, R2 ;  /* 0x000000044d487825 */ /* 0x008fe200078e0202 */
[----:B------:R3:W-:Y:S01]  /*26ee0*/  @P2 STG.E desc[UR28][R70.64], R89 ;  /* 0x0000005946002986 */ /* 0x0007e2000c10191c */
[----:B------:R-:W-:Y:S01]  /*26ef0*/  ISETP.LT.AND P5, PT, R199, UR56, !P1 ;  /* 0x00000038c7007c0c */ /* 0x000fe2000cfa1270 */
[----:B------:R-:W4:Y:S01]  /*26f00*/  LDCU UR45, c[0x0][0x398] ;  /* 0x00007300ff2d77ac */ /* 0x000f220008000800 */
[----:B--2---:R-:W-:Y:S01]  /*26f10*/  IMAD.WIDE R74, R77, 0x4, R196 ;  /* 0x000000044d4a7825 */ /* 0x004fe200078e02c4 */
[----:B------:R-:W-:-:S02]  /*26f20*/  ISETP.GE.AND P2, PT, R0, UR64, PT ;  /* 0x0000004000007c0c */ /* 0x000fc4000bf46270 */
[----:B------:R-:W-:Y:S01]  /*26f30*/  IADD3 R0, PT, PT, R198, 0x1a, RZ ;  /* 0x0000001ac6007810 */ /* 0x000fe20007ffe0ff */
[----:B------:R-:W-:Y:S01]  /*26f40*/  VIADD R77, R77, UR32 ;  /* 0x000000204d4d7c36 */ /* 0x000fe20008000000 */
[----:B------:R-:W-:Y:S01]  /*26f50*/  ISETP.LT.AND P1, PT, R200, UR8, !P1 ;  /* 0x00000008c8007c0c */ /* 0x000fe2000cf21270 */
[----:B------:R2:W-:Y:S01]  /*26f60*/  @P4 STG.E desc[UR28][R72.64], R245 ;  /* 0x000000f548004986 */ /* 0x0005e2000c10191c */
[----:B------:R-:W4:Y:S01]  /*26f70*/  LDCU UR67, c[0x0][0x39c] ;  /* 0x00007380ff4377ac */ /* 0x000f220008000800 */
[C---:B-1----:R-:W-:Y:S02]  /*26f80*/  IMAD.WIDE R68, R77.reuse, 0x4, R2 ;  /* 0x000000044d447825 */ /* 0x042fe400078e0202 */
[----:B------:R1:W-:Y:S01]  /*26f90*/  @P0 STG.E desc[UR28][R74.64], R90 ;  /* 0x0000005a4a000986 */ /* 0x0003e2000c10191c */
[----:B------:R-:W-:Y:S01]  /*26fa0*/  ISETP.GE.AND P0, PT, R0, UR44, PT ;  /* 0x0000002c00007c0c */ /* 0x000fe2000bf06270 */
[----:B---3--:R-:W-:Y:S01]  /*26fb0*/  IMAD.WIDE R70, R77, 0x4, R196 ;  /* 0x000000044d467825 */ /* 0x008fe200078e02c4 */
[----:B------:R-:W-:Y:S01]  /*26fc0*/  ISETP.LT.AND P4, PT, R199, UR62, !P2 ;  /* 0x0000003ec7007c0c */ /* 0x000fe2000d781270 */
[----:B------:R3:W-:Y:S01]  /*26fd0*/  @P6 STG.E desc[UR28][R68.64], R244 ;  /* 0x000000f444006986 */ /* 0x0007e2000c10191c */
[----:B------:R-:W4:Y:S01]  /*26fe0*/  LDCU UR35, c[0x0][0x398] ;  /* 0x00007300ff2377ac */ /* 0x000f220008000800 */
[----:B------:R-:W-:-:S02]  /*26ff0*/  VIADD R77, R77, UR32 ;  /* 0x000000204d4d7c36 */ /* 0x000fc40008000000 */
[----:B------:R-:W-:Y:S01]  /*27000*/  VIADD R0, R198, 0x1b ;  /* 0x0000001bc6007836 */ /* 0x000fe20000000000 */
[----:B------:R-:W-:Y:S01]  /*27010*/  ISETP.LT.AND P2, PT, R200, UR4, !P2 ;  /* 0x00000004c8007c0c */ /* 0x000fe2000d741270 */
[----:B--2---:R-:W-:Y:S01]  /*27020*/  IMAD.WIDE R72, R77, 0x4, R2 ;  /* 0x000000044d487825 */ /* 0x004fe200078e0202 */
[----:B------:R2:W-:Y:S01]  /*27030*/  @P3 STG.E desc[UR28][R70.64], R91 ;  /* 0x0000005b46003986 */ /* 0x0005e2000c10191c */
[----:B------:R-:W-:Y:S01]  /*27040*/  ISETP.LT.AND P6, PT, R199, UR22, !P0 ;  /* 0x00000016c7007c0c */ /* 0x000fe2000c7c1270 */
[----:B------:R-:W4:Y:S01]  /*27050*/  LDCU UR54, c[0x0][0x398] ;  /* 0x00007300ff3677ac */ /* 0x000f220008000800 */
[C---:B-1----:R-:W-:Y:S01]  /*27060*/  IMAD.WIDE R74, R77.reuse, 0x4, R196 ;  /* 0x000000044d4a7825 */ /* 0x042fe200078e02c4 */
[----:B------:R-:W-:Y:S02]  /*27070*/  ISETP.GE.AND P3, PT, R0, UR63, PT ;  /* 0x0000003f00007c0c */ /* 0x000fe4000bf66270 */
[----:B------:R-:W-:Y:S01]  /*27080*/  IADD3 R0, PT, PT, R198, 0x1c, RZ ;  /* 0x0000001cc6007810 */ /* 0x000fe20007ffe0ff */
[----:B------:R-:W-:Y:S01]  /*27090*/  VIADD R77, R77, UR32 ;  /* 0x000000204d4d7c36 */ /* 0x000fe20008000000 */
[----:B------:R-:W-:Y:S01]  /*270a0*/  ISETP.LT.AND P0, PT, R200, UR36, !P0 ;  /* 0x00000024c8007c0c */ /* 0x000fe2000c701270 */
[----:B------:R1:W-:Y:S01]  /*270b0*/  @P5 STG.E desc[UR28][R72.64], R243 ;  /* 0x000000f348005986 */ /* 0x0003e2000c10191c */
[----:B------:R-:W4:Y:S01]  /*270c0*/  LDCU UR26, c[0x0][0x398] ;  /* 0x00007300ff1a77ac */ /* 0x000f220008000800 */
[----:B---3--:R-:W-:-:S02]  /*270d0*/  IMAD.WIDE R68, R77, 0x4, R2 ;  /* 0x000000044d447825 */ /* 0x008fc400078e0202 */
[----:B------:R3:W-:Y:S01]  /*270e0*/  @P1 STG.E desc[UR28][R74.64], R92 ;  /* 0x0000005c4a001986 */ /* 0x0007e2000c10191c */
[----:B------:R-:W-:Y:S01]  /*270f0*/  ISETP.GE.AND P1, PT, R0, UR42, PT ;  /* 0x0000002a00007c0c */ /* 0x000fe2000bf26270 */
[----:B--2---:R-:W-:Y:S01]  /*27100*/  IMAD.WIDE R70, R77, 0x4, R196 ;  /* 0x000000044d467825 */ /* 0x004fe200078e02c4 */
[----:B------:R-:W-:Y:S01]  /*27110*/  ISETP.LT.AND P5, PT, R199, UR14, !P3 ;  /* 0x0000000ec7007c0c */ /* 0x000fe2000dfa1270 */
[----:B------:R2:W-:Y:S01]  /*27120*/  @P4 STG.E desc[UR28][R68.64], R242 ;  /* 0x000000f244004986 */ /* 0x0005e2000c10191c */
[----:B------:R-:W4:Y:S01]  /*27130*/  LDCU UR40, c[0x0][0x39c] ;  /* 0x00007380ff2877ac */ /* 0x000f220008000800 */
[----:B------:R-:W-:Y:S02]  /*27140*/  VIADD R77, R77, UR32 ;  /* 0x000000204d4d7c36 */ /* 0x000fe40008000000 */
[----:B------:R-:W-:Y:S01]  /*27150*/  VIADD R0, R198, 0x1d ;  /* 0x0000001dc6007836 */ /* 0x000fe20000000000 */
[----:B------:R-:W-:Y:S01]  /*27160*/  ISETP.LT.AND P3, PT, R200, UR53, !P3 ;  /* 0x00000035c8007c0c */ /* 0x000fe2000df61270 */
[----:B-1----:R-:W-:Y:S01]  /*27170*/  IMAD.WIDE R72, R77, 0x4, R2 ;  /* 0x000000044d487825 */ /* 0x002fe200078e0202 */
[----:B------:R1:W-:Y:S01]  /*27180*/  @P2 STG.E desc[UR28][R70.64], R93 ;  /* 0x0000005d46002986 */ /* 0x0003e2000c10191c */
[----:B------:R-:W-:Y:S01]  /*27190*/  ISETP.LT.AND P4, PT, R199, UR37, !P1 ;  /* 0x00000025c7007c0c */ /* 0x000fe2000cf81270 */
[----:B------:R-:W1:Y:S01]  /*271a0*/  LDCU UR65, c[0x0][0x398] ;  /* 0x00007300ff4177ac */ /* 0x000e620008000800 */
[----:B---3--:R-:W-:Y:S01]  /*271b0*/  IMAD.WIDE R74, R77, 0x4, R196 ;  /* 0x000000044d4a7825 */ /* 0x008fe200078e02c4 */
[----:B------:R-:W-:-:S02]  /*271c0*/  ISETP.GE.AND P2, PT, R0, UR61, PT ;  /* 0x0000003d00007c0c */ /* 0x000fc4000bf46270 */
[----:B------:R-:W-:Y:S01]  /*271d0*/  IADD3 R0, PT, PT, R198, 0x1e, RZ ;  /* 0x0000001ec6007810 */ /* 0x000fe20007ffe0ff */
[----:B------:R-:W-:Y:S01]  /*271e0*/  VIADD R77, R77, UR32 ;  /* 0x000000204d4d7c36 */ /* 0x000fe20008000000 */
[----:B------:R-:W-:Y:S01]  /*271f0*/  ISETP.LT.AND P1, PT, R200, UR34, !P1 ;  /* 0x00000022c8007c0c */ /* 0x000fe2000cf21270 */
[----:B------:R3:W-:Y:S01]  /*27200*/  @P6 STG.E desc[UR28][R72.64], R241 ;  /* 0x000000f148006986 */ /* 0x0007e2000c10191c */
[----:B------:R-:W3:Y:S01]  /*27210*/  LDCU UR33, c[0x0][0x398] ;  /* 0x00007300ff2177ac */ /* 0x000ee20008000800 */
[C---:B--2---:R-:W-:Y:S02]  /*27220*/  IMAD.WIDE R68, R77.reuse, 0x4, R2 ;  /* 0x000000044d447825 */ /* 0x044fe400078e0202 */
[----:B------:R2:W-:Y:S01]  /*27230*/  @P0 STG.E desc[UR28][R74.64], R94 ;  /* 0x0000005e4a000986 */ /* 0x0005e2000c10191c */
[----:B----4-:R-:W-:Y:S01]  /*27240*/  ISETP.GE.AND P0, PT, R0, UR18, PT ;  /* 0x0000001200007c0c */ /* 0x010fe2000bf06270 */
[----:B-1----:R-:W-:Y:S01]  /*27250*/  IMAD.WIDE R70, R77, 0x4, R196 ;  /* 0x000000044d467825 */ /* 0x002fe200078e02c4 */
[----:B------:R-:W-:Y:S01]  /*27260*/  ISETP.LT.AND P6, PT, R199, UR74, !P2 ;  /* 0x0000004ac7007c0c */ /* 0x000fe2000d7c1270 */
[----:B------:R1:W-:Y:S01]  /*27270*/  @P5 STG.E desc[UR28][R68.64], R240 ;  /* 0x000000f044005986 */ /* 0x0003e2000c10191c */
[----:B------:R-:W4:Y:S01]  /*27280*/  LDCU UR55, c[0x0][0x398] ;  /* 0x00007300ff3777ac */ /* 0x000f220008000800 */
[----:B------:R-:W-:-:S02]  /*27290*/  VIADD R77, R77, UR32 ;  /* 0x000000204d4d7c36 */ /* 0x000fc40008000000 */
[----:B------:R-:W-:Y:S01]  /*272a0*/  VIADD R0, R198, 0x1f ;  /* 0x0000001fc6007836 */ /* 0x000fe20000000000 */
[----:B------:R-:W-:Y:S01]  /*272b0*/  ISETP.LT.AND P2, PT, R200, UR51, !P2 ;  /* 0x00000033c8007c0c */ /* 0x000fe2000d741270 */
[----:B---3--:R-:W-:Y:S01]  /*272c0*/  IMAD.WIDE R72, R77, 0x4, R2 ;  /* 0x000000044d487825 */ /* 0x008fe200078e0202 */
[----:B------:R3:W-:Y:S01]  /*272d0*/  @P3 STG.E desc[UR28][R70.64], R95 ;  /* 0x0000005f46003986 */ /* 0x0007e2000c10191c */
[----:B------:R-:W-:Y:S01]  /*272e0*/  ISETP.LT.AND P5, PT, R199, UR20, !P0 ;  /* 0x00000014c7007c0c */ /* 0x000fe2000c7a1270 */
[----:B------:R-:W4:Y:S01]  /*272f0*/  LDCU UR76, c[0x0][0x39c] ;  /* 0x00007380ff4c77ac */ /* 0x000f220008000800 */
[C---:B--2---:R-:W-:Y:S01]  /*27300*/  IMAD.WIDE R74, R77.reuse, 0x4, R196 ;  /* 0x000000044d4a7825 */ /* 0x044fe200078e02c4 */
[----:B------:R-:W-:Y:S02]  /*27310*/  ISETP.GE.AND P3, PT, R0, UR60, PT ;  /* 0x0000003c00007c0c */ /* 0x000fe4000bf66270 */
        /* <DEDUP_REMOVED lines=83> */
[----:B------:R-:W-:Y:S01]  /*27850*/  ISETP.GE.AND P4, PT, R0, UR69, PT ;  /* 0x0000004500007c0c */ /* 0x000fe2000bf86270 */
[----:B------:R1:W-:Y:S01]  /*27860*/  @P5 STG.E desc[UR28][R72.64], R231 ;  /* 0x000000e748005986 */ /* 0x0003e2000c10191c */
[----:B------:R-:W4:Y:S01]  /*27870*/  LDCU UR37, c[0x0][0x39c] ;  /* 0x00007380ff2577ac */ /* 0x000f220008000800 */
[----:B------:R-:W-:Y:S01]  /*27880*/  VIADD R77, R77, UR32 ;  /* 0x000000204d4d7c36 */ /* 0x000fe20008000000 */
[----:B------:R-:W-:-:S02]  /*27890*/  ISETP.LT.AND P0, PT, R200, UR12, !P0 ;  /* 0x0000000cc8007c0c */ /* 0x000fc4000c701270 */
[----:B------:R-:W-:Y:S01]  /*278a0*/  IADD3 R0, PT, PT, R198, 0x28, RZ ;  /* 0x00000028c6007810 */ /* 0x000fe20007ffe0ff */
[----:B---3--:R-:W-:Y:S01]  /*278b0*/  IMAD.WIDE R68, R77, 0x4, R2 ;  /* 0x000000044d447825 */ /* 0x008fe200078e0202 */
[----:B------:R3:W-:Y:S01]  /*278c0*/  @P1 STG.E desc[UR28][R74.64], R104 ;  /* 0x000000684a001986 */ /* 0x0007e2000c10191c */
[----:B------:R-:W-:Y:S01]  /*278d0*/  ISETP.LT.AND P5, PT, R199, UR6, !P4 ;  /* 0x00000006c7007c0c */ /* 0x000fe2000e7a1270 */
[----:B------:R-:W4:Y:S01]  /*278e0*/  LDCU UR53, c[0x0][0x398] ;  /* 0x00007300ff3577ac */ /* 0x000f220008000800 */
[C---:B--2---:R-:W-:Y:S01]  /*278f0*/  IMAD.WIDE R70, R77.reuse, 0x4, R196 ;  /* 0x000000044d467825 */ /* 0x044fe200078e02c4 */
[----:B------:R-:W-:Y:S02]  /*27900*/  ISETP.GE.AND P1, PT, R0, UR38, PT ;  /* 0x0000002600007c0c */ /* 0x000fe4000bf26270 */
[----:B------:R-:W-:Y:S01]  /*27910*/  ISETP.LT.AND P4, PT, R200, UR45, !P4 ;  /* 0x0000002dc8007c0c */ /* 0x000fe2000e781270 */
[----:B------:R-:W-:Y:S01]  /*27920*/  VIADD R77, R77, UR32 ;  /* 0x000000204d4d7c36 */ /* 0x000fe20008000000 */
[----:B------:R2:W-:Y:S01]  /*27930*/  @P3 STG.E desc[UR28][R68.64], R230 ;  /* 0x000000e644003986 */ /* 0x0005e2000c10191c */
[----:B------:R-:W-:Y:S01]  /*27940*/  VIADD R0, R198, 0x29 ;  /* 0x00000029c6007836 */ /* 0x000fe20000000000 */
[----:B------:R-:W4:Y:S01]  /*27950*/  LDCU UR42, c[0x0][0x398] ;  /* 0x00007300ff2a77ac */ /* 0x000f220008000800 */
[C---:B-1----:R-:W-:Y:S01]  /*27960*/  IMAD.WIDE R72, R77.reuse, 0x4, R2 ;  /* 0x000000044d487825 */ /* 0x042fe200078e0202 */
[----:B------:R-:W1:Y:S03]  /*27970*/  LDCU UR34, c[0x0][0x398] ;  /* 0x00007300ff2277ac */ /* 0x000e660008000800 */
[C---:B---3--:R-:W-:Y:S01]  /*27980*/  IMAD.WIDE R74, R77.reuse, 0x4, R196 ;  /* 0x000000044d4a7825 */ /* 0x048fe200078e02c4 */
[----:B------:R-:W-:Y:S01]  /*27990*/  ISETP.GE.AND P3, PT, R0, UR67, PT ;  /* 0x0000004300007c0c */ /* 0x000fe2000bf66270 */
[----:B------:R-:W3:Y:S02]  /*279a0*/  LDCU UR74, c[0x0][0x39c] ;  /* 0x00007380ff4a77ac */ /* 0x000ee40008000800 */
[----:B------:R-:W-:Y:S01]  /*279b0*/  VIADD R77, R77, UR32 ;  /* 0x000000204d4d7c36 */ /* 0x000fe20008000000 */
[----:B------:R1:W-:Y:S01]  /*279c0*/  @P2 STG.E desc[UR28][R70.64], R105 ;  /* 0x0000006946002986 */ /* 0x0003e2000c10191c */
[----:B------:R-:W-:Y:S01]  /*279d0*/  IADD3 R0, PT, PT, R198, 0x2a, RZ ;  /* 0x0000002ac6007810 */ /* 0x000fe20007ffe0ff */
[----:B------:R-:W3:Y:S01]  /*279e0*/  LDCU UR20, c[0x0][0x39c] ;  /* 0x00007380ff1477ac */ /* 0x000ee20008000800 */
[----:B------:R-:W-:Y:S01]  /*279f0*/  ISETP.LT.AND P2, PT, R199, UR35, !P1 ;  /* 0x00000023c7007c0c */ /* 0x000fe2000cf41270 */
[----:B------:R3:W-:Y:S01]  /*27a00*/  @P6 STG.E desc[UR28][R72.64], R229 ;  /* 0x000000e548006986 */ /* 0x0007e2000c10191c */
[----:B--2---:R-:W-:Y:S01]  /*27a10*/  IMAD.WIDE R68, R77, 0x4, R2 ;  /* 0x000000044d447825 */ /* 0x004fe200078e0202 */
[----:B------:R-:W-:Y:S01]  /*27a20*/  ISETP.LT.AND P1, PT, R200, UR54, !P1 ;  /* 0x00000036c8007c0c */ /* 0x000fe2000cf21270 */
[----:B------:R-:W2:Y:S01]  /*27a30*/  LDCU UR61, c[0x0][0x398] ;  /* 0x00007300ff3d77ac */ /* 0x000ea20008000800 */
[----:B------:R-:W-:Y:S01]  /*27a40*/  @P0 STG.E desc[UR28][R74.64], R106 ;  /* 0x0000006a4a000986 */ /* 0x000fe2000c10191c */
[----:B------:R-:W-:Y:S01]  /*27a50*/  ISETP.LT.AND P0, PT, R199, UR26, !P3 ;  /* 0x0000001ac7007c0c */ /* 0x000fe2000df01270 */
[----:B------:R-:W2:Y:S01]  /*27a60*/  LDCU UR51, c[0x0][0x398] ;  /* 0x00007300ff3377ac */ /* 0x000ea20008000800 */
[C---:B-1----:R-:W-:Y:S01]  /*27a70*/  IMAD.WIDE R70, R77.reuse, 0x4, R196 ;  /* 0x000000044d467825 */ /* 0x042fe200078e02c4 */
[----:B------:R-:W-:Y:S01]  /*27a80*/  ISETP.GE.AND P6, PT, R0, UR40, PT ;  /* 0x0000002800007c0c */ /* 0x000fe2000bfc6270 */
[----:B------:R1:W-:Y:S01]  /*27a90*/  @P5 STG.E desc[UR28][R68.64], R228 ;  /* 0x000000e444005986 */ /* 0x0003e2000c10191c */
[----:B------:R-:W-:Y:S01]  /*27aa0*/  ISETP.LT.AND P3, PT, R200, UR65, !P3 ;  /* 0x00000041c8007c0c */ /* 0x000fe2000df61270 */
[----:B------:R-:W-:Y:S01]  /*27ab0*/  VIADD R77, R77, UR32 ;  /* 0x000000204d4d7c36 */ /* 0x000fe20008000000 */
[----:B------:R-:W2:Y:S01]  /*27ac0*/  LDCU UR18, c[0x0][0x398] ;  /* 0x00007300ff1277ac */ /* 0x000ea20008000800 */
[----:B------:R1:W-:Y:S01]  /*27ad0*/  @P4 STG.E desc[UR28][R70.64], R107 ;  /* 0x0000006b46004986 */ /* 0x0003e2000c10191c */
[----:B------:R-:W-:Y:S01]  /*27ae0*/  VIADD R0, R198, 0x2b ;  /* 0x0000002bc6007836 */ /* 0x000fe20000000000 */
[----:B------:R-:W-:Y:S01]  /*27af0*/  ISETP.LT.AND P4, PT, R199, UR33, !P6 ;  /* 0x00000021c7007c0c */ /* 0x000fe2000f781270 */
[C---:B------:R-:W-:Y:S01]  /*27b00*/  VIADD R79, R77.reuse, UR32 ;  /* 0x000000204d4f7c36 */ /* 0x040fe20008000000 */
[----:B----4-:R-:W-:Y:S01]  /*27b10*/  ISETP.LT.AND P6, PT, R200, UR55, !P6 ;  /* 0x00000037c8007c0c */ /* 0x010fe2000f7c1270 */
[C---:B---3--:R-:W-:Y:S01]  /*27b20*/  IMAD.WIDE R72, R77.reuse, 0x4, R2 ;  /* 0x000000044d487825 */ /* 0x048fe200078e0202 */
[----:B------:R-:W-:Y:S01]  /*27b30*/  ISETP.GE.AND P5, PT, R0, UR76, PT ;  /* 0x0000004c00007c0c */ /* 0x000fe2000bfa6270 */
[----:B------:R-:W3:Y:S02]  /*27b40*/  LDCU UR75, c[0x0][0x398] ;  /* 0x00007300ff4b77ac */ /* 0x000ee40008000800 */
[----:B-1----:R-:W-:Y:S01]  /*27b50*/  IMAD.WIDE R68, R77, 0x4, R196 ;  /* 0x000000044d447825 */ /* 0x002fe200078e02c4 */
[----:B------:R-:W-:Y:S01]  /*27b60*/  @P2 STG.E desc[UR28][R72.64], R227 ;  /* 0x000000e348002986 */ /* 0x000fe2000c10191c */
[----:B------:R-:W1:Y:S02]  /*27b70*/  LDCU UR60, c[0x0][0x398] ;  /* 0x00007300ff3c77ac */ /* 0x000e640008000800 */
[C---:B------:R-:W-:Y:S01]  /*27b80*/  IMAD.WIDE R70, R79.reuse, 0x4, R2 ;  /* 0x000000044f467825 */ /* 0x040fe200078e0202 */
[----:B------:R-:W4:Y:S03]  /*27b90*/  LDCU UR50, c[0x0][0x39c] ;  /* 0x00007380ff3277ac */ /* 0x000f260008000800 */
[C---:B------:R-:W-:Y:S01]  /*27ba0*/  IMAD.WIDE R74, R79.reuse, 0x4, R196 ;  /* 0x000000044f4a7825 */ /* 0x040fe200078e02c4 */
[----:B------:R-:W-:Y:S01]  /*27bb0*/  IADD3 R0, PT, PT, R198, 0x2c, RZ ;  /* 0x0000002cc6007810 */ /* 0x000fe20007ffe0ff */
[----:B------:R-:W1:Y:S02]  /*27bc0*/  LDCU UR47, c[0x0][0x398] ;  /* 0x00007300ff2f77ac */ /* 0x000e640008000800 */
[----:B------:R-:W-:Y:S01]  /*27bd0*/  VIADD R79, R79, UR32 ;  /* 0x000000204f4f7c36 */ /* 0x000fe20008000000 */
[----:B------:R2:W-:Y:S01]  /*27be0*/  @P1 STG.E desc[UR28][R68.64], R108 ;  /* 0x0000006c44001986 */ /* 0x0005e2000c10191c */
[----:B------:R-:W-:Y:S01]  /*27bf0*/  ISETP.LT.AND P1, PT, R199, UR66, !P5 ;  /* 0x00000042c7007c0c */ /* 0x000fe2000ef21270 */
[----:B------:R-:W1:Y:S02]  /*27c00*/  LDCU UR24, c[0x0][0x398] ;  /* 0x00007300ff1877ac */ /* 0x000e640008000800 */
[----:B------:R3:W-:Y:S01]  /*27c10*/  @P0 STG.E desc[UR28][R70.64], R226 ;  /* 0x000000e246000986 */ /* 0x0007e2000c10191c */
[----:B------:R-:W-:Y:S01]  /*27c20*/  ISETP.LT.AND P5, PT, R200, UR46, !P5 ;  /* 0x0000002ec8007c0c */ /* 0x000fe2000efa1270 */
[----:B------:R-:W1:Y:S01]  /*27c30*/  LDCU UR48, c[0x0][0x39c] ;  /* 0x00007380ff3077ac */ /* 0x000e620008000800 */
[----:B------:R-:W-:Y:S01]  /*27c40*/  ISETP.GE.AND P2, PT, R0, UR56, PT ;  /* 0x0000003800007c0c */ /* 0x000fe2000bf46270 */
[----:B------:R-:W-:Y:S01]  /*27c50*/  @P3 STG.E desc[UR28][R74.64], R109 ;  /* 0x0000006d4a003986 */ /* 0x000fe2000c10191c */
[----:B------:R-:W1:Y:S01]  /*27c60*/  LDCU UR73, c[0x0][0x398] ;  /* 0x00007300ff4977ac */ /* 0x000e620008000800 */
[C---:B--2---:R-:W-:Y:S01]  /*27c70*/  IMAD.WIDE R68, R79.reuse, 0x4, R2 ;  /* 0x000000044f447825 */ /* 0x044fe200078e0202 */
[----:B------:R-:W2:Y:S03]  /*27c80*/  LDCU UR71, c[0x0][0x39c] ;  /* 0x00007380ff4777ac */ /* 0x000ea60008000800 */
[C---:B---3--:R-:W-:Y:S01]  /*27c90*/  IMAD.WIDE R70, R79.reuse, 0x4, R196 ;  /* 0x000000044f467825 */ /* 0x048fe200078e02c4 */
[----:B------:R3:W-:Y:S01]  /*27ca0*/  @P4 STG.E desc[UR28][R68.64], R225 ;  /* 0x000000e144004986 */ /* 0x0007e2000c10191c */
[----:B------:R-:W-:Y:S01]  /*27cb0*/  ISETP.GE.AND P0, PT, R76, UR62, PT ;  /* 0x0000003e4c007c0c */ /* 0x000fe2000bf06270 */
[----:B------:R-:W1:Y:S01]  /*27cc0*/  LDCU UR52, c[0x0][0x398] ;  /* 0x00007300ff3477ac */ /* 0x000e620008000800 */
[----:B------:R-:W-:Y:S01]  /*27cd0*/  VIADD R79, R79, UR32 ;  /* 0x000000204f4f7c36 */ /* 0x000fe20008000000 */
[----:B------:R1:W-:Y:S01]  /*27ce0*/  @P6 STG.E desc[UR28][R70.64], R110 ;  /* 0x0000006e46006986 */ /* 0x0003e2000c10191c */
[----:B------:R-:W-:Y:S01]  /*27cf0*/  ISETP.LT.AND P6, PT, R199, UR8, !P2 ;  /* 0x00000008c7007c0c */ /* 0x000fe2000d7c1270 */
[----:B------:R-:W-:Y:S01]  /*27d00*/  VIADD R0, R198, 0x2e ;  /* 0x0000002ec6007836 */ /* 0x000fe20000000000 */
[----:B------:R-:W2:Y:S01]  /*27d10*/  LDCU UR30, c[0x0][0x398] ;  /* 0x00007300ff1e77ac */ /* 0x000ea20008000800 */
[C---:B------:R-:W-:Y:S01]  /*27d20*/  IMAD.WIDE R72, R79.reuse, 0x4, R2 ;  /* 0x000000044f487825 */ /* 0x040fe200078e0202 */
[----:B------:R-:W2:Y:S03]  /*27d30*/  LDCU UR11, c[0x0][0x398] ;  /* 0x00007300ff0b77ac */ /* 0x000ea60008000800 */
[C---:B---3--:R-:W-:Y:S01]  /*27d40*/  IMAD.WIDE R68, R79.reuse, 0x4, R196 ;  /* 0x000000044f447825 */ /* 0x048fe200078e02c4 */
[----:B------:R-:W-:Y:S01]  /*27d50*/  @P1 STG.E desc[UR28][R72.64], R224 ;  /* 0x000000e048001986 */ /* 0x000fe2000c10191c */
[----:B------:R-:W3:Y:S02]  /*27d60*/  LDCU UR59, c[0x0][0x39c] ;  /* 0x00007380ff3b77ac */ /* 0x000ee40008000800 */
[----:B------:R-:W-:Y:S01]  /*27d70*/  VIADD R77, R79, UR32 ;  /* 0x000000204f4d7c36 */ /* 0x000fe20008000000 */
[----:B------:R-:W-:Y:S01]  /*27d80*/  ISETP.LT.AND P2, PT, R200, UR64, !P2 ;  /* 0x00000040c8007c0c */ /* 0x000fe2000d741270 */
[----:B------:R2:W-:Y:S01]  /*27d90*/  @P5 STG.E desc[UR28][R68.64], R111 ;  /* 0x0000006f44005986 */ /* 0x0005e2000c10191c */
[----:B------:R-:W-:Y:S01]  /*27da0*/  ISETP.LT.AND P5, PT, R199, UR4, !P0 ;  /* 0x00000004c7007c0c */ /* 0x000fe2000c7a1270 */
[C---:B-1----:R-:W-:Y:S01]  /*27db0*/  IMAD.WIDE R70, R77.reuse, 0x4, R2 ;  /* 0x000000044d467825 */ /* 0x042fe200078e0202 */
[----:B------:R-:W-:Y:S01]  /*27dc0*/  ISETP.GE.AND P3, PT, R0, UR22, PT ;  /* 0x0000001600007c0c */ /* 0x000fe2000bf66270 */
[----:B------:R-:W1:Y:S01]  /*27dd0*/  LDCU UR72, c[0x0][0x398] ;  /* 0x00007300ff4877ac */ /* 0x000e620008000800 */
[----:B------:R-:W-:Y:S01]  /*27de0*/  ISETP.LT.AND P0, PT, R200, UR44, !P0 ;  /* 0x0000002cc8007c0c */ /* 0x000fe2000c701270 */
[C---:B------:R-:W-:Y:S01]  /*27df0*/  IMAD.WIDE R74, R77.reuse, 0x4, R196 ;  /* 0x000000044d4a7825 */ /* 0x040fe200078e02c4 */
[----:B------:R-:W-:Y:S01]  /*27e00*/  IADD3 R77, PT, PT, R77, UR32, RZ ;  /* 0x000000204d4d7c10 */ /* 0x000fe2000fffe0ff */
[----:B------:R1:W-:Y:S01]  /*27e10*/  @P6 STG.E desc[UR28][R70.64], R223 ;  /* 0x000000df46006986 */ /* 0x0003e2000c10191c */
[----:B------:R-:W-:Y:S01]  /*27e20*/  ISETP.LT.AND P6, PT, R199, UR36, !P3 ;  /* 0x00000024c7007c0c */ /* 0x000fe2000dfc1270 */
[----:B------:R-:W3:Y:S01]  /*27e30*/  LDCU UR41, c[0x0][0x398] ;  /* 0x00007300ff2977ac */ /* 0x000ee20008000800 */
[----:B------:R-:W-:-:S02]  /*27e40*/  IADD3 R0, PT, PT, R198, 0x2f, RZ ;  /* 0x0000002fc6007810 */ /* 0x000fc40007ffe0ff */
[----:B------:R-:W-:Y:S01]  /*27e50*/  ISETP.LT.AND P3, PT, R200, UR63, !P3 ;  /* 0x0000003fc8007c0c */ /* 0x000fe2000df61270 */
[C---:B--2---:R-:W-:Y:S01]  /*27e60*/  IMAD.WIDE R68, R77.reuse, 0x4, R2 ;  /* 0x000000044d447825 */ /* 0x044fe200078e0202 */
[----:B------:R-:W-:Y:S01]  /*27e70*/  ISETP.GE.AND P4, PT, R0, UR14, PT ;  /* 0x0000000e00007c0c */ /* 0x000fe2000bf86270 */
[----:B------:R-:W2:Y:S02]  /*27e80*/  LDCU UR57, c[0x0][0x39c] ;  /* 0x00007380ff3977ac */ /* 0x000ea40008000800 */
[C---:B------:R-:W-:Y:S01]  /*27e90*/  VIADD R79, R77.reuse, UR32 ;  /* 0x000000204d4f7c36 */ /* 0x040fe20008000000 */
[----:B------:R-:W-:Y:S01]  /*27ea0*/  @P2 STG.E desc[UR28][R74.64], R112 ;  /* 0x000000704a002986 */ /* 0x000fe2000c10191c */
[----:B------:R-:W-:Y:S01]  /*27eb0*/  VIADD R0, R198, 0x30 ;  /* 0x00000030c6007836 */ /* 0x000fe20000000000 */
[----:B------:R-:W2:Y:S01]  /*27ec0*/  LDCU UR15, c[0x0][0x398] ;  /* 0x00007300ff0f77ac */ /* 0x000ea20008000800 */
[----:B-1----:R-:W-:Y:S01]  /*27ed0*/  IMAD.WIDE R70, R77, 0x4, R196 ;  /* 0x000000044d467825 */ /* 0x002fe200078e02c4 */
[----:B------:R1:W-:Y:S01]  /*27ee0*/  @P5 STG.E desc[UR28][R68.64], R222 ;  /* 0x000000de44005986 */ /* 0x0003e2000c10191c */
[----:B------:R-:W2:Y:S02]  /*27ef0*/  LDCU UR77, c[0x0][0x398] ;  /* 0x00007300ff4d77ac */ /* 0x000ea40008000800 */
[----:B------:R-:W-:Y:S01]  /*27f00*/  IMAD.WIDE R72, R79, 0x4, R2 ;  /* 0x000000044f487825 */ /* 0x000fe200078e0202 */
[----:B------:R-:W-:Y:S01]  /*27f10*/  ISETP.GE.AND P1, PT, R0, UR37, PT ;  /* 0x0000002500007c0c */ /* 0x000fe2000bf26270 */
[----:B------:R2:W-:Y:S01]  /*27f20*/  @P0 STG.E desc[UR28][R70.64], R113 ;  /* 0x0000007146000986 */ /* 0x0005e2000c10191c */
[----:B------:R-:W-:Y:S01]  /*27f30*/  ISETP.LT.AND P0, PT, R199, UR53, !P4 ;  /* 0x00000035c7007c0c */ /* 0x000fe2000e701270 */
[----:B------:R-:W-:Y:S01]  /*27f40*/  VIADD R0, R198, 0x31 ;  /* 0x00000031c6007836 */ /* 0x000fe20000000000 */
[----:B------:R-:W-:Y:S01]  /*27f50*/  ISETP.LT.AND P4, PT, R200, UR42, !P4 ;  /* 0x0000002ac8007c0c */ /* 0x000fe2000e781270 */
[----:B------:R-:W3:Y:S01]  /*27f60*/  LDCU UR16, c[0x0][0x39c] ;  /* 0x00007380ff1077ac */ /* 0x000ee20008000800 */
[C---:B-1----:R-:W-:Y:S01]  /*27f70*/  IMAD.WIDE R68, R79.reuse, 0x4, R196 ;  /* 0x000000044f447825 */ /* 0x042fe200078e02c4 */
[----:B------:R1:W-:Y:S01]  /*27f80*/  @P6 STG.E desc[UR28][R72.64], R221 ;  /* 0x000000dd48006986 */ /* 0x0003e2000c10191c */
[----:B------:R-:W-:Y:S01]  /*27f90*/  ISETP.GE.AND P2, PT, R0, UR74, PT ;  /* 0x0000004a00007c0c */ /* 0x000fe2000bf46270 */
[----:B------:R-:W3:Y:S01]  /*27fa0*/  LDCU UR43, c[0x0][0x398] ;  /* 0x00007300ff2b77ac */ /* 0x000ee20008000800 */
[----:B------:R-:W-:Y:S01]  /*27fb0*/  VIADD R79, R79, UR32 ;  /* 0x000000204f4f7c36 */ /* 0x000fe20008000000 */
[----:B------:R4:W-:Y:S01]  /*27fc0*/  @P3 STG.E desc[UR28][R68.64], R114 ;  /* 0x0000007244003986 */ /* 0x0009e2000c10191c */
[----:B------:R-:W-:Y:S01]  /*27fd0*/  ISETP.LT.AND P3, PT, R199, UR34, !P1 ;  /* 0x00000022c7007c0c */ /* 0x000fe2000cf61270 */
[----:B------:R-:W-:Y:S01]  /*27fe0*/  VIADD R0, R198, 0x32 ;  /* 0x00000032c6007836 */ /* 0x000fe20000000000 */
[----:B------:R-:W3:Y:S01]  /*27ff0*/  LDCU UR58, c[0x0][0x39c] ;  /* 0x00007380ff3a77ac */ /* 0x000ee20008000800 */
[----:B------:R-:W-:-:S02]  /*28000*/  VIADD R77, R79, UR32 ;  /* 0x000000204f4d7c36 */ /* 0x000fc40008000000 */
[C---:B--2---:R-:W-:Y:S01]  /*28010*/  IMAD.WIDE R70, R79.reuse, 0x4, R2 ;  /* 0x000000044f467825 */ /* 0x044fe200078e0202 */
[----:B------:R-:W2:Y:S03]  /*28020*/  LDCU UR70, c[0x0][0x398] ;  /* 0x00007300ff4677ac */ /* 0x000ea60008000800 */
[----:B-1----:R-:W-:Y:S01]  /*28030*/  IMAD.WIDE R72, R79, 0x4, R196 ;  /* 0x000000044f487825 */ /* 0x002fe200078e02c4 */
[----:B------:R-:W-:Y:S01]  /*28040*/  ISETP.GE.AND P5, PT, R0, UR20, PT ;  /* 0x0000001400007c0c */ /* 0x000fe2000bfa6270 */
[----:B------:R1:W-:Y:S01]  /*28050*/  @P0 STG.E desc[UR28][R70.64], R220 ;  /* 0x000000dc46000986 */ /* 0x0003e2000c10191c */
[----:B------:R-:W2:Y:S01]  /*28060*/  LDCU UR68, c[0x0][0x398] ;  /* 0x00007300ff4477ac */ /* 0x000ea20008000800 */
[----:B----4-:R-:W-:Y:S01]  /*28070*/  IMAD.WIDE R68, R77, 0x4, R2 ;  /* 0x000000044d447825 */ /* 0x010fe200078e0202 */
[C---:B------:R-:W-:Y:S01]  /*28080*/  ISETP.LT.AND P1, PT, R200.reuse, UR61, !P1 ;  /* 0x0000003dc8007c0c */ /* 0x040fe2000cf21270 */
[----:B------:R4:W-:Y:S01]  /*28090*/  @P4 STG.E desc[UR28][R72.64], R115 ;  /* 0x0000007348004986 */ /* 0x0009e2000c10191c */
[----:B------:R-:W-:Y:S01]  /*280a0*/  ISETP.LT.AND P4, PT, R199, UR51, !P2 ;  /* 0x00000033c7007c0c */ /* 0x000fe2000d781270 */
[C---:B------:R-:W-:Y:S01]  /*280b0*/  IMAD.WIDE R74, R77.reuse, 0x4, R196 ;  /* 0x000000044d4a7825 */ /* 0x040fe200078e02c4 */
[----:B------:R-:W-:Y:S01]  /*280c0*/  IADD3 R77, PT, PT, R77, UR32, RZ ;  /* 0x000000204d4d7c10 */ /* 0x000fe2000fffe0ff */
[----:B------:R2:W-:Y:S01]  /*280d0*/  @P3 STG.E desc[UR28][R68.64], R219 ;  /* 0x000000db44003986 */ /* 0x0005e2000c10191c */
[----:B------:R-:W-:Y:S01]  /*280e0*/  ISETP.LT.AND P2, PT, R200, UR18, !P2 ;  /* 0x00000012c8007c0c */ /* 0x000fe2000d741270 */
[----:B------:R-:W3:Y:S01]  /*280f0*/  LDCU UR49, c[0x0][0x398] ;  /* 0x00007300ff3177ac */ /* 0x000ee20008000800 */
[----:B------:R-:W-:Y:S01]  /*28100*/  ISETP.LT.AND P3, PT, R199, UR75, !P5 ;  /* 0x0000004bc7007c0c */ /* 0x000fe2000ef61270 */
[C---:B------:R-:W-:Y:S01]  /*28110*/  VIADD R79, R77.reuse, UR32 ;  /* 0x000000204d4f7c36 */ /* 0x040fe20008000000 */
[----:B------:R-:W-:Y:S01]  /*28120*/  IADD3 R0, PT, PT, R198, 0x33, RZ ;  /* 0x00000033c6007810 */ /* 0x000fe20007ffe0ff */
[--C-:B-1----:R-:W-:Y:S01]  /*28130*/  IMAD.WIDE R70, R77, 0x4, R2.reuse ;  /* 0x000000044d467825 */ /* 0x102fe200078e0202 */
[----:B------:R-:W-:Y:S01]  /*28140*/  ISETP.LT.AND P5, PT, R200, UR60, !P5 ;  /* 0x0000003cc8007c0c */ /* 0x000fe2000efa1270 */
[----:B------:R-:W-:Y:S01]  /*28150*/  @P1 STG.E desc[UR28][R74.64], R116 ;  /* 0x000000744a001986 */ /* 0x000fe2000c10191c */
[----:B------:R-:W1:Y:S01]  /*28160*/  LDCU UR39, c[0x0][0x39c] ;  /* 0x00007380ff2777ac */ /* 0x000e620008000800 */
[----:B----4-:R-:W-:Y:S01]  /*28170*/  IMAD.WIDE R72, R79, 0x4, R2 ;  /* 0x000000044f487825 */ /* 0x010fe200078e0202 */
[----:B------:R-:W-:Y:S01]  /*28180*/  ISETP.GE.AND P6, PT, R0, UR50, PT ;  /* 0x0000003200007c0c */ /* 0x000fe2000bfc6270 */
[----:B------:R-:W4:Y:S02]  /*28190*/  LDCU UR12, c[0x0][0x398] ;  /* 0x00007300ff0c77ac */ /* 0x000f240008000800 */
[--C-:B--2---:R-:W-:Y:S01]  /*281a0*/  IMAD.WIDE R68, R77, 0x4, R196.reuse ;  /* 0x000000044d447825 */ /* 0x104fe200078e02c4 */
[----:B------:R2:W-:Y:S01]  /*281b0*/  @P4 STG.E desc[UR28][R70.64], R218 ;  /* 0x000000da46004986 */ /* 0x0005e2000c10191c */
[----:B------:R-:W1:Y:S02]  /*281c0*/  LDCU UR69, c[0x0][0x398] ;  /* 0x00007300ff4577ac */ /* 0x000e640008000800 */
[----:B------:R-:W-:Y:S01]  /*281d0*/  VIADD R0, R198, 0x34 ;  /* 0x00000034c6007836 */ /* 0x000fe20000000000 */
[----:B------:R1:W-:Y:S01]  /*281e0*/  @P2 STG.E desc[UR28][R68.64], R117 ;  /* 0x0000007544002986 */ /* 0x0003e2000c10191c */
[----:B------:R-:W3:Y:S03]  /*281f0*/  LDCU UR6, c[0x0][0x39c] ;  /* 0x00007380ff0677ac */ /* 0x000ee60008000800 */
[----:B------:R1:W-:Y:S01]  /*28200*/  @P3 STG.E desc[UR28][R72.64], R217 ;  /* 0x000000d948003986 */ /* 0x0003e2000c10191c */
[----:B------:R-:W-:Y:S01]  /*28210*/  ISETP.LT.AND P3, PT, R199, UR47, !P6 ;  /* 0x0000002fc7007c0c */ /* 0x000fe2000f761270 */
[----:B------:R-:W3:Y:S01]  /*28220*/  LDCU UR45, c[0x0][0x398] ;  /* 0x00007300ff2d77ac */ /* 0x000ee20008000800 */
[----:B------:R-:W-:Y:S01]  /*28230*/  ISETP.LT.AND P6, PT, R200, UR24, !P6 ;  /* 0x00000018c8007c0c */ /* 0x000fe2000f7c1270 */
[C---:B--2---:R-:W-:Y:S01]  /*28240*/  IMAD.WIDE R70, R79.reuse, 0x4, R196 ;  /* 0x000000044f467825 */ /* 0x044fe200078e02c4 */
[----:B------:R-:W-:Y:S01]  /*28250*/  ISETP.GE.AND P0, PT, R0, UR48, PT ;  /* 0x0000003000007c0c */ /* 0x000fe2000bf06270 */
[----:B------:R-:W2:Y:S02]  /*28260*/  LDCU UR38, c[0x0][0x398] ;  /* 0x00007300ff2677ac */ /* 0x000ea40008000800 */
[----:B------:R-:W-:Y:S01]  /*28270*/  VIADD R79, R79, UR32 ;  /* 0x000000204f4f7c36 */ /* 0x000fe20008000000 */
[----:B------:R2:W-:Y:S01]  /*28280*/  @P5 STG.E desc[UR28][R70.64], R118 ;  /* 0x0000007646005986 */ /* 0x0005e2000c10191c */
[----:B------:R-:W-:Y:S01]  /*28290*/  VIADD R0, R198, 0x35 ;  /* 0x00000035c6007836 */ /* 0x000fe20000000000 */
[----:B------:R-:W-:Y:S01]  /*282a0*/  ISETP.LT.AND P5, PT, R199, UR73, !P0 ;  /* 0x00000049c7007c0c */ /* 0x000fe2000c7a1270 */
[C---:B-1----:R-:W-:Y:S01]  /*282b0*/  IMAD.WIDE R68, R79.reuse, 0x4, R2 ;  /* 0x000000044f447825 */ /* 0x042fe200078e0202 */
[----:B------:R-:W1:Y:S03]  /*282c0*/  LDCU UR35, c[0x0][0x39c] ;  /* 0x00007380ff2377ac */ /* 0x000e660008000800 */
[C---:B------:R-:W-:Y:S01]  /*282d0*/  IMAD.WIDE R72, R79.reuse, 0x4, R196 ;  /* 0x000000044f487825 */ /* 0x040fe200078e02c4 */
[----:B------:R-:W-:Y:S01]  /*282e0*/  ISETP.GE.AND P1, PT, R0, UR71, PT ;  /* 0x0000004700007c0c */ /* 0x000fe2000bf26270 */
[----:B------:R1:W-:Y:S01]  /*282f0*/  @P3 STG.E desc[UR28][R68.64], R216 ;  /* 0x000000d844003986 */ /* 0x0003e2000c10191c */
[----:B------:R-:W4:Y:S01]  /*28300*/  LDCU UR54, c[0x0][0x398] ;  /* 0x00007300ff3677ac */ /* 0x000f220008000800 */
[----:B------:R-:W-:Y:S01]  /*28310*/  VIADD R77, R79, UR32 ;  /* 0x000000204f4d7c36 */ /* 0x000fe20008000000 */
[----:B------:R-:W-:Y:S01]  /*28320*/  ISETP.LT.AND P0, PT, R200, UR52, !P0 ;  /* 0x00000034c8007c0c */ /* 0x000fe2000c701270 */
[----:B------:R-:W-:Y:S01]  /*28330*/  VIADD R0, R198, 0x36 ;  /* 0x00000036c6007836 */ /* 0x000fe20000000000 */
[----:B------:R-:W-:Y:S01]  /*28340*/  @P6 STG.E desc[UR28][R72.64], R119 ;  /* 0x0000007748006986 */ /* 0x000fe2000c10191c */
[----:B------:R-:W-:Y:S01]  /*28350*/  ISETP.LT.AND P6, PT, R199, UR30, !P1 ;  /* 0x0000001ec7007c0c */ /* 0x000fe2000cfc1270 */
[C---:B--2---:R-:W-:Y:S01]  /*28360*/  IMAD.WIDE R70, R77.reuse, 0x4, R2 ;  /* 0x000000044d467825 */ /* 0x044fe200078e0202 */
[----:B------:R-:W-:Y:S01]  /*28370*/  ISETP.LT.AND P1, PT, R200, UR11, !P1 ;  /* 0x0000000bc8007c0c */ /* 0x000fe2000cf21270 */
[----:B------:R-:W2:Y:S01]  /*28380*/  LDCU UR26, c[0x0][0x39c] ;  /* 0x00007380ff1a77ac */ /* 0x000ea20008000800 */
[----:B---3--:R-:W-:Y:S01]  /*28390*/  ISETP.GE.AND P4, PT, R0, UR59, PT ;  /* 0x0000003b00007c0c */ /* 0x008fe2000bf86270 */
[C---:B------:R-:W-:Y:S01]  /*283a0*/  IMAD.WIDE R74, R77.reuse, 0x4, R196 ;  /* 0x000000044d4a7825 */ /* 0x040fe200078e02c4 */
[----:B------:R-:W-:Y:S01]  /*283b0*/  IADD3 R77, PT, PT, R77, UR32, RZ ;  /* 0x000000204d4d7c10 */ /* 0x000fe2000fffe0ff */
[----:B------:R3:W-:Y:S01]  /*283c0*/  @P5 STG.E desc[UR28][R70.64], R215 ;  /* 0x000000d746005986 */ /* 0x0007e2000c10191c */
[----:B------:R-:W-:Y:S01]  /*283d0*/  IADD3 R0, PT, PT, R198, 0x37, RZ ;  /* 0x00000037c6007810 */ /* 0x000fe20007ffe0ff */
[----:B------:R-:W2:Y:S01]  /*283e0*/  LDCU UR67, c[0x0][0x398] ;  /* 0x00007300ff4377ac */ /* 0x000ea20008000800 */
[----:B------:R-:W-:Y:S01]  /*283f0*/  ISETP.LT.AND P5, PT, R199, UR72, !P4 ;  /* 0x00000048c7007c0c */ /* 0x000fe2000e7a1270 */
[C---:B-1----:R-:W-:Y:S01]  /*28400*/  IMAD.WIDE R68, R77.reuse, 0x4, R2 ;  /* 0x000000044d447825 */ /* 0x042fe200078e0202 */
[----:B------:R-:W-:Y:S01]  /*28410*/  ISETP.LT.AND P4, PT, R200, UR41, !P4 ;  /* 0x00000029c8007c0c */ /* 0x000fe2000e781270 */
[----:B------:R-:W-:Y:S01]  /*28420*/  @P0 STG.E desc[UR28][R74.64], R120 ;  /* 0x000000784a000986 */ /* 0x000fe2000c10191c */
[----:B------:R-:W-:Y:S01]  /*28430*/  ISETP.GE.AND P2, PT, R0, UR57, PT ;  /* 0x0000003900007c0c */ /* 0x000fe2000bf46270 */
[C---:B------:R-:W-:Y:S01]  /*28440*/  VIADD R79, R77.reuse, UR32 ;  /* 0x000000204d4f7c36 */ /* 0x040fe20008000000 */
[----:B------:R-:W1:Y:S01]  /*28450*/  LDCU UR65, c[0x0][0x398] ;  /* 0x00007300ff4177ac */ /* 0x000e620008000800 */
[----:B---3--:R-:W-:Y:S01]  /*28460*/  IMAD.WIDE R70, R77, 0x4, R196 ;  /* 0x000000044d467825 */ /* 0x008fe200078e02c4 */
[----:B------:R3:W-:Y:S01]  /*28470*/  @P6 STG.E desc[UR28][R68.64], R214 ;  /* 0x000000d644006986 */ /* 0x0007e2000c10191c */
[----:B------:R-:W1:Y:S02]  /*28480*/  LDCU UR33, c[0x0][0x39c] ;  /* 0x00007380ff2177ac */ /* 0x000e640008000800 */
[----:B------:R-:W-:Y:S01]  /*28490*/  VIADD R0, R198, 0x38 ;  /* 0x00000038c6007836 */ /* 0x000fe20000000000 */
[----:B------:R1:W-:Y:S01]  /*284a0*/  @P1 STG.E desc[UR28][R70.64], R121 ;  /* 0x0000007946001986 */ /* 0x0003e2000c10191c */
[----:B------:R-:W-:Y:S01]  /*284b0*/  IMAD.WIDE R72, R79, 0x4, R2 ;  /* 0x000000044f487825 */ /* 0x000fe200078e0202 */
[----:B------:R-:W-:Y:S01]  /*284c0*/  ISETP.LT.AND P1, PT, R199, UR15, !P2 ;  /* 0x0000000fc7007c0c */ /* 0x000fe2000d721270 */
[----:B------:R-:W2:Y:S01]  /*284d0*/  LDCU UR40, c[0x0][0x398] ;  /* 0x00007300ff2877ac */ /* 0x000ea20008000800 */
[----:B------:R-:W-:-:S02]  /*284e0*/  ISETP.LT.AND P2, PT, R200, UR77, !P2 ;  /* 0x0000004dc8007c0c */ /* 0x000fc4000d741270 */
[----:B------:R-:W-:Y:S01]  /*284f0*/  ISETP.GE.AND P3, PT, R0, UR16, PT ;  /* 0x0000001000007c0c */ /* 0x000fe2000bf66270 */
[----:B------:R-:W2:Y:S01]  /*28500*/  LDCU UR76, c[0x0][0x398] ;  /* 0x00007300ff4c77ac */ /* 0x000ea20008000800 */
[C---:B---3--:R-:W-:Y:S01]  /*28510*/  IMAD.WIDE R68, R79.reuse, 0x4, R196 ;  /* 0x000000044f447825 */ /* 0x048fe200078e02c4 */
[----:B------:R3:W-:Y:S01]  /*28520*/  @P5 STG.E desc[UR28][R72.64], R213 ;  /* 0x000000d548005986 */ /* 0x0007e2000c10191c */
[----:B------:R-:W2:Y:S02]  /*28530*/  LDCU UR55, c[0x0][0x398] ;  /* 0x00007300ff3777ac */ /* 0x000ea40008000800 */
[----:B------:R-:W-:Y:S01]  /*28540*/  VIADD R79, R79, UR32 ;  /* 0x000000204f4f7c36 */ /* 0x000fe20008000000 */
[----:B------:R2:W-:Y:S01]  /*28550*/  @P4 STG.E desc[UR28][R68.64], R122 ;  /* 0x0000007a44004986 */ /* 0x0005e2000c10191c */
[----:B------:R-:W-:Y:S01]  /*28560*/  VIADD R0, R198, 0x39 ;  /* 0x00000039c6007836 */ /* 0x000fe20000000000 */
[----:B------:R-:W-:Y:S01]  /*28570*/  ISETP.LT.AND P4, PT, R199, UR43, !P3 ;  /* 0x0000002bc7007c0c */ /* 0x000fe2000df81270 */
[C---:B-1----:R-:W-:Y:S01]  /*28580*/  IMAD.WIDE R70, R79.reuse, 0x4, R2 ;  /* 0x000000044f467825 */ /* 0x042fe200078e0202 */
[----:B------:R-:W1:Y:S02]  /*28590*/  LDCU UR66, c[0x0][0x39c] ;  /* 0x00007380ff4277ac */ /* 0x000e640008000800 */
[----:B------:R-:W-:Y:S01]  /*285a0*/  ISETP.GE.AND P0, PT, R0, UR58, PT ;  /* 0x0000003a00007c0c */ /* 0x000fe2000bf06270 */
[C---:B---3--:R-:W-:Y:S01]  /*285b0*/  IMAD.WIDE R72, R79.reuse, 0x4, R196 ;  /* 0x000000044f487825 */ /* 0x048fe200078e02c4 */
[----:B------:R3:W-:Y:S01]  /*285c0*/  @P1 STG.E desc[UR28][R70.64], R212 ;  /* 0x000000d446001986 */ /* 0x0007e2000c10191c */
[----:B------:R-:W1:Y:S02]  /*285d0*/  LDCU UR46, c[0x0][0x39c] ;  /* 0x00007380ff2e77ac */ /* 0x000e640008000800 */
[----:B------:R-:W-:-:S02]  /*285e0*/  VIADD R77, R79, UR32 ;  /* 0x000000204f4d7c36 */ /* 0x000fc40008000000 */
[----:B------:R-:W-:Y:S01]  /*285f0*/  VIADD R0, R198, 0x3a ;  /* 0x0000003ac6007836 */ /* 0x000fe20000000000 */
[C---:B------:R-:W-:Y:S01]  /*28600*/  ISETP.LT.AND P3, PT, R200.reuse, UR70, !P3 ;  /* 0x00000046c8007c0c */ /* 0x040fe2000df61270 */
[----:B------:R-:W-:Y:S01]  /*28610*/  @P2 STG.E desc[UR28][R72.64], R123 ;  /* 0x0000007b48002986 */ /* 0x000fe2000c10191c */
[----:B--2---:R-:W-:Y:S01]  /*28620*/  IMAD.WIDE R68, R77, 0x4, R2 ;  /* 0x000000044d447825 */ /* 0x004fe200078e0202 */
[----:B------:R-:W-:Y:S01]  /*28630*/  ISETP.LT.AND P2, PT, R199, UR68, !P0 ;  /* 0x00000044c7007c0c */ /* 0x000fe2000c741270 */
[----:B------:R-:W2:Y:S01]  /*28640*/  LDCU UR56, c[0x0][0x398] ;  /* 0x00007300ff3877ac */ /* 0x000ea20008000800 */
[----:B------:R-:W-:Y:S01]  /*28650*/  ISETP.LT.AND P0, PT, R200, UR49, !P0 ;  /* 0x00000031c8007c0c */ /* 0x000fe2000c701270 */
[C---:B------:R-:W-:Y:S01]  /*28660*/  IMAD.WIDE R74, R77.reuse, 0x4, R196 ;  /* 0x000000044d4a7825 */ /* 0x040fe200078e02c4 */
[----:B------:R-:W-:Y:S01]  /*28670*/  ISETP.GE.AND P6, PT, R0, UR39, PT ;  /* 0x0000002700007c0c */ /* 0x000fe2000bfc6270 */
[----:B------:R1:W-:Y:S01]  /*28680*/  @P4 STG.E desc[UR28][R68.64], R211 ;  /* 0x000000d344004986 */ /* 0x0003e2000c10191c */
[----:B------:R-:W-:Y:S01]  /*28690*/  IADD3 R77, PT, PT, R77, UR32, RZ ;  /* 0x000000204d4d7c10 */ /* 0x000fe2000fffe0ff */
[----:B------:R-:W2:Y:S01]  /*286a0*/  LDCU UR62, c[0x0][0x398] ;  /* 0x00007300ff3e77ac */ /* 0x000ea20008000800 */
[----:B----4-:R-:W-:-:S02]  /*286b0*/  ISETP.LT.AND P4, PT, R199, UR12, !P6 ;  /* 0x0000000cc7007c0c */ /* 0x010fc4000f781270 */
[----:B------:R-:W-:Y:S01]  /*286c0*/  IADD3 R0, PT, PT, R198, 0x3b, RZ ;  /* 0x0000003bc6007810 */ /* 0x000fe20007ffe0ff */
[C---:B---3--:R-:W-:Y:S01]  /*286d0*/  IMAD.WIDE R70, R77.reuse, 0x4, R2 ;  /* 0x000000044d467825 */ /* 0x048fe200078e0202 */
[----:B------:R-:W-:Y:S01]  /*286e0*/  ISETP.LT.AND P6, PT, R200, UR69, !P6 ;  /* 0x00000045c8007c0c */ /* 0x000fe2000f7c1270 */
[----:B------:R-:W-:Y:S01]  /*286f0*/  @P3 STG.E desc[UR28][R74.64], R124 ;  /* 0x0000007c4a003986 */ /* 0x000fe2000c10191c */
[----:B------:R-:W-:Y:S01]  /*28700*/  ISETP.GE.AND P5, PT, R0, UR6, PT ;  /* 0x0000000600007c0c */ /* 0x000fe2000bfa6270 */
[C---:B------:R-:W-:Y:S01]  /*28710*/  VIADD R79, R77.reuse, UR32 ;  /* 0x000000204d4f7c36 */ /* 0x040fe20008000000 */
[----:B------:R-:W3:Y:S01]  /*28720*/  LDCU UR22, c[0x0][0x398] ;  /* 0x00007300ff1677ac */ /* 0x000ee20008000800 */
[----:B-1----:R-:W-:Y:S01]  /*28730*/  IMAD.WIDE R68, R77, 0x4, R196 ;  /* 0x000000044d447825 */ /* 0x002fe200078e02c4 */
[----:B------:R1:W-:Y:S01]  /*28740*/  @P2 STG.E desc[UR28][R70.64], R210 ;  /* 0x000000d246002986 */ /* 0x0003e2000c10191c */
[----:B------:R-:W4:Y:S02]  /*28750*/  LDCU UR14, c[0x0][0x39c] ;  /* 0x00007380ff0e77ac */ /* 0x000f240008000800 */
[----:B------:R-:W-:Y:S01]  /*28760*/  VIADD R0, R198, 0x3c ;  /* 0x0000003cc6007836 */ /* 0x000fe20000000000 */
[----:B------:R2:W-:Y:S01]  /*28770*/  @P0 STG.E desc[UR28][R68.64], R125 ;  /* 0x0000007d44000986 */ /* 0x0005e2000c10191c */
[----:B------:R-:W-:Y:S01]  /*28780*/  IMAD.WIDE R72, R79, 0x4, R2 ;  /* 0x000000044f487825 */ /* 0x000fe200078e0202 */
[----:B------:R-:W-:Y:S01]  /*28790*/  ISETP.LT.AND P0, PT, R199, UR45, !P5 ;  /* 0x0000002dc7007c0c */ /* 0x000fe2000ef01270 */
[----:B------:R-:W3:Y:S01]  /*287a0*/  LDCU UR44, c[0x0][0x39c] ;  /* 0x00007380ff2c77ac */ /* 0x000ee20008000800 */
[----:B------:R-:W-:-:S02]  /*287b0*/  ISETP.LT.AND P5, PT, R200, UR38, !P5 ;  /* 0x00000026c8007c0c */ /* 0x000fc4000efa1270 */
[----:B------:R-:W-:Y:S01]  /*287c0*/  ISETP.GE.AND P1, PT, R0, UR35, PT ;  /* 0x0000002300007c0c */ /* 0x000fe2000bf26270 */
[----:B------:R-:W3:Y:S01]  /*287d0*/  LDCU UR8, c[0x0][0x398] ;  /* 0x00007300ff0877ac */ /* 0x000ee20008000800 */
[C---:B-1----:R-:W-:Y:S01]  /*287e0*/  IMAD.WIDE R70, R79.reuse, 0x4, R196 ;  /* 0x000000044f467825 */ /* 0x042fe200078e02c4 */
[----:B------:R1:W-:Y:S01]  /*287f0*/  @P4 STG.E desc[UR28][R72.64], R209 ;  /* 0x000000d148004986 */ /* 0x0003e2000c10191c */
[----:B------:R-:W3:Y:S02]  /*28800*/  LDCU UR37, c[0x0][0x398] ;  /* 0x00007300ff2577ac */ /* 0x000ee40008000800 */
[----:B------:R-:W-:Y:S01]  /*28810*/  VIADD R79, R79, UR32 ;  /* 0x000000204f4f7c36 */ /* 0x000fe20008000000 */
[----:B------:R3:W-:Y:S01]  /*28820*/  @P6 STG.E desc[UR28][R70.64], R126 ;  /* 0x0000007e46006986 */ /* 0x0007e2000c10191c */
[----:B------:R-:W-:Y:S01]  /*28830*/  VIADD R0, R198, 0x3d ;  /* 0x0000003dc6007836 */ /* 0x000fe20000000000 */
[----:B------:R-:W-:Y:S01]  /*28840*/  ISETP.LT.AND P6, PT, R199, UR54, !P1 ;  /* 0x00000036c7007c0c */ /* 0x000fe2000cfc1270 */
[C---:B--2---:R-:W-:Y:S01]  /*28850*/  IMAD.WIDE R68, R79.reuse, 0x4, R2 ;  /* 0x000000044f447825 */ /* 0x044fe200078e0202 */
[----:B------:R-:W2:Y:S02]  /*28860*/  LDCU UR4, c[0x0][0x398] ;  /* 0x00007300ff0477ac */ /* 0x000ea40008000800 */
[----:B------:R-:W-:Y:S01]  /*28870*/  ISETP.GE.AND P3, PT, R0, UR26, PT ;  /* 0x0000001a00007c0c */ /* 0x000fe2000bf66270 */
[C---:B------:R-:W-:Y:S01]  /*28880*/  VIADD R77, R79.reuse, UR32 ;  /* 0x000000204f4d7c36 */ /* 0x040fe20008000000 */
[----:B------:R-:W2:Y:S01]  /*28890*/  LDCU UR36, c[0x0][0x398] ;  /* 0x00007300ff2477ac */ /* 0x000ea20008000800 */
[----:B-1----:R-:W-:Y:S01]  /*288a0*/  IMAD.WIDE R72, R79, 0x4, R196 ;  /* 0x000000044f487825 */ /* 0x002fe200078e02c4 */
[----:B------:R1:W-:Y:S01]  /*288b0*/  @P0 STG.E desc[UR28][R68.64], R208 ;  /* 0x000000d044000986 */ /* 0x0003e2000c10191c */
[----:B------:R-:W-:Y:S01]  /*288c0*/  ISETP.LT.AND P1, PT, R200, UR67, !P1 ;  /* 0x00000043c8007c0c */ /* 0x000fe2000cf21270 */
[----:B------:R-:W2:Y:S01]  /*288d0*/  LDCU UR64, c[0x0][0x398] ;  /* 0x00007300ff4077ac */ /* 0x000ea20008000800 */
[----:B------:R-:W-:Y:S01]  /*288e0*/  VIADD R0, R198, 0x3e ;  /* 0x0000003ec6007836 */ /* 0x000fe20000000000 */
[----:B------:R-:W-:Y:S01]  /*288f0*/  @P5 STG.E desc[UR28][R72.64], R127 ;  /* 0x0000007f48005986 */ /* 0x000fe2000c10191c */
[----:B---3--:R-:W-:Y:S01]  /*28900*/  IMAD.WIDE R70, R77, 0x4, R2 ;  /* 0x000000044d467825 */ /* 0x008fe200078e0202 */
[----:B------:R-:W-:Y:S01]  /*28910*/  ISETP.LT.AND P5, PT, R199, UR65, !P3 ;  /* 0x00000041c7007c0c */ /* 0x000fe2000dfa1270 */
[----:B------:R-:W3:Y:S01]  /*28920*/  LDCU UR63, c[0x0][0x39c] ;  /* 0x00007380ff3f77ac */ /* 0x000ee20008000800 */
[----:B------:R-:W-:Y:S01]  /*28930*/  ISETP.GE.AND P2, PT, R0, UR33, PT ;  /* 0x0000002100007c0c */ /* 0x000fe2000bf46270 */
[C---:B------:R-:W-:Y:S01]  /*28940*/  IMAD.WIDE R74, R77.reuse, 0x4, R196 ;  /* 0x000000044d4a7825 */ /* 0x040fe200078e02c4 */
[----:B------:R-:W-:Y:S01]  /*28950*/  IADD3 R77, PT, PT, R77, UR32, RZ ;  /* 0x000000204d4d7c10 */ /* 0x000fe2000fffe0ff */
[----:B------:R2:W-:Y:S01]  /*28960*/  @P6 STG.E desc[UR28][R70.64], R207 ;  /* 0x000000cf46006986 */ /* 0x0005e2000c10191c */
[----:B------:R-:W-:Y:S01]  /*28970*/  ISETP.LT.AND P3, PT, R200, UR40, !P3 ;  /* 0x00000028c8007c0c */ /* 0x000fe2000df61270 */
[----:B------:R-:W3:Y:S01]  /*28980*/  LDCU UR20, c[0x0][0x398] ;  /* 0x00007300ff1477ac */ /* 0x000ee20008000800 */
[----:B------:R-:W-:-:S02]  /*28990*/  ISETP.LT.AND P6, PT, R199, UR76, !P2 ;  /* 0x0000004cc7007c0c */ /* 0x000fc4000d7c1270 */
[----:B------:R-:W-:Y:S01]  /*289a0*/  IADD3 R0, PT, PT, R198, 0x3f, RZ ;  /* 0x0000003fc6007810 */ /* 0x000fe20007ffe0ff */
[C---:B-1----:R-:W-:Y:S01]  /*289b0*/  IMAD.WIDE R68, R77.reuse, 0x4, R2 ;  /* 0x000000044d447825 */ /* 0x042fe200078e0202 */
[----:B------:R-:W-:Y:S01]  /*289c0*/  ISETP.LT.AND P2, PT, R200, UR55, !P2 ;  /* 0x00000037c8007c0c */ /* 0x000fe2000d741270 */
[----:B------:R-:W1:Y:S01]  /*289d0*/  LDCU UR50, c[0x0][0x398] ;  /* 0x00007300ff3277ac */ /* 0x000e620008000800 */
[----:B------:R-:W-:Y:S01]  /*289e0*/  ISETP.GE.AND P4, PT, R0, UR66, PT ;  /* 0x0000004200007c0c */ /* 0x000fe2000bf86270 */
[C---:B------:R-:W-:Y:S01]  /*289f0*/  VIADD R79, R77.reuse, UR32 ;  /* 0x000000204d4f7c36 */ /* 0x040fe20008000000 */
[----:B------:R-:W-:Y:S01]  /*28a00*/  @P1 STG.E desc[UR28][R74.64], R128 ;  /* 0x000000804a001986 */ /* 0x000fe2000c10191c */
[----:B------:R-:W-:Y:S01]  /*28a10*/  VIADD R0, R198, 0x40 ;  /* 0x00000040c6007836 */ /* 0x000fe20000000000 */
[----:B------:R-:W1:Y:S01]  /*28a20*/  LDCU UR42, c[0x0][0x39c] ;  /* 0x00007380ff2a77ac */ /* 0x000e620008000800 */
[----:B--2---:R-:W-:Y:S01]  /*28a30*/  IMAD.WIDE R70, R77, 0x4, R196 ;  /* 0x000000044d467825 */ /* 0x004fe200078e02c4 */
[----:B------:R2:W-:Y:S01]  /*28a40*/  @P5 STG.E desc[UR28][R68.64], R206 ;  /* 0x000000ce44005986 */ /* 0x0005e2000c10191c */
[----:B------:R-:W1:Y:S02]  /*28a50*/  LDCU UR34, c[0x0][0x398] ;  /* 0x00007300ff2277ac */ /* 0x000e640008000800 */
[----:B------:R-:W-:Y:S01]  /*28a60*/  IMAD.WIDE R72, R79, 0x4, R2 ;  /* 0x000000044f487825 */ /* 0x000fe200078e0202 */
[----:B------:R-:W-:Y:S01]  /*28a70*/  ISETP.GE.AND P0, PT, R0, UR46, PT ;  /* 0x0000002e00007c0c */ /* 0x000fe2000bf06270 */
[----:B------:R1:W-:Y:S01]  /*28a80*/  @P3 STG.E desc[UR28][R70.64], R129 ;  /* 0x0000008146003986 */ /* 0x0003e2000c10191c */
[----:B------:R-:W-:Y:S01]  /*28a90*/  ISETP.LT.AND P3, PT, R199, UR56, !P4 ;  /* 0x00000038c7007c0c */ /* 0x000fe2000e761270 */
[----:B------:R-:W-:Y:S01]  /*28aa0*/  VIADD R0, R198, 0x41 ;  /* 0x00000041c6007836 */ /* 0x000fe20000000000 */
[----:B------:R-:W-:Y:S01]  /*28ab0*/  ISETP.LT.AND P4, PT, R200, UR62, !P4 ;  /* 0x0000003ec8007c0c */ /* 0x000fe2000e781270 */
[----:B------:R-:W3:Y:S01]  /*28ac0*/  LDCU UR48, c[0x0][0x39c] ;  /* 0x00007380ff3077ac */ /* 0x000ee20008000800 */
[C---:B--2---:R-:W-:Y:S01]  /*28ad0*/  IMAD.WIDE R68, R79.reuse, 0x4, R196 ;  /* 0x000000044f447825 */ /* 0x044fe200078e02c4 */
[----:B------:R2:W-:Y:S01]  /*28ae0*/  @P6 STG.E desc[UR28][R72.64], R205 ;  /* 0x000000cd48006986 */ /* 0x0005e2000c10191c */
[----:B----4-:R-:W-:Y:S01]  /*28af0*/  ISETP.GE.AND P1, PT, R0, UR14, PT ;  /* 0x0000000e00007c0c */ /* 0x010fe2000bf26270 */
[----:B------:R-:W4:Y:S01]  /*28b00*/  LDCU UR51, c[0x0][0x398] ;  /* 0x00007300ff3377ac */ /* 0x000f220008000800 */
[----:B------:R-:W-:Y:S01]  /*28b10*/  VIADD R79, R79, UR32 ;  /* 0x000000204f4f7c36 */ /* 0x000fe20008000000 */
[----:B------:R3:W-:Y:S01]  /*28b20*/  @P2 STG.E desc[UR28][R68.64], R130 ;  /* 0x0000008244002986 */ /* 0x0007e2000c10191c */
[----:B------:R-:W-:Y:S01]  /*28b30*/  ISETP.LT.AND P2, PT, R199, UR22, !P0 ;  /* 0x00000016c7007c0c */ /* 0x000fe2000c741270 */
[----:B------:R-:W-:Y:S01]  /*28b40*/  VIADD R0, R198, 0x42 ;  /* 0x00000042c6007836 */ /* 0x000fe20000000000 */
[----:B------:R-:W4:Y:S01]  /*28b50*/  LDCU UR18, c[0x0][0x398] ;  /* 0x00007300ff1277ac */ /* 0x000f220008000800 */
[----:B------:R-:W-:-:S02]  /*28b60*/  VIADD R77, R79, UR32 ;  /* 0x000000204f4d7c36 */ /* 0x000fc40008000000 */
[C---:B-1----:R-:W-:Y:S01]  /*28b70*/  IMAD.WIDE R70, R79.reuse, 0x4, R2 ;  /* 0x000000044f467825 */ /* 0x042fe200078e0202 */
[----:B------:R-:W1:Y:S03]  /*28b80*/  LDCU UR60, c[0x0][0x39c] ;  /* 0x00007380ff3c77ac */ /* 0x000e660008000800 */
[----:B--2---:R-:W-:Y:S01]  /*28b90*/  IMAD.WIDE R72, R79, 0x4, R196 ;  /* 0x000000044f487825 */ /* 0x004fe200078e02c4 */
[----:B------:R-:W-:Y:S01]  /*28ba0*/  ISETP.GE.AND P5, PT, R0, UR44, PT ;  /* 0x0000002c00007c0c */ /* 0x000fe2000bfa6270 */
[----:B------:R2:W-:Y:S01]  /*28bb0*/  @P3 STG.E desc[UR28][R70.64], R204 ;  /* 0x000000cc46003986 */ /* 0x0005e2000c10191c */
[----:B------:R-:W1:Y:S01]  /*28bc0*/  LDCU UR53, c[0x0][0x398] ;  /* 0x00007300ff3577ac */ /* 0x000e620008000800 */
[----:B---3--:R-:W-:Y:S01]  /*28bd0*/  IMAD.WIDE R68, R77, 0x4, R2 ;  /* 0x000000044d447825 */ /* 0x008fe200078e0202 */
[C---:B------:R-:W-:Y:S01]  /*28be0*/  ISETP.LT.AND P0, PT, R200.reuse, UR8, !P0 ;  /* 0x00000008c8007c0c */ /* 0x040fe2000c701270 */
[----:B------:R3:W-:Y:S01]  /*28bf0*/  @P4 STG.E desc[UR28][R72.64], R131 ;  /* 0x0000008348004986 */ /* 0x0007e2000c10191c */
[----:B------:R-:W-:Y:S01]  /*28c00*/  ISETP.LT.AND P4, PT, R199, UR37, !P1 ;  /* 0x00000025c7007c0c */ /* 0x000fe2000cf81270 */
[C---:B------:R-:W-:Y:S01]  /*28c10*/  IMAD.WIDE R74, R77.reuse, 0x4, R196 ;  /* 0x000000044d4a7825 */ /* 0x040fe200078e02c4 */
[----:B------:R-:W-:Y:S01]  /*28c20*/  IADD3 R77, PT, PT, R77, UR32, RZ ;  /* 0x000000204d4d7c10 */ /* 0x000fe2000fffe0ff */
[----:B------:R1:W-:Y:S01]  /*28c30*/  @P2 STG.E desc[UR28][R68.64], R132 ;  /* 0x0000008444002986 */ /* 0x0003e2000c10191c */
[----:B------:R-:W-:Y:S01]  /*28c40*/  ISETP.LT.AND P1, PT, R200, UR4, !P1 ;  /* 0x00000004c8007c0c */ /* 0x000fe2000cf21270 */
[----:B------:R-:W4:Y:S01]  /*28c50*/  LDCU UR59, c[0x0][0x398] ;  /* 0x00007300ff3b77ac */ /* 0x000f220008000800 */
[----:B------:R-:W-:Y:S01]  /*28c60*/  ISETP.LT.AND P2, PT, R199, UR36, !P5 ;  /* 0x00000024c7007c0c */ /* 0x000fe2000ef41270 */
[C---:B------:R-:W-:Y:S01]  /*28c70*/  VIADD R79, R77.reuse, UR32 ;  /* 0x000000204d4f7c36 */ /* 0x040fe20008000000 */
[----:B------:R-:W-:Y:S01]  /*28c80*/  IADD3 R0, PT, PT, R198, 0x43, RZ ;  /* 0x00000043c6007810 */ /* 0x000fe20007ffe0ff */
[--C-:B--2---:R-:W-:Y:S01]  /*28c90*/  IMAD.WIDE R70, R77, 0x4, R2.reuse ;  /* 0x000000044d467825 */ /* 0x104fe200078e0202 */
[----:B------:R-:W-:Y:S01]  /*28ca0*/  ISETP.LT.AND P5, PT, R200, UR64, !P5 ;  /* 0x00000040c8007c0c */ /* 0x000fe2000efa1270 */
[----:B------:R-:W-:Y:S01]  /*28cb0*/  @P0 STG.E desc[UR28][R74.64], R4 ;  /* 0x000000044a000986 */ /* 0x000fe2000c10191c */
[----:B------:R-:W2:Y:S01]  /*28cc0*/  LDCU UR47, c[0x0][0x398] ;  /* 0x00007300ff2f77ac */ /* 0x000ea20008000800 */
[----:B---3--:R-:W-:Y:S01]  /*28cd0*/  IMAD.WIDE R72, R79, 0x4, R2 ;  /* 0x000000044f487825 */ /* 0x008fe200078e0202 */
[----:B------:R-:W-:Y:S01]  /*28ce0*/  ISETP.GE.AND P6, PT, R0, UR63, PT ;  /* 0x0000003f00007c0c */ /* 0x000fe2000bfc6270 */
[----:B------:R-:W3:Y:S02]  /*28cf0*/  LDCU UR24, c[0x0][0x39c] ;  /* 0x00007380ff1877ac */ /* 0x000ee40008000800 */
[--C-:B-1----:R-:W-:Y:S01]  /*28d00*/  IMAD.WIDE R68, R77, 0x4, R196.reuse ;  /* 0x000000044d447825 */ /* 0x102fe200078e02c4 */
[----:B------:R1:W-:Y:S01]  /*28d10*/  @P4 STG.E desc[UR28][R70.64], R133 ;  /* 0x0000008546004986 */ /* 0x0003e2000c10191c */
[----:B------:R-:W2:Y:S03]  /*28d20*/  LDCU UR16, c[0x0][0x398] ;  /* 0x00007300ff1077ac */ /* 0x000ea60008000800 */
[----:B------:R2:W-:Y:S01]  /*28d30*/  @P1 STG.E desc[UR28][R68.64], R5 ;  /* 0x0000000544001986 */ /* 0x0005e2000c10191c */
[----:B------:R-:W-:Y:S01]  /*28d40*/  VIADD R0, R198, 0x44 ;  /* 0x00000044c6007836 */ /* 0x000fe20000000000 */
[----:B------:R-:W3:Y:S02]  /*28d50*/  LDCU UR30, c[0x0][0x398] ;  /* 0x00007300ff1e77ac */ /* 0x000ee40008000800 */
[----:B------:R-:W-:Y:S01]  /*28d60*/  @P2 STG.E desc[UR28][R72.64], R134 ;  /* 0x0000008648002986 */ /* 0x000fe2000c10191c */
[----:B------:R-:W-:Y:S01]  /*28d70*/  ISETP.LT.AND P2, PT, R199, UR20, !P6 ;  /* 0x00000014c7007c0c */ /* 0x000fe2000f741270 */
[----:B------:R-:W3:Y:S01]  /*28d80*/  LDCU UR52, c[0x0][0x39c] ;  /* 0x00007380ff3477ac */ /* 0x000ee20008000800 */
[----:B------:R-:W-:Y:S01]  /*28d90*/  ISETP.LT.AND P6, PT, R200, UR50, !P6 ;  /* 0x00000032c8007c0c */ /* 0x000fe2000f7c1270 */
[C---:B-1----:R-:W-:Y:S01]  /*28da0*/  IMAD.WIDE R70, R79.reuse, 0x4, R196 ;  /* 0x000000044f467825 */ /* 0x042fe200078e02c4 */
[----:B------:R-:W-:Y:S01]  /*28db0*/  ISETP.GE.AND P3, PT, R0, UR42, PT ;  /* 0x0000002a00007c0c */ /* 0x000fe2000bf66270 */
[----:B------:R-:W1:Y:S02]  /*28dc0*/  LDCU UR11, c[0x0][0x398] ;  /* 0x00007300ff0b77ac */ /* 0x000e640008000800 */
[----:B------:R-:W-:-:S02]  /*28dd0*/  VIADD R79, R79, UR32 ;  /* 0x000000204f4f7c36 */ /* 0x000fc40008000000 */
[----:B------:R-:W-:Y:S01]  /*28de0*/  VIADD R0, R198, 0x45 ;  /* 0x00000045c6007836 */ /* 0x000fe20000000000 */
[----:B------:R1:W-:Y:S01]  /*28df0*/  @P5 STG.E desc[UR28][R70.64], R6 ;  /* 0x0000000646005986 */ /* 0x0003e2000c10191c */
[----:B--2---:R-:W-:Y:S01]  /*28e00*/  IMAD.WIDE R4, R79, 0x4, R2 ;  /* 0x000000044f047825 */ /* 0x004fe200078e0202 */
[----:B------:R-:W-:Y:S01]  /*28e10*/  ISETP.LT.AND P5, PT, R199, UR34, !P3 ;  /* 0x00000022c7007c0c */ /* 0x000fe2000dfa1270 */
[----:B------:R-:W2:Y:S02]  /*28e20*/  LDCU UR41, c[0x0][0x39c] ;  /* 0x00007380ff2977ac */ /* 0x000ea40008000800 */
[C---:B------:R-:W-:Y:S01]  /*28e30*/  IMAD.WIDE R68, R79.reuse, 0x4, R196 ;  /* 0x000000044f447825 */ /* 0x040fe200078e02c4 */
[----:B------:R-:W-:Y:S01]  /*28e40*/  ISETP.GE.AND P0, PT, R0, UR48, PT ;  /* 0x0000003000007c0c */ /* 0x000fe2000bf06270 */
[----:B------:R2:W-:Y:S01]  /*28e50*/  @P2 STG.E desc[UR28][R4.64], R135 ;  /* 0x0000008704002986 */ /* 0x0005e2000c10191c */
[----:B----4-:R-:W-:Y:S01]  /*28e60*/  ISETP.LT.AND P3, PT, R200, UR51, !P3 ;  /* 0x00000033c8007c0c */ /* 0x010fe2000df61270 */
[----:B------:R-:W-:Y:S01]  /*28e70*/  VIADD R75, R79, UR32 ;  /* 0x000000204f4b7c36 */ /* 0x000fe20008000000 */
[----:B------:R-:W4:Y:S01]  /*28e80*/  LDCU UR57, c[0x0][0x398] ;  /* 0x00007300ff3977ac */ /* 0x000f220008000800 */
[----:B------:R2:W-:Y:S01]  /*28e90*/  @P6 STG.E desc[UR28][R68.64], R7 ;  /* 0x0000000744006986 */ /* 0x0005e2000c10191c */
[----:B------:R-:W-:Y:S01]  /*28ea0*/  VIADD R0, R198, 0x46 ;  /* 0x00000046c6007836 */ /* 0x000fe20000000000 */
[----:B------:R-:W-:Y:S01]  /*28eb0*/  ISETP.LT.AND P6, PT, R199, UR18, !P0 ;  /* 0x00000012c7007c0c */ /* 0x000fe2000c7c1270 */
[C---:B-1----:R-:W-:Y:S01]  /*28ec0*/  IMAD.WIDE R70, R75.reuse, 0x4, R2 ;  /* 0x000000044b467825 */ /* 0x042fe200078e0202 */
[----:B------:R-:W1:Y:S03]  /*28ed0*/  LDCU UR39, c[0x0][0x398] ;  /* 0x00007300ff2777ac */ /* 0x000e660008000800 */
[C---:B------:R-:W-:Y:S01]  /*28ee0*/  IMAD.WIDE R72, R75.reuse, 0x4, R196 ;  /* 0x000000044b487825 */ /* 0x040fe200078e02c4 */
[----:B------:R-:W-:Y:S01]  /*28ef0*/  IADD3 R75, PT, PT, R75, UR32, RZ ;  /* 0x000000204b4b7c10 */ /* 0x000fe2000fffe0ff */
[----:B------:R-:W1:Y:S01]  /*28f00*/  LDCU UR15, c[0x0][0x39c] ;  /* 0x00007380ff0f77ac */ /* 0x000e620008000800 */
[----:B------:R-:W-:Y:S01]  /*28f10*/  ISETP.GE.AND P4, PT, R0, UR60, PT ;  /* 0x0000003c00007c0c */ /* 0x000fe2000bf86270 */
[----:B------:R-:W-:Y:S01]  /*28f20*/  @P5 STG.E desc[UR28][R70.64], R136 ;  /* 0x0000008846005986 */ /* 0x000fe2000c10191c */
[----:B------:R-:W-:Y:S01]  /*28f30*/  ISETP.LT.AND P0, PT, R200, UR53, !P0 ;  /* 0x00000035c8007c0c */ /* 0x000fe2000c701270 */
[----:B--2---:R-:W-:Y:S01]  /*28f40*/  IMAD.WIDE R4, R75, 0x4, R2 ;  /* 0x000000044b047825 */ /* 0x004fe200078e0202 */
[----:B------:R-:W-:Y:S01]  /*28f50*/  ISETP.LT.AND P5, PT, R199, UR59, !P4 ;  /* 0x0000003bc7007c0c */ /* 0x000fe2000e7a1270 */
[----:B------:R-:W-:Y:S01]  /*28f60*/  @P3 STG.E desc[UR28][R72.64], R8 ;  /* 0x0000000848003986 */ /* 0x000fe2000c10191c */
[----:B------:R-:W-:Y:S01]  /*28f70*/  IADD3 R0, PT, PT, R198, 0x47, RZ ;  /* 0x00000047c6007810 */ /* 0x000fe20007ffe0ff */
[C---:B------:R-:W-:Y:S01]  /*28f80*/  VIADD R77, R75.reuse, UR32 ;  /* 0x000000204b4d7c36 */ /* 0x040fe20008000000 */
[----:B------:R-:W2:Y:S01]  /*28f90*/  LDCU UR6, c[0x0][0x398] ;  /* 0x00007300ff0677ac */ /* 0x000ea20008000800 */
[----:B------:R1:W-:Y:S01]  /*28fa0*/  @P6 STG.E desc[UR28][R4.64], R137 ;  /* 0x0000008904006986 */ /* 0x0003e2000c10191c */
[----:B------:R-:W-:Y:S01]  /*28fb0*/  ISETP.LT.AND P6, PT, R200, UR47, !P4 ;  /* 0x0000002fc8007c0c */ /* 0x000fe2000e7c1270 */
[----:B------:R-:W-:Y:S01]  /*28fc0*/  IMAD.WIDE R6, R75, 0x4, R196 ;  /* 0x000000044b067825 */ /* 0x000fe200078e02c4 */
[----:B---3--:R-:W-:Y:S01]  /*28fd0*/  ISETP.GE.AND P1, PT, R0, UR24, PT ;  /* 0x0000001800007c0c */ /* 0x008fe2000bf26270 */
[----:B------:R-:W3:Y:S02]  /*28fe0*/  LDCU UR35, c[0x0][0x398] ;  /* 0x00007300ff2377ac */ /* 0x000ee40008000800 */
[C---:B------:R-:W-:Y:S01]  /*28ff0*/  IMAD.WIDE R68, R77.reuse, 0x4, R2 ;  /* 0x000000044d447825 */ /* 0x040fe200078e0202 */
[----:B------:R2:W-:Y:S01]  /*29000*/  @P0 STG.E desc[UR28][R6.64], R9 ;  /* 0x0000000906000986 */ /* 0x0005e2000c10191c */
[----:B------:R-:W3:Y:S02]  /*29010*/  LDCU UR43, c[0x0][0x398] ;  /* 0x00007300ff2b77ac */ /* 0x000ee40008000800 */
[----:B------:R-:W-:Y:S01]  /*29020*/  VIADD R0, R198, 0x48 ;  /* 0x00000048c6007836 */ /* 0x000fe20000000000 */
[----:B------:R-:W-:Y:S01]  /*29030*/  @P5 STG.E desc[UR28][R68.64], R138 ;  /* 0x0000008a44005986 */ /* 0x000fe2000c10191c */
[----:B-1----:R-:W-:Y:S01]  /*29040*/  IMAD.WIDE R4, R77, 0x4, R196 ;  /* 0x000000044d047825 */ /* 0x002fe200078e02c4 */
[----:B------:R-:W-:Y:S01]  /*29050*/  ISETP.LT.AND P5, PT, R199, UR16, !P1 ;  /* 0x00000010c7007c0c */ /* 0x000fe2000cfa1270 */
[----:B------:R-:W1:Y:S01]  /*29060*/  LDCU UR58, c[0x0][0x39c] ;  /* 0x00007380ff3a77ac */ /* 0x000e620008000800 */
[----:B------:R-:W-:-:S02]  /*29070*/  ISETP.GE.AND P2, PT, R0, UR52, PT ;  /* 0x0000003400007c0c */ /* 0x000fc4000bf46270 */
[----:B------:R-:W-:Y:S01]  /*29080*/  ISETP.LT.AND P1, PT, R200, UR30, !P1 ;  /* 0x0000001ec8007c0c */ /* 0x000fe2000cf21270 */
[----:B------:R-:W-:Y:S01]  /*29090*/  VIADD R0, R198, 0x49 ;  /* 0x00000049c6007836 */ /* 0x000fe20000000000 */
[----:B------:R1:W-:Y:S01]  /*290a0*/  @P6 STG.E desc[UR28][R4.64], R10 ;  /* 0x0000000a04006986 */ /* 0x0003e2000c10191c */
[----:B------:R-:W-:Y:S01]  /*290b0*/  VIADD R77, R77, UR32 ;  /* 0x000000204d4d7c36 */ /* 0x000fe20008000000 */
[----:B------:R-:W-:Y:S01]  /*290c0*/  ISETP.LT.AND P6, PT, R199, UR11, !P2 ;  /* 0x0000000bc7007c0c */ /* 0x000fe2000d7c1270 */
[----:B------:R-:W3:Y:S01]  /*290d0*/  LDCU UR49, c[0x0][0x39c] ;  /* 0x00007380ff3177ac */ /* 0x000ee20008000800 */
[----:B------:R-:W-:Y:S01]  /*290e0*/  ISETP.GE.AND P3, PT, R0, UR41, PT ;  /* 0x0000002900007c0c */ /* 0x000fe2000bf66270 */
[C---:B--2---:R-:W-:Y:S01]  /*290f0*/  IMAD.WIDE R6, R77.reuse, 0x4, R2 ;  /* 0x000000044d067825 */ /* 0x044fe200078e0202 */
[----:B------:R-:W2:Y:S03]  /*29100*/  LDCU UR12, c[0x0][0x398] ;  /* 0x00007300ff0c77ac */ /* 0x000ea60008000800 */
[----:B------:R-:W-:-:S02]  /*29110*/  VIADD R71, R77, UR32 ;  /* 0x000000204d477c36 */ /* 0x000fc40008000000 */
[----:B------:R-:W-:Y:S01]  /*29120*/  IMAD.WIDE R8, R77, 0x4, R196 ;  /* 0x000000044d087825 */ /* 0x000fe200078e02c4 */
[----:B------:R2:W-:Y:S01]  /*29130*/  @P5 STG.E desc[UR28][R6.64], R139 ;  /* 0x0000008b06005986 */ /* 0x0005e2000c10191c */
[----:B----4-:R-:W-:Y:S01]  /*29140*/  ISETP.LT.AND P2, PT, R200, UR57, !P2 ;  /* 0x00000039c8007c0c */ /* 0x010fe2000d741270 */
[----:B------:R-:W4:Y:S01]  /*29150*/  LDCU UR26, c[0x0][0x398] ;  /* 0x00007300ff1a77ac */ /* 0x000f220008000800 */
[----:B------:R-:W-:Y:S01]  /*29160*/  VIADD R0, R198, 0x4a ;  /* 0x0000004ac6007836 */ /* 0x000fe20000000000 */
[----:B------:R2:W-:Y:S01]  /*29170*/  @P1 STG.E desc[UR28][R8.64], R11 ;  /* 0x0000000b08001986 */ /* 0x0005e2000c10191c */
[----:B-1----:R-:W-:Y:S01]  /*29180*/  IMAD.WIDE R4, R71, 0x4, R2 ;  /* 0x0000000447047825 */ /* 0x002fe200078e0202 */
[----:B------:R-:W-:Y:S01]  /*29190*/  ISETP.LT.AND P1, PT, R199, UR39, !P3 ;  /* 0x00000027c7007c0c */ /* 0x000fe2000df21270 */
[----:B------:R-:W1:Y:S01]  /*291a0*/  LDCU UR33, c[0x0][0x398] ;  /* 0x00007300ff2177ac */ /* 0x000e620008000800 */
[----:B------:R-:W-:Y:S01]  /*291b0*/  ISETP.GE.AND P4, PT, R0, UR15, PT ;  /* 0x0000000f00007c0c */ /* 0x000fe2000bf86270 */
[C---:B------:R-:W-:Y:S01]  /*291c0*/  IMAD.WIDE R68, R71.reuse, 0x4, R196 ;  /* 0x0000000447447825 */ /* 0x040fe200078e02c4 */
[----:B------:R1:W-:Y:S01]  /*291d0*/  @P6 STG.E desc[UR28][R4.64], R140 ;  /* 0x0000008c04006986 */ /* 0x0003e2000c10191c */
[----:B------:R-:W4:Y:S01]  /*291e0*/  LDCU UR45, c[0x0][0x398] ;  /* 0x00007300ff2d77ac */ /* 0x000f220008000800 */
[----:B------:R-:W-:-:S02]  /*291f0*/  IADD3 R71, PT, PT, R71, UR32, RZ ;  /* 0x0000002047477c10 */ /* 0x000fc4000fffe0ff */
[----:B------:R-:W-:Y:S01]  /*29200*/  ISETP.LT.AND P3, PT, R200, UR6, !P3 ;  /* 0x00000006c8007c0c */ /* 0x000fe2000df61270 */
[----:B------:R-:W4:Y:S01]  /*29210*/  LDCU UR38, c[0x0][0x39c] ;  /* 0x00007380ff2677ac */ /* 0x000f220008000800 */
[----:B---3--:R-:W-:Y:S02]  /*29220*/  ISETP.LT.AND P6, PT, R199, UR35, !P4 ;  /* 0x00000023c7007c0c */ /* 0x008fe4000e7c1270 */
[----:B------:R-:W-:Y:S01]  /*29230*/  IADD3 R0, PT, PT, R198, 0x4b, RZ ;  /* 0x0000004bc6007810 */ /* 0x000fe20007ffe0ff */
[C---:B--2---:R-:W-:Y:S01]  /*29240*/  IMAD.WIDE R6, R71.reuse, 0x4, R2 ;  /* 0x0000000447067825 */ /* 0x044fe200078e0202 */
[----:B------:R-:W-:Y:S01]  /*29250*/  ISETP.LT.AND P4, PT, R200, UR43, !P4 ;  /* 0x0000002bc8007c0c */ /* 0x000fe2000e781270 */
[----:B------:R-:W-:Y:S01]  /*29260*/  @P2 STG.E desc[UR28][R68.64], R12 ;  /* 0x0000000c44002986 */ /* 0x000fe2000c10191c */
[----:B------:R-:W2:Y:S01]  /*29270*/  LDCU UR61, c[0x0][0x39c] ;  /* 0x00007380ff3d77ac */ /* 0x000ea20008000800 */
[C---:B------:R-:W-:Y:S01]  /*29280*/  VIADD R11, R71.reuse, UR32 ;  /* 0x00000020470b7c36 */ /* 0x040fe20008000000 */
[----:B------:R-:W-:Y:S01]  /*29290*/  ISETP.GE.AND P0, PT, R0, UR58, PT ;  /* 0x0000003a00007c0c */ /* 0x000fe2000bf06270 */
[----:B------:R-:W-:Y:S01]  /*292a0*/  VIADD R0, R198, 0x4c ;  /* 0x0000004cc6007836 */ /* 0x000fe20000000000 */
[----:B------:R-:W3:Y:S01]  /*292b0*/  LDCU UR46, c[0x0][0x398] ;  /* 0x00007300ff2e77ac */ /* 0x000ee20008000800 */
[----:B-1----:R-:W-:Y:S01]  /*292c0*/  IMAD.WIDE R4, R71, 0x4, R196 ;  /* 0x0000000447047825 */ /* 0x002fe200078e02c4 */
[----:B------:R1:W-:Y:S01]  /*292d0*/  @P1 STG.E desc[UR28][R6.64], R141 ;  /* 0x0000008d06001986 */ /* 0x0003e2000c10191c */
[----:B------:R-:W2:Y:S02]  /*292e0*/  LDCU UR54, c[0x0][0x398] ;  /* 0x00007300ff3677ac */ /* 0x000ea40008000800 */
[C---:B------:R-:W-:Y:S01]  /*292f0*/  IMAD.WIDE R8, R11.reuse, 0x4, R2 ;  /* 0x000000040b087825 */ /* 0x040fe200078e0202 */
[----:B------:R-:W-:Y:S01]  /*29300*/  ISETP.GE.AND P5, PT, R0, UR49, PT ;  /* 0x0000003100007c0c */ /* 0x000fe2000bfa6270 */
[----:B------:R2:W-:Y:S01]  /*29310*/  @P3 STG.E desc[UR28][R4.64], R13 ;  /* 0x0000000d04003986 */ /* 0x0005e2000c10191c */
[----:B------:R-:W3:Y:S03]  /*29320*/  LDCU UR40, c[0x0][0x398] ;  /* 0x00007300ff2877ac */ /* 0x000ee60008000800 */
[----:B------:R2:W-:Y:S01]  /*29330*/  @P6 STG.E desc[UR28][R8.64], R142 ;  /* 0x0000008e08006986 */ /* 0x0005e2000c10191c */
[----:B------:R-:W3:Y:S01]  /*29340*/  LDCU UR14, c[0x0][0x398] ;  /* 0x00007300ff0e77ac */ /* 0x000ee20008000800 */
[----:B-1----:R-:W-:Y:S01]  /*29350*/  IMAD.WIDE R6, R11, 0x4, R196 ;  /* 0x000000040b067825 */ /* 0x002fe200078e02c4 */
[----:B------:R-:W-:Y:S01]  /*29360*/  ISETP.LT.AND P6, PT, R199, UR12, !P0 ;  /* 0x0000000cc7007c0c */ /* 0x000fe2000c7c1270 */
[----:B------:R-:W1:Y:S01]  /*29370*/  LDCU UR55, c[0x0][0x39c] ;  /* 0x00007380ff3777ac */ /* 0x000e620008000800 */
[----:B----4-:R-:W-:Y:S01]  /*29380*/  ISETP.LT.AND P0, PT, R200, UR26, !P0 ;  /* 0x0000001ac8007c0c */ /* 0x010fe2000c701270 */
[----:B------:R-:W-:Y:S01]  /*29390*/  VIADD R0, R198, 0x4d ;  /* 0x0000004dc6007836 */ /* 0x000fe20000000000 */
[----:B------:R4:W-:Y:S01]  /*293a0*/  @P4 STG.E desc[UR28][R6.64], R14 ;  /* 0x0000000e06004986 */ /* 0x0009e2000c10191c */
[----:B------:R-:W-:Y:S01]  /*293b0*/  VIADD R11, R11, UR32 ;  /* 0x000000200b0b7c36 */ /* 0x000fe20008000000 */
[----:B------:R-:W-:Y:S01]  /*293c0*/  ISETP.LT.AND P4, PT, R199, UR33, !P5 ;  /* 0x00000021c7007c0c */ /* 0x000fe2000ef81270 */
[----:B------:R-:W1:Y:S01]  /*293d0*/  LDCU UR44, c[0x0][0x398] ;  /* 0x00007300ff2c77ac */ /* 0x000e620008000800 */
[----:B------:R-:W-:Y:S01]  /*293e0*/  ISETP.LT.AND P5, PT, R200, UR45, !P5 ;  /* 0x0000002dc8007c0c */ /* 0x000fe2000efa1270 */
[C---:B--2---:R-:W-:Y:S01]  /*293f0*/  VIADD R13, R11.reuse, UR32 ;  /* 0x000000200b0d7c36 */ /* 0x044fe20008000000 */
[----:B------:R-:W-:Y:S01]  /*29400*/  ISETP.GE.AND P2, PT, R0, UR38, PT ;  /* 0x0000002600007c0c */ /* 0x000fe2000bf46270 */
[----:B------:R-:W-:Y:S01]  /*29410*/  VIADD R0, R198, 0x4e ;  /* 0x0000004ec6007836 */ /* 0x000fe20000000000 */
[----:B------:R-:W2:Y:S01]  /*29420*/  LDCU UR56, c[0x0][0x398] ;  /* 0x00007300ff3877ac */ /* 0x000ea20008000800 */
[C---:B------:R-:W-:Y:S01]  /*29430*/  IMAD.WIDE R4, R11.reuse, 0x4, R2 ;  /* 0x000000040b047825 */ /* 0x040fe200078e0202 */
[----:B------:R-:W1:Y:S03]  /*29440*/  LDCU UR62, c[0x0][0x39c] ;  /* 0x00007380ff3e77ac */ /* 0x000e660008000800 */
[----:B------:R-:W-:Y:S01]  /*29450*/  IMAD.WIDE R8, R11, 0x4, R196 ;  /* 0x000000040b087825 */ /* 0x000fe200078e02c4 */
[----:B------:R-:W-:Y:S01]  /*29460*/  ISETP.GE.AND P1, PT, R0, UR61, PT ;  /* 0x0000003d00007c0c */ /* 0x000fe2000bf26270 */
[----:B------:R-:W1:Y:S02]  /*29470*/  LDCU UR8, c[0x0][0x398] ;  /* 0x00007300ff0877ac */ /* 0x000e640008000800 */
[C---:B----4-:R-:W-:Y:S01]  /*29480*/  IMAD.WIDE R6, R13.reuse, 0x4, R2 ;  /* 0x000000040d067825 */ /* 0x050fe200078e0202 */
[----:B------:R4:W-:Y:S01]  /*29490*/  @P6 STG.E desc[UR28][R4.64], R143 ;  /* 0x0000008f04006986 */ /* 0x0009e2000c10191c */
[----:B------:R-:W1:Y:S02]  /*294a0*/  LDCU UR37, c[0x0][0x398] ;  /* 0x00007300ff2577ac */ /* 0x000e640008000800 */
[----:B------:R-:W-:Y:S01]  /*294b0*/  IMAD.WIDE R10, R13, 0x4, R196 ;  /* 0x000000040d0a7825 */ /* 0x000fe200078e02c4 */
[----:B------:R2:W-:Y:S01]  /*294c0*/  @P0 STG.E desc[UR28][R8.64], R15 ;  /* 0x0000000f08000986 */ /* 0x0005e2000c10191c */
[----:B---3--:R-:W-:Y:S01]  /*294d0*/  ISETP.LT.AND P0, PT, R199, UR46, !P2 ;  /* 0x0000002ec7007c0c */ /* 0x008fe2000d701270 */
[----:B------:R-:W3:Y:S01]  /*294e0*/  LDCU UR22, c[0x0][0x39c] ;  /* 0x00007380ff1677ac */ /* 0x000ee20008000800 */
[----:B------:R-:W-:Y:S01]  /*294f0*/  IADD3 R13, PT, PT, R13, UR32, RZ ;  /* 0x000000200d0d7c10 */ /* 0x000fe2000fffe0ff */
[----:B------:R1:W-:Y:S01]  /*29500*/  @P4 STG.E desc[UR28][R6.64], R144 ;  /* 0x0000009006004986 */ /* 0x0003e2000c10191c */
[----:B------:R-:W-:Y:S01]  /*29510*/  ISETP.LT.AND P2, PT, R200, UR54, !P2 ;  /* 0x00000036c8007c0c */ /* 0x000fe2000d741270 */
[----:B------:R-:W3:Y:S02]  /*29520*/  LDCU UR4, c[0x0][0x398] ;  /* 0x00007300ff0477ac */ /* 0x000ee40008000800 */
[----:B------:R-:W-:Y:S01]  /*29530*/  @P5 STG.E desc[UR28][R10.64], R16 ;  /* 0x000000100a005986 */ /* 0x000fe2000c10191c */
[----:B------:R-:W-:Y:S01]  /*29540*/  ISETP.LT.AND P5, PT, R199, UR40, !P1 ;  /* 0x00000028c7007c0c */ /* 0x000fe2000cfa1270 */
[C---:B----4-:R-:W-:Y:S01]  /*29550*/  IMAD.WIDE R4, R13.reuse, 0x4, R2 ;  /* 0x000000040d047825 */ /* 0x050fe200078e0202 */
[----:B------:R-:W-:Y:S01]  /*29560*/  IADD3 R0, PT, PT, R198, 0x4f, RZ ;  /* 0x0000004fc6007810 */ /* 0x000fe20007ffe0ff */
[----:B------:R-:W4:Y:S02]  /*29570*/  LDCU UR48, c[0x0][0x39c] ;  /* 0x00007380ff3077ac */ /* 0x000f240008000800 */
[----:B--2---:R-:W-:-:S02]  /*29580*/  VIADD R15, R13, UR32 ;  /* 0x000000200d0f7c36 */ /* 0x004fc40008000000 */
[----:B-1----:R-:W-:Y:S01]  /*29590*/  IMAD.WIDE R6, R13, 0x4, R196 ;  /* 0x000000040d067825 */ /* 0x002fe200078e02c4 */
[----:B------:R-:W-:Y:S01]  /*295a0*/  ISETP.GE.AND P3, PT, R0, UR55, PT ;  /* 0x0000003700007c0c */ /* 0x000fe2000bf66270 */
[----:B------:R-:W1:Y:S02]  /*295b0*/  LDCU UR36, c[0x0][0x398] ;  /* 0x00007300ff2477ac */ /* 0x000e640008000800 */
[----:B------:R-:W-:Y:S01]  /*295c0*/  IMAD.WIDE R8, R15, 0x4, R2 ;  /* 0x000000040f087825 */ /* 0x000fe200078e0202 */
[----:B------:R-:W-:Y:S01]  /*295d0*/  ISETP.LT.AND P1, PT, R200, UR14, !P1 ;  /* 0x0000000ec8007c0c */ /* 0x000fe2000cf21270 */
[----:B------:R2:W-:Y:S01]  /*295e0*/  @P0 STG.E desc[UR28][R4.64], R145 ;  /* 0x0000009104000986 */ /* 0x0005e2000c10191c */
[----:B------:R-:W1:Y:S01]  /*295f0*/  LDCU UR42, c[0x0][0x398] ;  /* 0x00007300ff2a77ac */ /* 0x000e620008000800 */
[----:B------:R-:W-:Y:S02]  /*29600*/  VIADD R0, R198, 0x50 ;  /* 0x00000050c6007836 */ /* 0x000fe40000000000 */
[----:B------:R1:W-:Y:S01]  /*29610*/  @P2 STG.E desc[UR28][R6.64], R17 ;  /* 0x0000001106002986 */ /* 0x0003e2000c10191c */
[----:B------:R-:W3:Y:S03]  /*29620*/  LDCU UR20, c[0x0][0x398] ;  /* 0x00007300ff1477ac */ /* 0x000ee60008000800 */
[----:B------:R1:W-:Y:S01]  /*29630*/  @P5 STG.E desc[UR28][R8.64], R146 ;  /* 0x0000009208005986 */ /* 0x0003e2000c10191c */
[----:B------:R-:W-:Y:S01]  /*29640*/  ISETP.LT.AND P5, PT, R199, UR44, !P3 ;  /* 0x0000002cc7007c0c */ /* 0x000fe2000dfa1270 */
[----:B------:R-:W4:Y:S01]  /*29650*/  LDCU UR24, c[0x0][0x39c] ;  /* 0x00007380ff1877ac */ /* 0x000f220008000800 */
[----:B------:R-:W-:Y:S01]  /*29660*/  ISETP.LT.AND P3, PT, R200, UR56, !P3 ;  /* 0x00000038c8007c0c */ /* 0x000fe2000df61270 */
[C---:B--2---:R-:W-:Y:S01]  /*29670*/  IMAD.WIDE R4, R15.reuse, 0x4, R196 ;  /* 0x000000040f047825 */ /* 0x044fe200078e02c4 */
[----:B------:R-:W-:Y:S01]  /*29680*/  ISETP.GE.AND P6, PT, R0, UR62, PT ;  /* 0x0000003e00007c0c */ /* 0x000fe2000bfc6270 */
[----:B------:R-:W2:Y:S02]  /*29690*/  LDCU UR34, c[0x0][0x398] ;  /* 0x00007300ff2277ac */ /* 0x000ea40008000800 */
[----:B------:R-:W-:-:S02]  /*296a0*/  VIADD R15, R15, UR32 ;  /* 0x000000200f0f7c36 */ /* 0x000fc40008000000 */
[----:B------:R-:W-:Y:S01]  /*296b0*/  VIADD R0, R198, 0x51 ;  /* 0x00000051c6007836 */ /* 0x000fe20000000000 */
[----:B------:R2:W-:Y:S01]  /*296c0*/  @P1 STG.E desc[UR28][R4.64], R18 ;  /* 0x0000001204001986 */ /* 0x0005e2000c10191c */
[----:B-1----:R-:W-:Y:S01]  /*296d0*/  IMAD.WIDE R6, R15, 0x4, R2 ;  /* 0x000000040f067825 */ /* 0x002fe200078e0202 */
[----:B------:R-:W-:Y:S01]  /*296e0*/  ISETP.LT.AND P1, PT, R199, UR8, !P6 ;  /* 0x00000008c7007c0c */ /* 0x000fe2000f721270 */
[----:B------:R-:W1:Y:S02]  /*296f0*/  LDCU UR50, c[0x0][0x39c] ;  /* 0x00007380ff3277ac */ /* 0x000e640008000800 */
[C---:B------:R-:W-:Y:S01]  /*29700*/  IMAD.WIDE R8, R15.reuse, 0x4, R196 ;  /* 0x000000040f087825 */ /* 0x040fe200078e02c4 */
[----:B---3--:R-:W-:Y:S01]  /*29710*/  ISETP.GE.AND P4, PT, R0, UR22, PT ;  /* 0x0000001600007c0c */ /* 0x008fe2000bf86270 */
[----:B------:R3:W-:Y:S01]  /*29720*/  @P5 STG.E desc[UR28][R6.64], R147 ;  /* 0x0000009306005986 */ /* 0x0007e2000c10191c */
[----:B------:R-:W-:Y:S01]  /*29730*/  ISETP.LT.AND P6, PT, R200, UR37, !P6 ;  /* 0x00000025c8007c0c */ /* 0x000fe2000f7c1270 */
[----:B------:R-:W-:Y:S01]  /*29740*/  VIADD R13, R15, UR32 ;  /* 0x000000200f0d7c36 */ /* 0x000fe20008000000 */
[----:B------:R-:W1:Y:S01]  /*29750*/  LDCU UR18, c[0x0][0x398] ;  /* 0x00007300ff1277ac */ /* 0x000e620008000800 */
[----:B------:R1:W-:Y:S01]  /*29760*/  @P3 STG.E desc[UR28][R8.64], R19 ;  /* 0x0000001308003986 */ /* 0x0003e2000c10191c */
[----:B------:R-:W-:Y:S01]  /*29770*/  ISETP.LT.AND P3, PT, R199, UR4, !P4 ;  /* 0x00000004c7007c0c */ /* 0x000fe2000e761270 */
[----:B------:R-:W-:Y:S01]  /*29780*/  VIADD R0, R198, 0x52 ;  /* 0x00000052c6007836 */ /* 0x000fe20000000000 */
[----:B------:R-:W1:Y:S01]  /*29790*/  LDCU UR51, c[0x0][0x398] ;  /* 0x00007300ff3377ac */ /* 0x000e620008000800 */
[C---:B--2---:R-:W-:Y:S01]  /*297a0*/  IMAD.WIDE R4, R13.reuse, 0x4, R2 ;  /* 0x000000040d047825 */ /* 0x044fe200078e0202 */
[----:B------:R-:W2:Y:S03]  /*297b0*/  LDCU UR41, c[0x0][0x398] ;  /* 0x00007300ff2977ac */ /* 0x000ea60008000800 */
[C---:B------:R-:W-:Y:S01]  /*297c0*/  IMAD.WIDE R10, R13.reuse, 0x4, R196 ;  /* 0x000000040d0a7825 */ /* 0x040fe200078e02c4 */
[----:B------:R-:W-:-:S02]  /*297d0*/  IADD3 R13, PT, PT, R13, UR32, RZ ;  /* 0x000000200d0d7c10 */ /* 0x000fc4000fffe0ff */
[----:B----4-:R-:W-:Y:S01]  /*297e0*/  ISETP.GE.AND P0, PT, R0, UR48, PT ;  /* 0x0000003000007c0c */ /* 0x010fe2000bf06270 */
[----:B------:R4:W-:Y:S01]  /*297f0*/  @P1 STG.E desc[UR28][R4.64], R148 ;  /* 0x0000009404001986 */ /* 0x0009e2000c10191c */
[----:B------:R-:W-:Y:S01]  /*29800*/  ISETP.LT.AND P4, PT, R200, UR36, !P4 ;  /* 0x00000024c8007c0c */ /* 0x000fe2000e781270 */
[--C-:B---3--:R-:W-:Y:S01]  /*29810*/  IMAD.WIDE R6, R13, 0x4, R2.reuse ;  /* 0x000000040d067825 */ /* 0x108fe200078e0202 */
[----:B------:R-:W-:Y:S01]  /*29820*/  IADD3 R0, PT, PT, R198, 0x53, RZ ;  /* 0x00000053c6007810 */ /* 0x000fe20007ffe0ff */
[----:B------:R-:W-:Y:S01]  /*29830*/  @P6 STG.E desc[UR28][R10.64], R20 ;  /* 0x000000140a006986 */ /* 0x000fe2000c10191c */
[----:B------:R-:W-:Y:S01]  /*29840*/  ISETP.LT.AND P6, PT, R199, UR42, !P0 ;  /* 0x0000002ac7007c0c */ /* 0x000fe2000c7c1270 */
[----:B------:R-:W-:Y:S01]  /*29850*/  VIADD R15, R13, UR32 ;  /* 0x000000200d0f7c36 */ /* 0x000fe20008000000 */
[----:B------:R-:W3:Y:S01]  /*29860*/  LDCU UR47, c[0x0][0x39c] ;  /* 0x00007380ff2f77ac */ /* 0x000ee20008000800 */
[----:B------:R2:W-:Y:S01]  /*29870*/  @P3 STG.E desc[UR28][R6.64], R149 ;  /* 0x0000009506003986 */ /* 0x0005e2000c10191c */
[----:B------:R-:W-:Y:S01]  /*29880*/  ISETP.LT.AND P3, PT, R200, UR20, !P0 ;  /* 0x00000014c8007c0c */ /* 0x000fe2000c761270 */
[----:B-1----:R-:W-:Y:S01]  /*29890*/  IMAD.WIDE R8, R15, 0x4, R2 ;  /* 0x000000040f087825 */ /* 0x002fe200078e0202 */
[----:B------:R-:W-:Y:S01]  /*298a0*/  ISETP.GE.AND P2, PT, R0, UR24, PT ;  /* 0x0000001800007c0c */ /* 0x000fe2000bf46270 */
[----:B------:R-:W1:Y:S02]  /*298b0*/  LDCU UR15, c[0x0][0x398] ;  /* 0x00007300ff0f77ac */ /* 0x000e640008000800 */
[--C-:B----4-:R-:W-:Y:S01]  /*298c0*/  IMAD.WIDE R4, R13, 0x4, R196.reuse ;  /* 0x000000040d047825 */ /* 0x110fe200078e02c4 */
[----:B------:R-:W4:Y:S03]  /*298d0*/  LDCU UR30, c[0x0][0x39c] ;  /* 0x00007380ff1e77ac */ /* 0x000f260008000800 */
[----:B------:R-:W-:Y:S01]  /*298e0*/  VIADD R0, R198, 0x54 ;  /* 0x00000054c6007836 */ /* 0x000fe20000000000 */
[----:B------:R1:W-:Y:S01]  /*298f0*/  @P4 STG.E desc[UR28][R4.64], R21 ;  /* 0x0000001504004986 */ /* 0x0003e2000c10191c */
[----:B--2---:R-:W-:Y:S01]  /*29900*/  IMAD.WIDE R6, R15, 0x4, R196 ;  /* 0x000000040f067825 */ /* 0x004fe200078e02c4 */
[----:B------:R-:W2:Y:S02]  /*29910*/  LDCU UR16, c[0x0][0x398] ;  /* 0x00007300ff1077ac */ /* 0x000ea40008000800 */
[----:B------:R1:W-:Y:S01]  /*29920*/  @P6 STG.E desc[UR28][R8.64], R150 ;  /* 0x0000009608006986 */ /* 0x0003e2000c10191c */
[----:B------:R-:W-:Y:S01]  /*29930*/  ISETP.GE.AND P5, PT, R0, UR50, PT ;  /* 0x0000003200007c0c */ /* 0x000fe2000bfa6270 */
[----:B------:R-:W2:Y:S01]  /*29940*/  LDCU UR11, c[0x0][0x398] ;  /* 0x00007300ff0b77ac */ /* 0x000ea20008000800 */
[----:B------:R-:W-:-:S02]  /*29950*/  ISETP.LT.AND P6, PT, R199, UR34, !P2 ;  /* 0x00000022c7007c0c */ /* 0x000fc4000d7c1270 */
[----:B------:R-:W-:Y:S01]  /*29960*/  ISETP.LT.AND P2, PT, R200, UR18, !P2 ;  /* 0x00000012c8007c0c */ /* 0x000fe2000d741270 */
[----:B------:R-:W2:Y:S01]  /*29970*/  LDCU UR39, c[0x0][0x398] ;  /* 0x00007300ff2777ac */ /* 0x000ea20008000800 */
[----:B------:R2:W-:Y:S01]  /*29980*/  @P3 STG.E desc[UR28][R6.64], R22 ;  /* 0x0000001606003986 */ /* 0x0005e2000c10191c */
[----:B------:R-:W-:Y:S01]  /*29990*/  VIADD R0, R198, 0x55 ;  /* 0x00000055c6007836 */ /* 0x000fe20000000000 */
[----:B------:R-:W-:Y:S01]  /*299a0*/  ISETP.LT.AND P3, PT, R199, UR51, !P5 ;  /* 0x00000033c7007c0c */ /* 0x000fe2000ef61270 */
[----:B------:R-:W-:Y:S01]  /*299b0*/  VIADD R15, R15, UR32 ;  /* 0x000000200f0f7c36 */ /* 0x000fe20008000000 */
[----:B------:R-:W-:Y:S01]  /*299c0*/  ISETP.LT.AND P5, PT, R200, UR41, !P5 ;  /* 0x00000029c8007c0c */ /* 0x000fe2000efa1270 */
[----:B------:R-:W4:Y:S01]  /*299d0*/  LDCU UR49, c[0x0][0x39c] ;  /* 0x00007380ff3177ac */ /* 0x000f220008000800 */
[----:B---3--:R-:W-:Y:S01]  /*299e0*/  ISETP.GE.AND P1, PT, R0, UR47, PT ;  /* 0x0000002f00007c0c */ /* 0x008fe2000bf26270 */
[C---:B-1----:R-:W-:Y:S01]  /*299f0*/  IMAD.WIDE R4, R15.reuse, 0x4, R2 ;  /* 0x000000040f047825 */ /* 0x042fe200078e0202 */
[----:B------:R-:W1:Y:S03]  /*29a00*/  LDCU UR43, c[0x0][0x39c] ;  /* 0x00007380ff2b77ac */ /* 0x000e660008000800 */
[----:B------:R-:W-:-:S02]  /*29a10*/  VIADD R13, R15, UR32 ;  /* 0x000000200f0d7c36 */ /* 0x000fc40008000000 */
[----:B------:R-:W-:Y:S01]  /*29a20*/  IMAD.WIDE R8, R15, 0x4, R196 ;  /* 0x000000040f087825 */ /* 0x000fe200078e02c4 */
[----:B------:R3:W-:Y:S01]  /*29a30*/  @P6 STG.E desc[UR28][R4.64], R151 ;  /* 0x0000009704006986 */ /* 0x0007e2000c10191c */
[----:B------:R-:W1:Y:S02]  /*29a40*/  LDCU UR6, c[0x0][0x398] ;  /* 0x00007300ff0677ac */ /* 0x000e640008000800 */
[----:B------:R-:W-:Y:S02]  /*29a50*/  VIADD R0, R198, 0x56 ;  /* 0x00000056c6007836 */ /* 0x000fe40000000000 */
[----:B--2---:R-:W-:Y:S01]  /*29a60*/  IMAD.WIDE R6, R13, 0x4, R2 ;  /* 0x000000040d067825 */ /* 0x004fe200078e0202 */
[----:B------:R-:W-:Y:S01]  /*29a70*/  @P2 STG.E desc[UR28][R8.64], R23 ;  /* 0x0000001708002986 */ /* 0x000fe2000c10191c */
[----:B------:R-:W-:Y:S01]  /*29a80*/  ISETP.LT.AND P2, PT, R199, UR15, !P1 ;  /* 0x0000000fc7007c0c */ /* 0x000fe2000cf41270 */
[----:B------:R-:W2:Y:S01]  /*29a90*/  LDCU UR35, c[0x0][0x398] ;  /* 0x00007300ff2377ac */ /* 0x000ea20008000800 */
[C---:B------:R-:W-:Y:S01]  /*29aa0*/  IMAD.WIDE R10, R13.reuse, 0x4, R196 ;  /* 0x000000040d0a7825 */ /* 0x040fe200078e02c4 */
[----:B----4-:R-:W-:Y:S01]  /*29ab0*/  ISETP.GE.AND P0, PT, R0, UR30, PT ;  /* 0x0000001e00007c0c */ /* 0x010fe2000bf06270 */
[----:B------:R4:W-:Y:S01]  /*29ac0*/  @P3 STG.E desc[UR28][R6.64], R152 ;  /* 0x0000009806003986 */ /* 0x0009e2000c10191c */
[----:B------:R-:W1:Y:S01]  /*29ad0*/  LDCU UR38, c[0x0][0x398] ;  /* 0x00007300ff2677ac */ /* 0x000e620008000800 */
[----:B------:R-:W-:-:S02]  /*29ae0*/  IADD3 R13, PT, PT, R13, UR32, RZ ;  /* 0x000000200d0d7c10 */ /* 0x000fc4000fffe0ff */
[----:B------:R-:W-:Y:S01]  /*29af0*/  @P5 STG.E desc[UR28][R10.64], R24 ;  /* 0x000000180a005986 */ /* 0x000fe2000c10191c */
[----:B------:R-:W1:Y:S01]  /*29b00*/  LDCU UR12, c[0x0][0x398] ;  /* 0x00007300ff0c77ac */ /* 0x000e620008000800 */
[----:B------:R-:W-:Y:S02]  /*29b10*/  ISETP.LT.AND P1, PT, R200, UR16, !P1 ;  /* 0x00000010c8007c0c */ /* 0x000fe4000cf21270 */
[----:B------:R-:W-:Y:S01]  /*29b20*/  ISETP.LT.AND P5, PT, R199, UR11, !P0 ;  /* 0x0000000bc7007c0c */ /* 0x000fe2000c7a1270 */
[----:B------:R-:W2:Y:S01]  /*29b30*/  LDCU UR52, c[0x0][0x39c] ;  /* 0x00007380ff3477ac */ /* 0x000ea20008000800 */
[----:B------:R-:W-:Y:S02]  /*29b40*/  IADD3 R0, PT, PT, R198, 0x57, RZ ;  /* 0x00000057c6007810 */ /* 0x000fe40007ffe0ff */
[----:B------:R-:W-:Y:S01]  /*29b50*/  ISETP.LT.AND P0, PT, R200, UR39, !P0 ;  /* 0x00000027c8007c0c */ /* 0x000fe2000c701270 */
[C---:B---3--:R-:W-:Y:S01]  /*29b60*/  IMAD.WIDE R4, R13.reuse, 0x4, R2 ;  /* 0x000000040d047825 */ /* 0x048fe200078e0202 */
[----:B------:R-:W-:Y:S01]  /*29b70*/  ISETP.GE.AND P4, PT, R0, UR49, PT ;  /* 0x0000003100007c0c */ /* 0x000fe2000bf86270 */
[----:B------:R-:W3:Y:S02]  /*29b80*/  LDCU UR45, c[0x0][0x39c] ;  /* 0x00007380ff2d77ac */ /* 0x000ee40008000800 */
[----:B------:R-:W-:-:S02]  /*29b90*/  VIADD R15, R13, UR32 ;  /* 0x000000200d0f7c36 */ /* 0x000fc40008000000 */
[----:B------:R-:W-:Y:S01]  /*29ba0*/  VIADD R0, R198, 0x58 ;  /* 0x00000058c6007836 */ /* 0x000fe20000000000 */
[----:B------:R-:W3:Y:S01]  /*29bb0*/  LDCU UR26, c[0x0][0x398] ;  /* 0x00007300ff1a77ac */ /* 0x000ee20008000800 */
[----:B----4-:R-:W-:Y:S01]  /*29bc0*/  IMAD.WIDE R6, R13, 0x4, R196 ;  /* 0x000000040d067825 */ /* 0x010fe200078e02c4 */
[----:B------:R4:W-:Y:S01]  /*29bd0*/  @P2 STG.E desc[UR28][R4.64], R153 ;  /* 0x0000009904002986 */ /* 0x0009e2000c10191c */
[----:B------:R-:W3:Y:S02]  /*29be0*/  LDCU UR33, c[0x0][0x398] ;  /* 0x00007300ff2177ac */ /* 0x000ee40008000800 */
[C---:B------:R-:W-:Y:S01]  /*29bf0*/  IMAD.WIDE R8, R15.reuse, 0x4, R2 ;  /* 0x000000040f087825 */ /* 0x040fe200078e0202 */
[----:B-1----:R-:W-:Y:S01]  /*29c00*/  ISETP.GE.AND P6, PT, R0, UR43, PT ;  /* 0x0000002b00007c0c */ /* 0x002fe2000bfc6270 */
[----:B------:R1:W-:Y:S01]  /*29c10*/  @P1 STG.E desc[UR28][R6.64], R25 ;  /* 0x0000001906001986 */ /* 0x0003e2000c10191c */
[----:B------:R-:W1:Y:S03]  /*29c20*/  LDCU UR40, c[0x0][0x398] ;  /* 0x00007300ff2877ac */ /* 0x000e660008000800 */
[----:B------:R1:W-:Y:S01]  /*29c30*/  @P5 STG.E desc[UR28][R8.64], R154 ;  /* 0x0000009a08005986 */ /* 0x0003e2000c10191c */
[----:B------:R-:W3:Y:S01]  /*29c40*/  LDCU UR22, c[0x0][0x398] ;  /* 0x00007300ff1677ac */ /* 0x000ee20008000800 */
[----:B----4-:R-:W-:Y:S01]  /*29c50*/  IMAD.WIDE R4, R15, 0x4, R196 ;  /* 0x000000040f047825 */ /* 0x010fe200078e02c4 */
[----:B------:R-:W-:Y:S01]  /*29c60*/  ISETP.LT.AND P5, PT, R199, UR6, !P4 ;  /* 0x00000006c7007c0c */ /* 0x000fe2000e7a1270 */
[----:B------:R-:W4:Y:S01]  /*29c70*/  LDCU UR46, c[0x0][0x39c] ;  /* 0x00007380ff2e77ac */ /* 0x000f220008000800 */
[----:B--2---:R-:W-:Y:S01]  /*29c80*/  ISETP.LT.AND P4, PT, R200, UR35, !P4 ;  /* 0x00000023c8007c0c */ /* 0x004fe2000e781270 */
[----:B------:R-:W-:Y:S01]  /*29c90*/  VIADD R0, R198, 0x59 ;  /* 0x00000059c6007836 */ /* 0x000fe20000000000 */
[----:B------:R2:W-:Y:S01]  /*29ca0*/  @P0 STG.E desc[UR28][R4.64], R26 ;  /* 0x0000001a04000986 */ /* 0x0005e2000c10191c */
[----:B------:R-:W-:Y:S01]  /*29cb0*/  VIADD R15, R15, UR32 ;  /* 0x000000200f0f7c36 */ /* 0x000fe20008000000 */
[----:B------:R-:W-:Y:S01]  /*29cc0*/  ISETP.LT.AND P0, PT, R199, UR38, !P6 ;  /* 0x00000026c7007c0c */ /* 0x000fe2000f701270 */
[----:B------:R-:W4:Y:S01]  /*29cd0*/  LDCU UR14, c[0x0][0x398] ;  /* 0x00007300ff0e77ac */ /* 0x000f220008000800 */
[----:B------:R-:W-:Y:S01]  /*29ce0*/  ISETP.LT.AND P6, PT, R200, UR12, !P6 ;  /* 0x0000000cc8007c0c */ /* 0x000fe2000f7c1270 */
[C---:B------:R-:W-:Y:S01]  /*29cf0*/  VIADD R13, R15.reuse, UR32 ;  /* 0x000000200f0d7c36 */ /* 0x040fe20008000000 */
[----:B------:R-:W-:Y:S01]  /*29d00*/  ISETP.GE.AND P3, PT, R0, UR52, PT ;  /* 0x0000003400007c0c */ /* 0x000fe2000bf66270 */
[----:B------:R-:W-:Y:S01]  /*29d10*/  VIADD R0, R198, 0x5a ;  /* 0x0000005ac6007836 */ /* 0x000fe20000000000 */
[----:B------:R-:W4:Y:S01]  /*29d20*/  LDCU UR44, c[0x0][0x39c] ;  /* 0x00007380ff2c77ac */ /* 0x000f220008000800 */
[C---:B-1----:R-:W-:Y:S01]  /*29d30*/  IMAD.WIDE R6, R15.reuse, 0x4, R2 ;  /* 0x000000040f067825 */ /* 0x042fe200078e0202 */
[----:B------:R-:W1:Y:S03]  /*29d40*/  LDCU UR24, c[0x0][0x398] ;  /* 0x00007300ff1877ac */ /* 0x000e660008000800 */
[----:B------:R-:W-:Y:S01]  /*29d50*/  IMAD.WIDE R8, R15, 0x4, R196 ;  /* 0x000000040f087825 */ /* 0x000fe200078e02c4 */
[----:B---3--:R-:W-:Y:S01]  /*29d60*/  ISETP.GE.AND P2, PT, R0, UR45, PT ;  /* 0x0000002d00007c0c */ /* 0x008fe2000bf46270 */
[----:B------:R-:W3:Y:S02]  /*29d70*/  LDCU UR37, c[0x0][0x398] ;  /* 0x00007300ff2577ac */ /* 0x000ee40008000800 */
[C---:B--2---:R-:W-:Y:S01]  /*29d80*/  IMAD.WIDE R4, R13.reuse, 0x4, R2 ;  /* 0x000000040d047825 */ /* 0x044fe200078e0202 */
[----:B------:R2:W-:Y:S01]  /*29d90*/  @P5 STG.E desc[UR28][R6.64], R155 ;  /* 0x0000009b06005986 */ /* 0x0005e2000c10191c */
[----:B------:R-:W1:Y:S02]  /*29da0*/  LDCU UR48, c[0x0][0x398] ;  /* 0x00007300ff3077ac */ /* 0x000e640008000800 */
[----:B------:R-:W-:Y:S01]  /*29db0*/  IMAD.WIDE R10, R13, 0x4, R196 ;  /* 0x000000040d0a7825 */ /* 0x000fe200078e02c4 */
[----:B------:R-:W-:Y:S01]  /*29dc0*/  @P4 STG.E desc[UR28][R8.64], R27 ;  /* 0x0000001b08004986 */ /* 0x000fe2000c10191c */
[----:B------:R-:W-:Y:S01]  /*29dd0*/  ISETP.LT.AND P4, PT, R199, UR26, !P3 ;  /* 0x0000001ac7007c0c */ /* 0x000fe2000df81270 */
[----:B------:R-:W1:Y:S01]  /*29de0*/  LDCU UR4, c[0x0][0x39c] ;  /* 0x00007380ff0477ac */ /* 0x000e620008000800 */
[----:B------:R-:W-:Y:S01]  /*29df0*/  IADD3 R13, PT, PT, R13, UR32, RZ ;  /* 0x000000200d0d7c10 */ /* 0x000fe2000fffe0ff */
[----:B------:R3:W-:Y:S01]  /*29e00*/  @P0 STG.E desc[UR28][R4.64], R156 ;  /* 0x0000009c04000986 */ /* 0x0007e2000c10191c */
[----:B------:R-:W-:Y:S01]  /*29e10*/  ISETP.LT.AND P3, PT, R200, UR33, !P3 ;  /* 0x00000021c8007c0c */ /* 0x000fe2000df61270 */
[----:B------:R-:W1:Y:S02]  /*29e20*/  LDCU UR36, c[0x0][0x398] ;  /* 0x00007300ff2477ac */ /* 0x000e640008000800 */
[----:B------:R-:W-:Y:S01]  /*29e30*/  @P6 STG.E desc[UR28][R10.64], R28 ;  /* 0x0000001c0a006986 */ /* 0x000fe2000c10191c */
[----:B------:R-:W-:Y:S01]  /*29e40*/  ISETP.LT.AND P6, PT, R199, UR40, !P2 ;  /* 0x00000028c7007c0c */ /* 0x000fe2000d7c1270 */
[C---:B------:R-:W-:Y:S01]  /*29e50*/  VIADD R15, R13.reuse, UR32 ;  /* 0x000000200d0f7c36 */ /* 0x040fe20008000000 */
[----:B------:R-:W-:Y:S01]  /*29e60*/  IADD3 R0, PT, PT, R198, 0x5b, RZ ;  /* 0x0000005bc6007810 */ /* 0x000fe20007ffe0ff */
[C---:B--2---:R-:W-:Y:S01]  /*29e70*/  IMAD.WIDE R6, R13.reuse, 0x4, R2 ;  /* 0x000000040d067825 */ /* 0x044fe200078e0202 */
[----:B------:R-:W-:Y:S01]  /*29e80*/  ISETP.LT.AND P2, PT, R200, UR22, !P2 ;  /* 0x00000016c8007c0c */ /* 0x000fe2000d741270 */
[----:B------:R-:W2:Y:S01]  /*29e90*/  LDCU UR8, c[0x0][0x39c] ;  /* 0x00007380ff0877ac */ /* 0x000ea20008000800 */
[----:B----4-:R-:W-:Y:S01]  /*29ea0*/  ISETP.GE.AND P1, PT, R0, UR46, PT ;  /* 0x0000002e00007c0c */ /* 0x010fe2000bf26270 */
[----:B---3--:R-:W-:Y:S01]  /*29eb0*/  IMAD.WIDE R4, R13, 0x4, R196 ;  /* 0x000000040d047825 */ /* 0x008fe200078e02c4 */
[----:B------:R3:W-:Y:S01]  /*29ec0*/  @P4 STG.E desc[UR28][R6.64], R157 ;  /* 0x0000009d06004986 */ /* 0x0007e2000c10191c */
[----:B------:R-:W4:Y:S02]  /*29ed0*/  LDCU UR42, c[0x0][0x398] ;  /* 0x00007300ff2a77ac */ /* 0x000f240008000800 */
[----:B------:R-:W-:Y:S01]  /*29ee0*/  IMAD.WIDE R8, R15, 0x4, R2 ;  /* 0x000000040f087825 */ /* 0x000fe200078e0202 */
[----:B------:R2:W-:Y:S01]  /*29ef0*/  @P3 STG.E desc[UR28][R4.64], R29 ;  /* 0x0000001d04003986 */ /* 0x0005e2000c10191c */
[----:B------:R-:W4:Y:S02]  /*29f00*/  LDCU UR20, c[0x0][0x398] ;  /* 0x00007300ff1477ac */ /* 0x000f240008000800 */
[----:B------:R-:W-:Y:S01]  /*29f10*/  VIADD R0, R198, 0x5c ;  /* 0x0000005cc6007836 */ /* 0x000fe20000000000 */
[----:B------:R2:W-:Y:S01]  /*29f20*/  @P6 STG.E desc[UR28][R8.64], R158 ;  /* 0x0000009e08006986 */ /* 0x0005e2000c10191c */
[----:B------:R-:W-:Y:S01]  /*29f30*/  ISETP.LT.AND P6, PT, R199, UR14, !P1 ;  /* 0x0000000ec7007c0c */ /* 0x000fe2000cfc1270 */
[----:B------:R-:W4:Y:S01]  /*29f40*/  LDCU UR30, c[0x0][0x398] ;  /* 0x00007300ff1e77ac */ /* 0x000f220008000800 */
[C---:B---3--:R-:W-:Y:S01]  /*29f50*/  IMAD.WIDE R6, R15.reuse, 0x4, R196 ;  /* 0x000000040f067825 */ /* 0x048fe200078e02c4 */
[----:B------:R-:W-:Y:S01]  /*29f60*/  ISETP.GE.AND P5, PT, R0, UR44, PT ;  /* 0x0000002c00007c0c */ /* 0x000fe2000bfa6270 */
[----:B------:R-:W3:Y:S01]  /*29f70*/  LDCU UR18, c[0x0][0x39c] ;  /* 0x00007380ff1277ac */ /* 0x000ee20008000800 */
[----:B-1----:R-:W-:Y:S01]  /*29f80*/  ISETP.LT.AND P1, PT, R200, UR24, !P1 ;  /* 0x00000018c8007c0c */ /* 0x002fe2000cf21270 */
[----:B------:R-:W-:Y:S01]  /*29f90*/  VIADD R0, R198, 0x5d ;  /* 0x0000005dc6007836 */ /* 0x000fe20000000000 */
[----:B------:R1:W-:Y:S01]  /*29fa0*/  @P2 STG.E desc[UR28][R6.64], R30 ;  /* 0x0000001e06002986 */ /* 0x0003e2000c10191c */
[----:B------:R-:W-:Y:S01]  /*29fb0*/  VIADD R15, R15, UR32 ;  /* 0x000000200f0f7c36 */ /* 0x000fe20008000000 */
[----:B------:R-:W-:Y:S01]  /*29fc0*/  ISETP.LT.AND P2, PT, R199, UR37, !P5 ;  /* 0x00000025c7007c0c */ /* 0x000fe2000ef41270 */
[----:B------:R-:W3:Y:S01]  /*29fd0*/  LDCU UR15, c[0x0][0x39c] ;  /* 0x00007380ff0f77ac */ /* 0x000ee20008000800 */
[----:B------:R-:W-:Y:S01]  /*29fe0*/  ISETP.LT.AND P5, PT, R200, UR48, !P5 ;  /* 0x00000030c8007c0c */ /* 0x000fe2000efa1270 */
[C---:B--2---:R-:W-:Y:S01]  /*29ff0*/  IMAD.WIDE R4, R15.reuse, 0x4, R2 ;  /* 0x000000040f047825 */ /* 0x044fe200078e0202 */
[----:B------:R-:W-:Y:S01]  /*2a000*/  ISETP.GE.AND P0, PT, R0, UR4, PT ;  /* 0x0000000400007c0c */ /* 0x000fe2000bf06270 */
[----:B------:R-:W2:Y:S02]  /*2a010*/  LDCU UR34, c[0x0][0x398] ;  /* 0x00007300ff2277ac */ /* 0x000ea40008000800 */
[----:B------:R-:W-:-:S02]  /*2a020*/  VIADD R13, R15, UR32 ;  /* 0x000000200f0d7c36 */ /* 0x000fc40008000000 */
[----:B------:R-:W-:Y:S01]  /*2a030*/  IMAD.WIDE R8, R15, 0x4, R196 ;  /* 0x000000040f087825 */ /* 0x000fe200078e02c4 */
[----:B------:R2:W-:Y:S01]  /*2a040*/  @P6 STG.E desc[UR28][R4.64], R159 ;  /* 0x0000009f04006986 */ /* 0x0005e2000c10191c */
[----:B------:R-:W2:Y:S02]  /*2a050*/  LDCU UR41, c[0x0][0x398] ;  /* 0x00007300ff2977ac */ /* 0x000ea40008000800 */
[----:B------:R-:W-:Y:S02]  /*2a060*/  VIADD R0, R198, 0x5e ;  /* 0x0000005ec6007836 */ /* 0x000fe40000000000 */
[----:B-1----:R-:W-:Y:S01]  /*2a070*/  IMAD.WIDE R6, R13, 0x4, R2 ;  /* 0x000000040d067825 */ /* 0x002fe200078e0202 */
[----:B------:R-:W-:Y:S01]  /*2a080*/  @P1 STG.E desc[UR28][R8.64], R31 ;  /* 0x0000001f08001986 */ /* 0x000fe2000c10191c */
[----:B------:R-:W-:Y:S01]  /*2a090*/  ISETP.LT.AND P1, PT, R199, UR36, !P0 ;  /* 0x00000024c7007c0c */ /* 0x000fe2000c721270 */
[----:B------:R-:W1:Y:S01]  /*2a0a0*/  LDCU UR16, c[0x0][0x398] ;  /* 0x00007300ff1077ac */ /* 0x000e620008000800 */
[C---:B------:R-:W-:Y:S01]  /*2a0b0*/  IMAD.WIDE R10, R13.reuse, 0x4, R196 ;  /* 0x000000040d0a7825 */ /* 0x040fe200078e02c4 */
[----:B------:R-:W-:Y:S01]  /*2a0c0*/  ISETP.GE.AND P4, PT, R0, UR8, PT ;  /* 0x0000000800007c0c */ /* 0x000fe2000bf86270 */
[----:B------:R1:W-:Y:S01]  /*2a0d0*/  @P2 STG.E desc[UR28][R6.64], R160 ;  /* 0x000000a006002986 */ /* 0x0003e2000c10191c */
[----:B------:R-:W1:Y:S01]  /*2a0e0*/  LDCU UR43, c[0x0][0x398] ;  /* 0x00007300ff2b77ac */ /* 0x000e620008000800 */
[----:B------:R-:W-:-:S02]  /*2a0f0*/  IADD3 R13, PT, PT, R13, UR32, RZ ;  /* 0x000000200d0d7c10 */ /* 0x000fc4000fffe0ff */
[----:B------:R-:W-:Y:S01]  /*2a100*/  @P5 STG.E desc[UR28][R10.64], R32 ;  /* 0x000000200a005986 */ /* 0x000fe2000c10191c */
[----:B----4-:R-:W-:Y:S01]  /*2a110*/  ISETP.LT.AND P2, PT, R200, UR42, !P0 ;  /* 0x0000002ac8007c0c */ /* 0x010fe2000c741270 */
[----:B------:R-:W4:Y:S01]  /*2a120*/  LDCU UR11, c[0x0][0x39c] ;  /* 0x00007380ff0b77ac */ /* 0x000f220008000800 */
[----:B------:R-:W-:Y:S02]  /*2a130*/  ISETP.LT.AND P5, PT, R199, UR20, !P4 ;  /* 0x00000014c7007c0c */ /* 0x000fe4000e7a1270 */
[----:B------:R-:W-:Y:S01]  /*2a140*/  IADD3 R0, PT, PT, R198, 0x5f, RZ ;  /* 0x0000005fc6007810 */ /* 0x000fe20007ffe0ff */
[C---:B--2---:R-:W-:Y:S01]  /*2a150*/  IMAD.WIDE R4, R13.reuse, 0x4, R2 ;  /* 0x000000040d047825 */ /* 0x044fe200078e0202 */
[----:B------:R-:W-:Y:S01]  /*2a160*/  ISETP.LT.AND P4, PT, R200, UR30, !P4 ;  /* 0x0000001ec8007c0c */ /* 0x000fe2000e781270 */
[----:B------:R-:W2:Y:S02]  /*2a170*/  LDCU UR6, c[0x0][0x39c] ;  /* 0x00007380ff0677ac */ /* 0x000ea40008000800 */
[C---:B------:R-:W-:Y:S01]  /*2a180*/  VIADD R15, R13.reuse, UR32 ;  /* 0x000000200d0f7c36 */ /* 0x040fe20008000000 */
[----:B---3--:R-:W-:Y:S01]  /*2a190*/  ISETP.GE.AND P3, PT, R0, UR18, PT ;  /* 0x0000001200007c0c */ /* 0x008fe2000bf66270 */
        /* <DEDUP_REMOVED lines=8> */
[----:B------:R-:W2:Y:S03]  /*2a220*/  LDCU UR35, c[0x0][0x398] ;  /* 0x00007300ff2377ac */ /* 0x000ea60008000800 */
[----:B------:R2:W-:Y:S01]  /*2a230*/  @P5 STG.E desc[UR28][R8.64], R162 ;  /* 0x000000a208005986 */ /* 0x0005e2000c10191c */
[----:B------:R-:W3:Y:S01]  /*2a240*/  LDCU UR26, c[0x0][0x398] ;  /* 0x00007300ff1a77ac */ /* 0x000ee20008000800 */
[----:B-1----:R-:W-:Y:S01]  /*2a250*/  IMAD.WIDE R4, R15, 0x4, R196 ;  /* 0x000000040f047825 */ /* 0x002fe200078e02c4 */
[----:B------:R-:W-:Y:S01]  /*2a260*/  ISETP.LT.AND P5, PT, R199, UR34, !P3 ;  /* 0x00000022c7007c0c */ /* 0x000fe2000dfa1270 */
[----:B------:R-:W1:Y:S01]  /*2a270*/  LDCU UR12, c[0x0][0x39c] ;  /* 0x00007380ff0c77ac */ /* 0x000e620008000800 */
[----:B------:R-:W-:Y:S01]  /*2a280*/  ISETP.LT.AND P3, PT, R200, UR41, !P3 ;  /* 0x00000029c8007c0c */ /* 0x000fe2000df61270 */
[----:B------:R-:W-:Y:S01]  /*2a290*/  VIADD R0, R198, 0x61 ;  /* 0x00000061c6007836 */ /* 0x000fe20000000000 */
[----:B------:R1:W-:Y:S01]  /*2a2a0*/  @P4 STG.E desc[UR28][R4.64], R34 ;  /* 0x0000002204004986 */ /* 0x0003e2000c10191c */
[----:B------:R-:W-:Y:S01]  /*2a2b0*/  VIADD R15, R15, UR32 ;  /* 0x000000200f0f7c36 */ /* 0x000fe20008000000 */
[----:B------:R-:W-:Y:S01]  /*2a2c0*/  ISETP.LT.AND P4, PT, R199, UR16, !P6 ;  /* 0x00000010c7007c0c */ /* 0x000fe2000f781270 */
[----:B------:R-:W3:Y:S01]  /*2a2d0*/  LDCU UR33, c[0x0][0x398] ;  /* 0x00007300ff2177ac */ /* 0x000ee20008000800 */
[----:B------:R-:W-:Y:S01]  /*2a2e0*/  ISETP.LT.AND P6, PT, R200, UR43, !P6 ;  /* 0x0000002bc8007c0c */ /* 0x000fe2000f7c1270 */
[C---:B------:R-:W-:Y:S01]  /*2a2f0*/  VIADD R13, R15.reuse, UR32 ;  /* 0x000000200f0d7c36 */ /* 0x040fe20008000000 */
[----:B----4-:R-:W-:Y:S01]  /*2a300*/  ISETP.GE.AND P0, PT, R0, UR11, PT ;  /* 0x0000000b00007c0c */ /* 0x010fe2000bf06270 */
[----:B------:R-:W-:Y:S01]  /*2a310*/  VIADD R0, R198, 0x62 ;  /* 0x00000062c6007836 */ /* 0x000fe20000000000 */
[----:B------:R-:W4:Y:S01]  /*2a320*/  LDCU UR4, c[0x0][0x39c] ;  /* 0x00007380ff0477ac */ /* 0x000f220008000800 */
[C---:B--2---:R-:W-:Y:S01]  /*2a330*/  IMAD.WIDE R6, R15.reuse, 0x4, R2 ;  /* 0x000000040f067825 */ /* 0x044fe200078e0202 */
[----:B------:R-:W2:Y:S03]  /*2a340*/  LDCU UR38, c[0x0][0x398] ;  /* 0x00007300ff2677ac */ /* 0x000ea60008000800 */
[----:B------:R-:W-:Y:S01]  /*2a350*/  IMAD.WIDE R8, R15, 0x4, R196 ;  /* 0x000000040f087825 */ /* 0x000fe200078e02c4 */
[----:B------:R-:W-:Y:S01]  /*2a360*/  ISETP.GE.AND P1, PT, R0, UR6, PT ;  /* 0x0000000600007c0c */ /* 0x000fe2000bf26270 */
[----:B------:R-:W2:Y:S02]  /*2a370*/  LDCU UR22, c[0x0][0x398] ;  /* 0x00007300ff1677ac */ /* 0x000ea40008000800 */
[C---:B-1----:R-:W-:Y:S01]  /*2a380*/  IMAD.WIDE R4, R13.reuse, 0x4, R2 ;  /* 0x000000040d047825 */ /* 0x042fe200078e0202 */
[----:B------:R1:W-:Y:S01]  /*2a390*/  @P5 STG.E desc[UR28][R6.64], R163 ;  /* 0x000000a306005986 */ /* 0x0003e2000c10191c */
[----:B------:R-:W2:Y:S02]  /*2a3a0*/  LDCU UR18, c[0x0][0x398] ;  /* 0x00007300ff1277ac */ /* 0x000ea40008000800 */
[----:B------:R-:W-:Y:S01]  /*2a3b0*/  IMAD.WIDE R10, R13, 0x4, R196 ;  /* 0x000000040d0a7825 */ /* 0x000fe200078e02c4 */
[----:B------:R-:W-:Y:S01]  /*2a3c0*/  @P3 STG.E desc[UR28][R8.64], R35 ;  /* 0x0000002308003986 */ /* 0x000fe2000c10191c */
        /* <DEDUP_REMOVED lines=8> */
[C---:B------:R-:W-:Y:S01]  /*2a450*/  VIADD R15, R13.reuse, UR32 ;  /* 0x000000200d0f7c36 */ /* 0x040fe20008000000 */
[----:B------:R-:W-:Y:S01]  /*2a460*/  IADD3 R0, PT, PT, R198, 0x63, RZ ;  /* 0x00000063c6007810 */ /* 0x000fe20007ffe0ff */
[C---:B-1----:R-:W-:Y:S01]  /*2a470*/  IMAD.WIDE R6, R13.reuse, 0x4, R2 ;  /* 0x000000040d067825 */ /* 0x042fe200078e0202 */
[----:B------:R-:W-:Y:S01]  /*2a480*/  ISETP.LT.AND P1, PT, R200, UR26, !P1 ;  /* 0x0000001ac8007c0c */ /* 0x000fe2000cf21270 */
[----:B------:R-:W1:Y:S01]  /*2a490*/  LDCU UR14, c[0x0][0x39c] ;  /* 0x00007380ff0e77ac */ /* 0x000e620008000800 */
[----:B------:R-:W-:Y:S01]  /*2a4a0*/  ISETP.GE.AND P2, PT, R0, UR12, PT ;  /* 0x0000000c00007c0c */ /* 0x000fe2000bf46270 */
[----:B--2---:R-:W-:Y:S01]  /*2a4b0*/  IMAD.WIDE R4, R13, 0x4, R196 ;  /* 0x000000040d047825 */ /* 0x004fe200078e02c4 */
[----:B------:R2:W-:Y:S01]  /*2a4c0*/  @P3 STG.E desc[UR28][R6.64], R165 ;  /* 0x000000a506003986 */ /* 0x0005e2000c10191c */
[----:B------:R-:W1:Y:S02]  /*2a4d0*/  LDCU UR24, c[0x0][0x398] ;  /* 0x00007300ff1877ac */ /* 0x000e640008000800 */
[----:B------:R-:W-:Y:S01]  /*2a4e0*/  IMAD.WIDE R8, R15, 0x4, R2 ;  /* 0x000000040f087825 */ /* 0x000fe200078e0202 */
[----:B------:R1:W-:Y:S01]  /*2a4f0*/  @P0 STG.E desc[UR28][R4.64], R37 ;  /* 0x0000002504000986 */ /* 0x0003e2000c10191c */
[----:B------:R-:W3:Y:S02]  /*2a500*/  LDCU UR20, c[0x0][0x398] ;  /* 0x00007300ff1477ac */ /* 0x000ee40008000800 */
[----:B------:R-:W-:Y:S01]  /*2a510*/  VIADD R0, R198, 0x64 ;  /* 0x00000064c6007836 */ /* 0x000fe20000000000 */
[----:B------:R1:W-:Y:S01]  /*2a520*/  @P6 STG.E desc[UR28][R8.64], R166 ;  /* 0x000000a608006986 */ /* 0x0003e2000c10191c */
[----:B------:R-:W-:Y:S01]  /*2a530*/  ISETP.LT.AND P6, PT, R199, UR33, !P2 ;  /* 0x00000021c7007c0c */ /* 0x000fe2000d7c1270 */
[----:B------:R-:W3:Y:S01]  /*2a540*/  LDCU UR36, c[0x0][0x398] ;  /* 0x00007300ff2477ac */ /* 0x000ee20008000800 */
[C---:B--2---:R-:W-:Y:S01]  /*2a550*/  IMAD.WIDE R6, R15.reuse, 0x4, R196 ;  /* 0x000000040f067825 */ /* 0x044fe200078e02c4 */
[----:B----4-:R-:W-:Y:S01]  /*2a560*/  ISETP.GE.AND P5, PT, R0, UR4, PT ;  /* 0x0000000400007c0c */ /* 0x010fe2000bfa6270 */
[----:B------:R-:W2:Y:S01]  /*2a570*/  LDCU UR6, c[0x0][0x39c] ;  /* 0x00007380ff0677ac */ /* 0x000ea20008000800 */
[----:B------:R-:W-:Y:S01]  /*2a580*/  ISETP.LT.AND P2, PT, R200, UR38, !P2 ;  /* 0x00000026c8007c0c */ /* 0x000fe2000d741270 */
[----:B------:R-:W-:Y:S01]  /*2a590*/  VIADD R0, R198, 0x65 ;  /* 0x00000065c6007836 */ /* 0x000fe20000000000 */
[----:B------:R4:W-:Y:S01]  /*2a5a0*/  @P1 STG.E desc[UR28][R6.64], R38 ;  /* 0x0000002606001986 */ /* 0x0009e2000c10191c */
[----:B------:R-:W-:Y:S01]  /*2a5b0*/  VIADD R15, R15, UR32 ;  /* 0x000000200f0f7c36 */ /* 0x000fe20008000000 */
[----:B------:R-:W-:Y:S01]  /*2a5c0*/  ISETP.LT.AND P1, PT, R199, UR22, !P5 ;  /* 0x00000016c7007c0c */ /* 0x000fe2000ef21270 */
[----:B------:R-:W2:Y:S01]  /*2a5d0*/  LDCU UR11, c[0x0][0x39c] ;  /* 0x00007380ff0b77ac */ /* 0x000ea20008000800 */
[----:B------:R-:W-:Y:S01]  /*2a5e0*/  ISETP.LT.AND P5, PT, R200, UR18, !P5 ;  /* 0x00000012c8007c0c */ /* 0x000fe2000efa1270 */
[C---:B-1----:R-:W-:Y:S01]  /*2a5f0*/  IMAD.WIDE R4, R15.reuse, 0x4, R2 ;  /* 0x000000040f047825 */ /* 0x042fe200078e0202 */
[----:B---3--:R-:W-:Y:S01]  /*2a600*/  ISETP.GE.AND P4, PT, R0, UR8, PT ;  /* 0x0000000800007c0c */ /* 0x008fe2000bf86270 */
[----:B------:R-:W1:Y:S02]  /*2a610*/  LDCU UR30, c[0x0][0x398] ;  /* 0x00007300ff1e77ac */ /* 0x000e640008000800 */
[----:B------:R-:W-:-:S02]  /*2a620*/  VIADD R13, R15, UR32 ;  /* 0x000000200f0d7c36 */ /* 0x000fc40008000000 */
[----:B------:R-:W-:Y:S01]  /*2a630*/  IMAD.WIDE R8, R15, 0x4, R196 ;  /* 0x000000040f087825 */ /* 0x000fe200078e02c4 */
[----:B------:R3:W-:Y:S01]  /*2a640*/  @P6 STG.E desc[UR28][R4.64], R167 ;  /* 0x000000a704006986 */ /* 0x0007e2000c10191c */
[----:B------:R-:W1:Y:S02]  /*2a650*/  LDCU UR12, c[0x0][0x398] ;  /* 0x00007300ff0c77ac */ /* 0x000e640008000800 */
[----:B------:R-:W-:Y:S02]  /*2a660*/  VIADD R0, R198, 0x66 ;  /* 0x00000066c6007836 */ /* 0x000fe40000000000 */
[----:B----4-:R-:W-:Y:S01]  /*2a670*/  IMAD.WIDE R6, R13, 0x4, R2 ;  /* 0x000000040d067825 */ /* 0x010fe200078e0202 */
[----:B------:R-:W-:Y:S01]  /*2a680*/  @P2 STG.E desc[UR28][R8.64], R39 ;  /* 0x0000002708002986 */ /* 0x000fe2000c10191c */
[----:B------:R-:W-:Y:S01]  /*2a690*/  ISETP.LT.AND P2, PT, R199, UR15, !P4 ;  /* 0x0000000fc7007c0c */ /* 0x000fe2000e741270 */
[----:B------:R-:W4:Y:S01]  /*2a6a0*/  LDCU UR16, c[0x0][0x398] ;  /* 0x00007300ff1077ac */ /* 0x000f220008000800 */
[C---:B------:R-:W-:Y:S01]  /*2a6b0*/  IMAD.WIDE R10, R13.reuse, 0x4, R196 ;  /* 0x000000040d0a7825 */ /* 0x040fe200078e02c4 */
[----:B------:R-:W-:Y:S01]  /*2a6c0*/  ISETP.GE.AND P3, PT, R0, UR14, PT ;  /* 0x0000000e00007c0c */ /* 0x000fe2000bf66270 */
[----:B------:R1:W-:Y:S01]  /*2a6d0*/  @P1 STG.E desc[UR28][R6.64], R168 ;  /* 0x000000a806001986 */ /* 0x0003e2000c10191c */
[----:B------:R-:W1:Y:S01]  /*2a6e0*/  LDCU UR34, c[0x0][0x398] ;  /* 0x00007300ff2277ac */ /* 0x000e620008000800 */
[----:B------:R-:W-:-:S02]  /*2a6f0*/  IADD3 R13, PT, PT, R13, UR32, RZ ;  /* 0x000000200d0d7c10 */ /* 0x000fc4000fffe0ff */
[----:B------:R-:W-:Y:S01]  /*2a700*/  @P5 STG.E desc[UR28][R10.64], R40 ;  /* 0x000000280a005986 */ /* 0x000fe2000c10191c */
[----:B------:R-:W4:Y:S01]  /*2a710*/  LDCU UR4, c[0x0][0x39c] ;  /* 0x00007380ff0477ac */ /* 0x000f220008000800 */
[----:B------:R-:W-:Y:S02]  /*2a720*/  ISETP.LT.AND P4, PT, R200, UR24, !P4 ;  /* 0x00000018c8007c0c */ /* 0x000fe4000e781270 */
[----:B------:R-:W-:Y:S01]  /*2a730*/  ISETP.LT.AND P5, PT, R199, UR20, !P3 ;  /* 0x00000014c7007c0c */ /* 0x000fe2000dfa1270 */
[----:B------:R-:W4:Y:S01]  /*2a740*/  LDCU UR8, c[0x0][0x39c] ;  /* 0x00007380ff0877ac */ /* 0x000f220008000800 */
[----:B------:R-:W-:Y:S02]  /*2a750*/  IADD3 R0, PT, PT, R198, 0x67, RZ ;  /* 0x00000067c6007810 */ /* 0x000fe40007ffe0ff */
[----:B------:R-:W-:Y:S01]  /*2a760*/  ISETP.LT.AND P3, PT, R200, UR36, !P3 ;  /* 0x00000024c8007c0c */ /* 0x000fe2000df61270 */
[C---:B---3--:R-:W-:Y:S01]  /*2a770*/  IMAD.WIDE R4, R13.reuse, 0x4, R2 ;  /* 0x000000040d047825 */ /* 0x048fe200078e0202 */
[----:B--2---:R-:W-:Y:S01]  /*2a780*/  ISETP.GE.AND P0, PT, R0, UR6, PT ;  /* 0x0000000600007c0c */ /* 0x004fe2000bf06270 */
[----:B------:R-:W2:Y:S02]  /*2a790*/  LDCU UR6, c[0x0][0x39c] ;  /* 0x00007380ff0677ac */ /* 0x000ea40008000800 */
[----:B------:R-:W-:-:S02]  /*2a7a0*/  VIADD R15, R13, UR32 ;  /* 0x000000200d0f7c36 */ /* 0x000fc40008000000 */
[----:B------:R-:W-:Y:S01]  /*2a7b0*/  VIADD R0, R198, 0x68 ;  /* 0x00000068c6007836 */ /* 0x000fe20000000000 */
[----:B------:R-:W3:Y:S01]  /*2a7c0*/  LDCU UR35, c[0x0][0x398] ;  /* 0x00007300ff2377ac */ /* 0x000ee20008000800 */
[----:B-1----:R-:W-:Y:S01]  /*2a7d0*/  IMAD.WIDE R6, R13, 0x4, R196 ;  /* 0x000000040d067825 */ /* 0x002fe200078e02c4 */
[----:B------:R1:W-:Y:S01]  /*2a7e0*/  @P2 STG.E desc[UR28][R4.64], R169 ;  /* 0x000000a904002986 */ /* 0x0003e2000c10191c */
[----:B------:R-:W2:Y:S02]  /*2a7f0*/  LDCU UR37, c[0x0][0x398] ;  /* 0x00007300ff2577ac */ /* 0x000ea40008000800 */
[----:B------:R-:W-:Y:S01]  /*2a800*/  IMAD.WIDE R8, R15, 0x4, R2 ;  /* 0x000000040f087825 */ /* 0x000fe200078e0202 */
[----:B------:R-:W-:Y:S01]  /*2a810*/  ISETP.GE.AND P6, PT, R0, UR11, PT ;  /* 0x0000000b00007c0c */ /* 0x000fe2000bfc6270 */
[----:B------:R2:W-:Y:S01]  /*2a820*/  @P4 STG.E desc[UR28][R6.64], R41 ;  /* 0x0000002906004986 */ /* 0x0005e2000c10191c */
[----:B------:R-:W2:Y:S01]  /*2a830*/  LDCU UR14, c[0x0][0x398] ;  /* 0x00007300ff0e77ac */ /* 0x000ea20008000800 */
[----:B------:R-:W-:-:S02]  /*2a840*/  VIADD R0, R198, 0x69 ;  /* 0x00000069c6007836 */ /* 0x000fc40000000000 */
[----:B------:R2:W-:Y:S01]  /*2a850*/  @P5 STG.E desc[UR28][R8.64], R170 ;  /* 0x000000aa08005986 */ /* 0x0005e2000c10191c */
[----:B------:R-:W3:Y:S01]  /*2a860*/  LDCU UR26, c[0x0][0x398] ;  /* 0x00007300ff1a77ac */ /* 0x000ee20008000800 */
[----:B-1----:R-:W-:Y:S01]  /*2a870*/  IMAD.WIDE R4, R15, 0x4, R196 ;  /* 0x000000040f047825 */ /* 0x002fe200078e02c4 */
[----:B------:R-:W-:Y:S01]  /*2a880*/  ISETP.LT.AND P5, PT, R199, UR30, !P0 ;  /* 0x0000001ec7007c0c */ /* 0x000fe2000c7a1270 */
[----:B------:R-:W1:Y:S01]  /*2a890*/  LDCU UR11, c[0x0][0x39c] ;  /* 0x00007380ff0b77ac */ /* 0x000e620008000800 */
[----:B------:R-:W-:Y:S01]  /*2a8a0*/  ISETP.LT.AND P0, PT, R200, UR12, !P0 ;  /* 0x0000000cc8007c0c */ /* 0x000fe2000c701270 */
[----:B------:R-:W-:Y:S01]  /*2a8b0*/  VIADD R15, R15, UR32 ;  /* 0x000000200f0f7c36 */ /* 0x000fe20008000000 */
[----:B------:R1:W-:Y:S01]  /*2a8c0*/  @P3 STG.E desc[UR28][R4.64], R42 ;  /* 0x0000002a04003986 */ /* 0x0003e2000c10191c */
[----:B----4-:R-:W-:Y:S01]  /*2a8d0*/  ISETP.LT.AND P3, PT, R199, UR16, !P6 ;  /* 0x00000010c7007c0c */ /* 0x010fe2000f761270 */
[----:B------:R-:W4:Y:S01]  /*2a8e0*/  LDCU UR18, c[0x0][0x398] ;  /* 0x00007300ff1277ac */ /* 0x000f220008000800 */
[----:B------:R-:W-:Y:S01]  /*2a8f0*/  ISETP.GE.AND P1, PT, R0, UR4, PT ;  /* 0x0000000400007c0c */ /* 0x000fe2000bf26270 */
[----:B------:R-:W-:Y:S01]  /*2a900*/  VIADD R0, R198, 0x6a ;  /* 0x0000006ac6007836 */ /* 0x000fe20000000000 */
[----:B------:R-:W-:Y:S01]  /*2a910*/  ISETP.LT.AND P6, PT, R200, UR34, !P6 ;  /* 0x00000022c8007c0c */ /* 0x000fe2000f7c1270 */
[C---:B------:R-:W-:Y:S01]  /*2a920*/  VIADD R13, R15.reuse, UR32 ;  /* 0x000000200f0d7c36 */ /* 0x040fe20008000000 */
[----:B------:R-:W4:Y:S01]  /*2a930*/  LDCU UR4, c[0x0][0x39c] ;  /* 0x00007380ff0477ac */ /* 0x000f220008000800 */
[----:B--2---:R-:W-:Y:S01]  /*2a940*/  IMAD.WIDE R6, R15, 0x4, R2 ;  /* 0x000000040f067825 */ /* 0x004fe200078e0202 */
[----:B------:R-:W-:-:S02]  /*2a950*/  ISETP.GE.AND P2, PT, R0, UR8, PT ;  /* 0x0000000800007c0c */ /* 0x000fc4000bf46270 */
[----:B------:R-:W-:Y:S01]  /*2a960*/  IADD3 R0, PT, PT, R198, 0x6b, RZ ;  /* 0x0000006bc6007810 */ /* 0x000fe20007ffe0ff */
[----:B------:R-:W-:Y:S01]  /*2a970*/  IMAD.WIDE R8, R15, 0x4, R196 ;  /* 0x000000040f087825 */ /* 0x000fe200078e02c4 */
[----:B------:R2:W-:Y:S01]  /*2a980*/  @P5 STG.E desc[UR28][R6.64], R171 ;  /* 0x000000ab06005986 */ /* 0x0005e2000c10191c */
[----:B------:R-:W2:Y:S02]  /*2a990*/  LDCU UR15, c[0x0][0x398] ;  /* 0x00007300ff0f77ac */ /* 0x000ea40008000800 */
[C---:B-1----:R-:W-:Y:S01]  /*2a9a0*/  IMAD.WIDE R4, R13.reuse, 0x4, R2 ;  /* 0x000000040d047825 */ /* 0x042fe200078e0202 */
[----:B------:R-:W-:Y:S01]  /*2a9b0*/  ISETP.GE.AND P4, PT, R0, UR6, PT ;  /* 0x0000000600007c0c */ /* 0x000fe2000bf86270 */
[----:B------:R-:W1:Y:S02]  /*2a9c0*/  LDCU UR20, c[0x0][0x398] ;  /* 0x00007300ff1477ac */ /* 0x000e640008000800 */
[----:B------:R-:W-:Y:S01]  /*2a9d0*/  IMAD.WIDE R10, R13, 0x4, R196 ;  /* 0x000000040d0a7825 */ /* 0x000fe200078e02c4 */
[----:B------:R-:W-:Y:S01]  /*2a9e0*/  @P0 STG.E desc[UR28][R8.64], R43 ;  /* 0x0000002b08000986 */ /* 0x000fe2000c10191c */
[----:B---3--:R-:W-:Y:S01]  /*2a9f0*/  ISETP.LT.AND P0, PT, R199, UR35, !P1 ;  /* 0x00000023c7007c0c */ /* 0x008fe2000cf01270 */
[----:B------:R-:W3:Y:S01]  /*2aa00*/  LDCU UR6, c[0x0][0x39c] ;  /* 0x00007380ff0677ac */ /* 0x000ee20008000800 */
[----:B------:R-:W-:Y:S01]  /*2aa10*/  VIADD R0, R198, 0x6c ;  /* 0x0000006cc6007836 */ /* 0x000fe20000000000 */
[----:B------:R1:W-:Y:S01]  /*2aa20*/  @P3 STG.E desc[UR28][R4.64], R172 ;  /* 0x000000ac04003986 */ /* 0x0003e2000c10191c */
[----:B------:R-:W-:Y:S01]  /*2aa30*/  IADD3 R13, PT, PT, R13, UR32, RZ ;  /* 0x000000200d0d7c10 */ /* 0x000fe2000fffe0ff */
[----:B------:R-:W3:Y:S01]  /*2aa40*/  LDCU UR22, c[0x0][0x398] ;  /* 0x00007300ff1677ac */ /* 0x000ee20008000800 */
[----:B------:R-:W-:Y:S01]  /*2aa50*/  ISETP.LT.AND P3, PT, R200, UR37, !P1 ;  /* 0x00000025c8007c0c */ /* 0x000fe2000cf61270 */
[----:B------:R-:W-:Y:S01]  /*2aa60*/  @P6 STG.E desc[UR28][R10.64], R44 ;  /* 0x0000002c0a006986 */ /* 0x000fe2000c10191c */
[----:B------:R-:W-:Y:S01]  /*2aa70*/  ISETP.LT.AND P6, PT, R199, UR14, !P2 ;  /* 0x0000000ec7007c0c */ /* 0x000fe2000d7c1270 */
[----:B------:R-:W3:Y:S01]  /*2aa80*/  LDCU UR8, c[0x0][0x39c] ;  /* 0x00007380ff0877ac */ /* 0x000ee20008000800 */
[----:B------:R-:W-:Y:S01]  /*2aa90*/  ISETP.GE.AND P5, PT, R0, UR11, PT ;  /* 0x0000000b00007c0c */ /* 0x000fe2000bfa6270 */
[----:B------:R-:W-:-:S02]  /*2aaa0*/  VIADD R0, R198, 0x6d ;  /* 0x0000006dc6007836 */ /* 0x000fc40000000000 */
[C---:B------:R-:W-:Y:S01]  /*2aab0*/  VIADD R15, R13.reuse, UR32 ;  /* 0x000000200d0f7c36 */ /* 0x040fe20008000000 */
[----:B------:R-:W-:Y:S01]  /*2aac0*/  ISETP.LT.AND P2, PT, R200, UR26, !P2 ;  /* 0x0000001ac8007c0c */ /* 0x000fe2000d741270 */
[C---:B--2---:R-:W-:Y:S01]  /*2aad0*/  IMAD.WIDE R6, R13.reuse, 0x4, R2 ;  /* 0x000000040d067825 */ /* 0x044fe200078e0202 */
[----:B----4-:R-:W-:Y:S01]  /*2aae0*/  ISETP.GE.AND P1, PT, R0, UR4, PT ;  /* 0x0000000400007c0c */ /* 0x010fe2000bf26270 */
[----:B------:R-:W2:Y:S02]  /*2aaf0*/  LDCU UR4, c[0x0][0x39c] ;  /* 0x00007380ff0477ac */ /* 0x000ea40008000800 */
[----:B-1----:R-:W-:Y:S01]  /*2ab00*/  IMAD.WIDE R4, R13, 0x4, R196 ;  /* 0x000000040d047825 */ /* 0x002fe200078e02c4 */
        /* <DEDUP_REMOVED lines=9> */
[C---:B-1----:R-:W-:Y:S01]  /*2aba0*/  IMAD.WIDE R6, R15.reuse, 0x4, R196 ;  /* 0x000000040f067825 */ /* 0x042fe200078e02c4 */
[----:B---3--:R-:W-:Y:S01]  /*2abb0*/  ISETP.GE.AND P0, PT, R0, UR6, PT ;  /* 0x0000000600007c0c */ /* 0x008fe2000bf06270 */
[----:B------:R-:W1:Y:S01]  /*2abc0*/  LDCU UR12, c[0x0][0x398] ;  /* 0x00007300ff0c77ac */ /* 0x000e620008000800 */
[----:B------:R-:W-:Y:S01]  /*2abd0*/  IADD3 R0, PT, PT, R198, 0x6f, RZ ;  /* 0x0000006fc6007810 */ /* 0x000fe20007ffe0ff */
[----:B------:R-:W-:Y:S01]  /*2abe0*/  VIADD R15, R15, UR32 ;  /* 0x000000200f0f7c36 */ /* 0x000fe20008000000 */
[----:B------:R-:W-:Y:S01]  /*2abf0*/  ISETP.LT.AND P4, PT, R200, UR15, !P4 ;  /* 0x0000000fc8007c0c */ /* 0x000fe2000e781270 */
[----:B------:R3:W-:Y:S01]  /*2ac00*/  @P2 STG.E desc[UR28][R6.64], R46 ;  /* 0x0000002e06002986 */ /* 0x0007e2000c10191c */
[----:B------:R-:W-:Y:S01]  /*2ac10*/  ISETP.LT.AND P2, PT, R199, UR20, !P5 ;  /* 0x00000014c7007c0c */ /* 0x000fe2000ef41270 */
[----:B--2---:R-:W-:Y:S01]  /*2ac20*/  IMAD.WIDE R4, R15, 0x4, R2 ;  /* 0x000000040f047825 */ /* 0x004fe200078e0202 */
[----:B------:R-:W-:Y:S01]  /*2ac30*/  ISETP.GE.AND P3, PT, R0, UR8, PT ;  /* 0x0000000800007c0c */ /* 0x000fe2000bf66270 */
[----:B------:R-:W2:Y:S01]  /*2ac40*/  LDCU UR6, c[0x0][0x39c] ;  /* 0x00007380ff0677ac */ /* 0x000ea20008000800 */
[----:B------:R-:W-:Y:S01]  /*2ac50*/  ISETP.LT.AND P5, PT, R200, UR22, !P5 ;  /* 0x00000016c8007c0c */ /* 0x000fe2000efa1270 */
[----:B------:R-:W-:-:S02]  /*2ac60*/  VIADD R0, R198, 0x70 ;  /* 0x00000070c6007836 */ /* 0x000fc40000000000 */
[C---:B------:R-:W-:Y:S01]  /*2ac70*/  VIADD R13, R15.reuse, UR32 ;  /* 0x000000200f0d7c36 */ /* 0x040fe20008000000 */
[----:B------:R1:W-:Y:S01]  /*2ac80*/  @P6 STG.E desc[UR28][R4.64], R175 ;  /* 0x000000af04006986 */ /* 0x0003e2000c10191c */
[----:B------:R-:W-:Y:S01]  /*2ac90*/  IMAD.WIDE R8, R15, 0x4, R196 ;  /* 0x000000040f087825 */ /* 0x000fe200078e02c4 */
[----:B------:R-:W-:Y:S01]  /*2aca0*/  ISETP.GE.AND P6, PT, R0, UR4, PT ;  /* 0x0000000400007c0c */ /* 0x000fe2000bfc6270 */
[----:B------:R-:W1:Y:S02]  /*2acb0*/  LDCU UR4, c[0x0][0x39c] ;  /* 0x00007380ff0477ac */ /* 0x000e640008000800 */
[C---:B---3--:R-:W-:Y:S01]  /*2acc0*/  IMAD.WIDE R6, R13.reuse, 0x4, R2 ;  /* 0x000000040d067825 */ /* 0x048fe200078e0202 */
[----:B------:R-:W-:Y:S01]  /*2acd0*/  @P4 STG.E desc[UR28][R8.64], R47 ;  /* 0x0000002f08004986 */ /* 0x000fe2000c10191c */
[----:B------:R-:W3:Y:S02]  /*2ace0*/  LDCU UR14, c[0x0][0x398] ;  /* 0x00007300ff0e77ac */ /* 0x000ee40008000800 */
[----:B------:R-:W-:Y:S01]  /*2acf0*/  IMAD.WIDE R10, R13, 0x4, R196 ;  /* 0x000000040d0a7825 */ /* 0x000fe200078e02c4 */
[----:B----4-:R-:W-:Y:S01]  /*2ad00*/  ISETP.LT.AND P4, PT, R199, UR24, !P1 ;  /* 0x00000018c7007c0c */ /* 0x010fe2000cf81270 */
[----:B------:R-:W4:Y:S01]  /*2ad10*/  LDCU UR16, c[0x0][0x398] ;  /* 0x00007300ff1077ac */ /* 0x000f220008000800 */
[----:B------:R3:W-:Y:S01]  /*2ad20*/  @P2 STG.E desc[UR28][R6.64], R176 ;  /* 0x000000b006002986 */ /* 0x0007e2000c10191c */
[----:B------:R-:W-:Y:S01]  /*2ad30*/  IADD3 R13, PT, PT, R13, UR32, RZ ;  /* 0x000000200d0d7c10 */ /* 0x000fe2000fffe0ff */
[----:B------:R-:W-:Y:S01]  /*2ad40*/  VIADD R0, R198, 0x71 ;  /* 0x00000071c6007836 */ /* 0x000fe20000000000 */
[C---:B------:R-:W-:Y:S01]  /*2ad50*/  ISETP.LT.AND P1, PT, R200.reuse, UR30, !P1 ;  /* 0x0000001ec8007c0c */ /* 0x040fe2000cf21270 */
[----:B------:R-:W-:Y:S01]  /*2ad60*/  @P5 STG.E desc[UR28][R10.64], R48 ;  /* 0x000000300a005986 */ /* 0x000fe2000c10191c */
[----:B------:R-:W4:Y:S01]  /*2ad70*/  LDCU UR26, c[0x0][0x398] ;  /* 0x00007300ff1a77ac */ /* 0x000f220008000800 */
[----:B------:R-:W-:Y:S01]  /*2ad80*/  ISETP.LT.AND P5, PT, R199, UR11, !P0 ;  /* 0x0000000bc7007c0c */ /* 0x000fe2000c7a1270 */
[----:B------:R-:W4:Y:S01]  /*2ad90*/  LDCU UR18, c[0x0][0x398] ;  /* 0x00007300ff1277ac */ /* 0x000f220008000800 */
[C---:B------:R-:W-:Y:S01]  /*2ada0*/  VIADD R15, R13.reuse, UR32 ;  /* 0x000000200d0f7c36 */ /* 0x040fe20008000000 */
[----:B-1----:R-:W-:Y:S01]  /*2adb0*/  ISETP.LT.AND P0, PT, R200, UR12, !P0 ;  /* 0x0000000cc8007c0c */ /* 0x002fe2000c701270 */
[----:B------:R-:W-:Y:S01]  /*2adc0*/  IMAD.WIDE R4, R13, 0x4, R2 ;  /* 0x000000040d047825 */ /* 0x000fe200078e0202 */
[----:B--2---:R-:W-:Y:S01]  /*2add0*/  ISETP.GE.AND P2, PT, R0, UR6, PT ;  /* 0x0000000600007c0c */ /* 0x004fe2000bf46270 */
[----:B------:R-:W1:Y:S02]  /*2ade0*/  LDCU UR8, c[0x0][0x39c] ;  /* 0x00007380ff0877ac */ /* 0x000e640008000800 */
[----:B------:R-:W-:-:S02]  /*2adf0*/  VIADD R0, R198, 0x72 ;  /* 0x00000072c6007836 */ /* 0x000fc40000000000 */
[----:B---3--:R-:W-:Y:S01]  /*2ae00*/  IMAD.WIDE R6, R13, 0x4, R196 ;  /* 0x000000040d067825 */ /* 0x008fe200078e02c4 */
[----:B------:R2:W-:Y:S01]  /*2ae10*/  @P4 STG.E desc[UR28][R4.64], R177 ;  /* 0x000000b104004986 */ /* 0x0005e2000c10191c */
[----:B------:R-:W3:Y:S02]  /*2ae20*/  LDCU UR15, c[0x0][0x398] ;  /* 0x00007300ff0f77ac */ /* 0x000ee40008000800 */
[C---:B------:R-:W-:Y:S01]  /*2ae30*/  IMAD.WIDE R8, R15.reuse, 0x4, R2 ;  /* 0x000000040f087825 */ /* 0x040fe200078e0202 */
[----:B------:R-:W-:Y:S01]  /*2ae40*/  ISETP.GE.AND P4, PT, R0, UR4, PT ;  /* 0x0000000400007c0c */ /* 0x000fe2000bf86270 */
[----:B------:R-:W1:Y:S01]  /*2ae50*/  LDCU UR4, c[0x0][0x39c] ;  /* 0x00007380ff0477ac */ /* 0x000e620008000800 */
[----:B------:R1:W-:Y:S01]  /*2ae60*/  @P1 STG.E desc[UR28][R6.64], R49 ;  /* 0x0000003106001986 */ /* 0x0003e2000c10191c */
[----:B------:R-:W3:Y:S03]  /*2ae70*/  LDCU UR11, c[0x0][0x398] ;  /* 0x00007300ff0b77ac */ /* 0x000ee60008000800 */
[----:B------:R1:W-:Y:S01]  /*2ae80*/  @P5 STG.E desc[UR28][R8.64], R178 ;  /* 0x000000b208005986 */ /* 0x0003e2000c10191c */
[----:B--2---:R-:W-:Y:S01]  /*2ae90*/  IMAD.WIDE R4, R15, 0x4, R196 ;  /* 0x000000040f047825 */ /* 0x004fe200078e02c4 */
[----:B------:R-:W-:Y:S01]  /*2aea0*/  ISETP.LT.AND P5, PT, R199, UR14, !P3 ;  /* 0x0000000ec7007c0c */ /* 0x000fe2000dfa1270 */
[----:B------:R-:W2:Y:S01]  /*2aeb0*/  LDCU UR6, c[0x0][0x398] ;  /* 0x00007300ff0677ac */ /* 0x000ea20008000800 */
[----:B----4-:R-:W-:Y:S01]  /*2aec0*/  ISETP.LT.AND P3, PT, R200, UR16, !P3 ;  /* 0x00000010c8007c0c */ /* 0x010fe2000df61270 */
[----:B------:R-:W-:Y:S01]  /*2aed0*/  VIADD R15, R15, UR32 ;  /* 0x000000200f0f7c36 */ /* 0x000fe20008000000 */
[----:B------:R4:W-:Y:S01]  /*2aee0*/  @P0 STG.E desc[UR28][R4.64], R50 ;  /* 0x0000003204000986 */ /* 0x0009e2000c10191c */
[----:B------:R-:W2:Y:S01]  /*2aef0*/  LDCU UR12, c[0x0][0x398] ;  /* 0x00007300ff0c77ac */ /* 0x000ea20008000800 */
[----:B------:R-:W-:-:S02]  /*2af00*/  ISETP.LT.AND P0, PT, R199, UR26, !P6 ;  /* 0x0000001ac7007c0c */ /* 0x000fc4000f701270 */
[----:B------:R-:W-:Y:S02]  /*2af10*/  ISETP.LT.AND P6, PT, R200, UR18, !P6 ;  /* 0x00000012c8007c0c */ /* 0x000fe4000f7c1270 */
[----:B------:R-:W-:Y:S01]  /*2af20*/  IADD3 R0, PT, PT, R198, 0x73, RZ ;  /* 0x00000073c6007810 */ /* 0x000fe20007ffe0ff */
[C---:B-1----:R-:W-:Y:S01]  /*2af30*/  IMAD.WIDE R6, R15.reuse, 0x4, R2 ;  /* 0x000000040f067825 */ /* 0x042fe200078e0202 */
[----:B------:R-:W1:Y:S03]  /*2af40*/  LDCU UR14, c[0x0][0x398] ;  /* 0x00007300ff0e77ac */ /* 0x000e660008000800 */
[C---:B------:R-:W-:Y:S01]  /*2af50*/  VIADD R13, R15.reuse, UR32 ;  /* 0x000000200f0d7c36 */ /* 0x040fe20008000000 */
[----:B------:R-:W-:Y:S01]  /*2af60*/  ISETP.GE.AND P1, PT, R0, UR8, PT ;  /* 0x0000000800007c0c */ /* 0x000fe2000bf26270 */
[----:B------:R-:W-:Y:S01]  /*2af70*/  IMAD.WIDE R8, R15, 0x4, R196 ;  /* 0x000000040f087825 */ /* 0x000fe200078e02c4 */
[----:B------:R1:W-:Y:S01]  /*2af80*/  @P5 STG.E desc[UR28][R6.64], R179 ;  /* 0x000000b306005986 */ /* 0x0003e2000c10191c */
[----:B------:R-:W1:Y:S02]  /*2af90*/  LDCU UR8, c[0x0][0x398] ;  /* 0x00007300ff0877ac */ /* 0x000e640008000800 */
[----:B------:R-:W-:-:S02]  /*2afa0*/  VIADD R0, R198, 0x74 ;  /* 0x00000074c6007836 */ /* 0x000fc40000000000 */
[----:B----4-:R-:W-:Y:S01]  /*2afb0*/  IMAD.WIDE R4, R13, 0x4, R2 ;  /* 0x000000040d047825 */ /* 0x010fe200078e0202 */
[----:B------:R-:W-:Y:S01]  /*2afc0*/  @P3 STG.E desc[UR28][R8.64], R51 ;  /* 0x0000003308003986 */ /* 0x000fe2000c10191c */
[----:B---3--:R-:W-:Y:S01]  /*2afd0*/  ISETP.LT.AND P3, PT, R199, UR15, !P2 ;  /* 0x0000000fc7007c0c */ /* 0x008fe2000d761270 */
[----:B------:R-:W3:Y:S01]  /*2afe0*/  LDCU UR15, c[0x0][0x398] ;  /* 0x00007300ff0f77ac */ /* 0x000ee20008000800 */
[C---:B------:R-:W-:Y:S01]  /*2aff0*/  IMAD.WIDE R10, R13.reuse, 0x4, R196 ;  /* 0x000000040d0a7825 */ /* 0x040fe200078e02c4 */
[----:B------:R-:W-:Y:S01]  /*2b000*/  ISETP.GE.AND P5, PT, R0, UR4, PT ;  /* 0x0000000400007c0c */ /* 0x000fe2000bfa6270 */
[----:B------:R4:W-:Y:S01]  /*2b010*/  @P0 STG.E desc[UR28][R4.64], R180 ;  /* 0x000000b404000986 */ /* 0x0009e2000c10191c */
[----:B------:R-:W3:Y:S01]  /*2b020*/  LDCU UR4, c[0x0][0x398] ;  /* 0x00007300ff0477ac */ /* 0x000ee20008000800 */
[----:B------:R-:W-:Y:S02]  /*2b030*/  IADD3 R13, PT, PT, R13, UR32, RZ ;  /* 0x000000200d0d7c10 */ /* 0x000fe4000fffe0ff */
[----:B------:R-:W-:Y:S01]  /*2b040*/  @P6 STG.E desc[UR28][R10.64], R52 ;  /* 0x000000340a006986 */ /* 0x000fe2000c10191c */
[----:B------:R-:W-:Y:S01]  /*2b050*/  ISETP.LT.AND P2, PT, R200, UR11, !P2 ;  /* 0x0000000bc8007c0c */ /* 0x000fe2000d741270 */
[----:B------:R-:W-:Y:S01]  /*2b060*/  VIADD R0, R198, 0x75 ;  /* 0x00000075c6007836 */ /* 0x000fe20000000000 */
[----:B--2---:R-:W-:Y:S01]  /*2b070*/  ISETP.LT.AND P6, PT, R199, UR6, !P4 ;  /* 0x00000006c7007c0c */ /* 0x004fe2000e7c1270 */
[C---:B-1----:R-:W-:Y:S01]  /*2b080*/  IMAD.WIDE R6, R13.reuse, 0x4, R2 ;  /* 0x000000040d067825 */ /* 0x042fe200078e0202 */
[----:B------:R-:W-:Y:S01]  /*2b090*/  ISETP.LT.AND P4, PT, R200, UR12, !P4 ;  /* 0x0000000cc8007c0c */ /* 0x000fe2000e781270 */
[----:B------:R-:W1:Y:S02]  /*2b0a0*/  LDCU UR16, c[0x0][0x398] ;  /* 0x00007300ff1077ac */ /* 0x000e640008000800 */
[----:B------:R-:W-:-:S02]  /*2b0b0*/  VIADD R15, R13, UR32 ;  /* 0x000000200d0f7c36 */ /* 0x000fc40008000000 */
[----:B----4-:R-:W-:Y:S01]  /*2b0c0*/  IMAD.WIDE R4, R13, 0x4, R196 ;  /* 0x000000040d047825 */ /* 0x010fe200078e02c4 */
[----:B------:R2:W-:Y:S01]  /*2b0d0*/  @P3 STG.E desc[UR28][R6.64], R181 ;  /* 0x000000b506003986 */ /* 0x0005e2000c10191c */
[----:B------:R-:W4:Y:S02]  /*2b0e0*/  LDCU UR6, c[0x0][0x398] ;  /* 0x00007300ff0677ac */ /* 0x000f240008000800 */
[C---:B------:R-:W-:Y:S01]  /*2b0f0*/  IMAD.WIDE R8, R15.reuse, 0x4, R2 ;  /* 0x000000040f087825 */ /* 0x040fe200078e0202 */
[----:B------:R1:W-:Y:S01]  /*2b100*/  @P2 STG.E desc[UR28][R4.64], R53 ;  /* 0x0000003504002986 */ /* 0x0003e2000c10191c */
[----:B------:R-:W-:Y:S01]  /*2b110*/  ISETP.GE.AND P0, PT, R0, UR5, PT ;  /* 0x0000000500007c0c */ /* 0x000fe2000bf06270 */
[----:B------:R-:W4:Y:S02]  /*2b120*/  LDCU UR5, c[0x0][0x398] ;  /* 0x00007300ff0577ac */ /* 0x000f240008000800 */
[----:B------:R1:W-:Y:S01]  /*2b130*/  @P6 STG.E desc[UR28][R8.64], R182 ;  /* 0x000000b608006986 */ /* 0x0003e2000c10191c */
[----:B------:R-:W4:Y:S01]  /*2b140*/  LDCU UR11, c[0x0][0x398] ;  /* 0x00007300ff0b77ac */ /* 0x000f220008000800 */
[----:B--2---:R-:W-:Y:S01]  /*2b150*/  IMAD.WIDE R6, R15, 0x4, R196 ;  /* 0x000000040f067825 */ /* 0x004fe200078e02c4 */
[----:B------:R-:W-:Y:S01]  /*2b160*/  ISETP.LT.AND P6, PT, R199, UR8, !P1 ;  /* 0x00000008c7007c0c */ /* 0x000fe2000cfc1270 */
[----:B------:R-:W2:Y:S01]  /*2b170*/  LDCU UR12, c[0x0][0x398] ;  /* 0x00007300ff0c77ac */ /* 0x000ea20008000800 */
[----:B------:R-:W-:Y:S01]  /*2b180*/  ISETP.LT.AND P1, PT, R200, UR14, !P1 ;  /* 0x0000000ec8007c0c */ /* 0x000fe2000cf21270 */
[----:B------:R-:W-:Y:S01]  /*2b190*/  VIADD R15, R15, UR32 ;  /* 0x000000200f0f7c36 */ /* 0x000fe20008000000 */
[----:B------:R4:W-:Y:S01]  /*2b1a0*/  @P4 STG.E desc[UR28][R6.64], R54 ;  /* 0x0000003606004986 */ /* 0x0009e2000c10191c */
[----:B---3--:R-:W-:Y:S01]  /*2b1b0*/  ISETP.LT.AND P4, PT, R199, UR4, !P5 ;  /* 0x00000004c7007c0c */ /* 0x008fe2000ef81270 */
[----:B------:R-:W-:Y:S01]  /*2b1c0*/  VIADD R0, R198, 0x76 ;  /* 0x00000076c6007836 */ /* 0x000fe20000000000 */
[----:B------:R-:W-:Y:S01]  /*2b1d0*/  ISETP.LT.AND P5, PT, R200, UR15, !P5 ;  /* 0x0000000fc8007c0c */ /* 0x000fe2000efa1270 */
[C---:B------:R-:W-:Y:S01]  /*2b1e0*/  VIADD R13, R15.reuse, UR32 ;  /* 0x000000200f0d7c36 */ /* 0x040fe20008000000 */
[----:B------:R-:W3:Y:S01]  /*2b1f0*/  LDCU UR8, c[0x0][0x398] ;  /* 0x00007300ff0877ac */ /* 0x000ee20008000800 */
[----:B-1----:R-:W-:Y:S01]  /*2b200*/  IMAD.WIDE R4, R15, 0x4, R2 ;  /* 0x000000040f047825 */ /* 0x002fe200078e0202 */
[----:B------:R-:W-:-:S02]  /*2b210*/  ISETP.GE.AND P3, PT, R0, UR31, PT ;  /* 0x0000001f00007c0c */ /* 0x000fc4000bf66270 */
[----:B------:R-:W-:Y:S01]  /*2b220*/  IADD3 R0, PT, PT, R198, 0x77, RZ ;  /* 0x00000077c6007810 */ /* 0x000fe20007ffe0ff */
[----:B------:R-:W-:Y:S01]  /*2b230*/  IMAD.WIDE R8, R15, 0x4, R196 ;  /* 0x000000040f087825 */ /* 0x000fe200078e02c4 */
[----:B------:R1:W-:Y:S01]  /*2b240*/  @P6 STG.E desc[UR28][R4.64], R183 ;  /* 0x000000b704006986 */ /* 0x0003e2000c10191c */
[----:B------:R-:W1:Y:S02]  /*2b250*/  LDCU UR4, c[0x0][0x398] ;  /* 0x00007300ff0477ac */ /* 0x000e640008000800 */
[C---:B----4-:R-:W-:Y:S01]  /*2b260*/  IMAD.WIDE R6, R13.reuse, 0x4, R2 ;  /* 0x000000040d067825 */ /* 0x050fe200078e0202 */
[----:B------:R-:W-:Y:S01]  /*2b270*/  ISETP.GE.AND P2, PT, R0, UR13, PT ;  /* 0x0000000d00007c0c */ /* 0x000fe2000bf46270 */
[----:B------:R-:W4:Y:S02]  /*2b280*/  LDCU UR13, c[0x0][0x398] ;  /* 0x00007300ff0d77ac */ /* 0x000f240008000800 */
[----:B------:R-:W-:Y:S01]  /*2b290*/  IMAD.WIDE R10, R13, 0x4, R196 ;  /* 0x000000040d0a7825 */ /* 0x000fe200078e02c4 */
[----:B------:R-:W-:Y:S01]  /*2b2a0*/  @P1 STG.E desc[UR28][R8.64], R55 ;  /* 0x0000003708001986 */ /* 0x000fe2000c10191c */
[----:B------:R-:W-:Y:S01]  /*2b2b0*/  ISETP.LT.AND P1, PT, R199, UR16, !P0 ;  /* 0x00000010c7007c0c */ /* 0x000fe2000c721270 */
[----:B------:R-:W2:Y:S02]  /*2b2c0*/  LDCU UR14, c[0x0][0x398] ;  /* 0x00007300ff0e77ac */ /* 0x000ea40008000800 */
[----:B------:R3:W-:Y:S01]  /*2b2d0*/  @P4 STG.E desc[UR28][R6.64], R184 ;  /* 0x000000b806004986 */ /* 0x0007e2000c10191c */
[----:B------:R-:W-:Y:S01]  /*2b2e0*/  ISETP.LT.AND P4, PT, R200, UR6, !P0 ;  /* 0x00000006c8007c0c */ /* 0x000fe2000c781270 */
[----:B------:R-:W-:Y:S01]  /*2b2f0*/  VIADD R0, R198, 0x78 ;  /* 0x00000078c6007836 */ /* 0x000fe20000000000 */
[----:B------:R-:W-:Y:S01]  /*2b300*/  IADD3 R13, PT, PT, R13, UR32, RZ ;  /* 0x000000200d0d7c10 */ /* 0x000fe2000fffe0ff */
[----:B------:R-:W-:Y:S01]  /*2b310*/  @P5 STG.E desc[UR28][R10.64], R56 ;  /* 0x000000380a005986 */ /* 0x000fe2000c10191c */
[----:B------:R-:W-:Y:S01]  /*2b320*/  ISETP.LT.AND P5, PT, R199, UR5, !P3 ;  /* 0x00000005c7007c0c */ /* 0x000fe2000dfa1270 */
[----:B------:R-:W4:Y:S02]  /*2b330*/  LDCU UR15, c[0x0][0x398] ;  /* 0x00007300ff0f77ac */ /* 0x000f240008000800 */
[----:B------:R-:W-:-:S02]  /*2b340*/  VIADD R15, R13, UR32 ;  /* 0x000000200d0f7c36 */ /* 0x000fc40008000000 */
[C---:B-1----:R-:W-:Y:S01]  /*2b350*/  IMAD.WIDE R4, R13.reuse, 0x4, R2 ;  /* 0x000000040d047825 */ /* 0x042fe200078e0202 */
[----:B------:R-:W-:Y:S01]  /*2b360*/  ISETP.GE.AND P6, PT, R0, UR27, PT ;  /* 0x0000001b00007c0c */ /* 0x000fe2000bfc6270 */
[----:B------:R-:W1:Y:S02]  /*2b370*/  LDCU UR5, c[0x0][0x398] ;  /* 0x00007300ff0577ac */ /* 0x000e640008000800 */
[----:B---3--:R-:W-:Y:S01]  /*2b380*/  IMAD.WIDE R6, R13, 0x4, R196 ;  /* 0x000000040d067825 */ /* 0x008fe200078e02c4 */
[----:B------:R3:W-:Y:S01]  /*2b390*/  @P1 STG.E desc[UR28][R4.64], R185 ;  /* 0x000000b904001986 */ /* 0x0007e2000c10191c */
[----:B------:R-:W1:Y:S02]  /*2b3a0*/  LDCU UR6, c[0x0][0x398] ;  /* 0x00007300ff0677ac */ /* 0x000e640008000800 */
[----:B------:R-:W-:Y:S01]  /*2b3b0*/  IMAD.WIDE R8, R15, 0x4, R2 ;  /* 0x000000040f087825 */ /* 0x000fe200078e0202 */
[----:B------:R-:W-:Y:S01]  /*2b3c0*/  ISETP.LT.AND P3, PT, R200, UR11, !P3 ;  /* 0x0000000bc8007c0c */ /* 0x000fe2000df61270 */
[----:B------:R1:W-:Y:S01]  /*2b3d0*/  @P4 STG.E desc[UR28][R6.64], R57 ;  /* 0x0000003906004986 */ /* 0x0003e2000c10191c */
[C---:B--2---:R-:W-:Y:S01]  /*2b3e0*/  ISETP.LT.AND P4, PT, R199.reuse, UR12, !P2 ;  /* 0x0000000cc7007c0c */ /* 0x044fe2000d781270 */
[----:B------:R-:W-:Y:S01]  /*2b3f0*/  VIADD R0, R198, 0x79 ;  /* 0x00000079c6007836 */ /* 0x000fe20000000000 */
[----:B------:R-:W-:Y:S01]  /*2b400*/  ISETP.LT.AND P2, PT, R200, UR8, !P2 ;  /* 0x00000008c8007c0c */ /* 0x000fe2000d741270 */
[----:B------:R2:W-:Y:S01]  /*2b410*/  @P5 STG.E desc[UR28][R8.64], R186 ;  /* 0x000000ba08005986 */ /* 0x0005e2000c10191c */
[----:B----4-:R-:W-:Y:S01]  /*2b420*/  ISETP.LT.AND P5, PT, R199, UR13, !P6 ;  /* 0x0000000dc7007c0c */ /* 0x010fe2000f7a1270 */
[----:B------:R-:W4:Y:S01]  /*2b430*/  LDCU UR11, c[0x0][0x398] ;  /* 0x00007300ff0b77ac */ /* 0x000f220008000800 */
[C---:B---3--:R-:W-:Y:S01]  /*2b440*/  IMAD.WIDE R4, R15.reuse, 0x4, R196 ;  /* 0x000000040f047825 */ /* 0x048fe200078e02c4 */
[----:B------:R-:W-:Y:S01]  /*2b450*/  ISETP.GE.AND P0, PT, R0, UR25, PT ;  /* 0x0000001900007c0c */ /* 0x000fe2000bf06270 */
[----:B------:R-:W3:Y:S02]  /*2b460*/  LDCU UR8, c[0x0][0x398] ;  /* 0x00007300ff0877ac */ /* 0x000ee40008000800 */
[----:B------:R-:W-:-:S02]  /*2b470*/  VIADD R15, R15, UR32 ;  /* 0x000000200f0f7c36 */ /* 0x000fc40008000000 */
[----:B------:R-:W-:Y:S01]  /*2b480*/  VIADD R0, R198, 0x7a ;  /* 0x0000007ac6007836 */ /* 0x000fe20000000000 */
[----:B------:R-:W3:Y:S01]  /*2b490*/  LDCU UR12, c[0x0][0x398] ;  /* 0x00007300ff0c77ac */ /* 0x000ee20008000800 */
[C---:B------:R-:W-:Y:S02]  /*2b4a0*/  VIADD R13, R15.reuse, UR32 ;  /* 0x000000200f0d7c36 */ /* 0x040fe40008000000 */
[C---:B-1----:R-:W-:Y:S01]  /*2b4b0*/  IMAD.WIDE R6, R15.reuse, 0x4, R2 ;  /* 0x000000040f067825 */ /* 0x042fe200078e0202 */
[----:B------:R-:W-:Y:S01]  /*2b4c0*/  ISETP.GE.AND P1, PT, R0, UR9, PT ;  /* 0x0000000900007c0c */ /* 0x000fe2000bf26270 */
[----:B------:R-:W1:Y:S02]  /*2b4d0*/  LDCU UR9, c[0x0][0x398] ;  /* 0x00007300ff0977ac */ /* 0x000e640008000800 */
[----:B--2---:R-:W-:Y:S01]  /*2b4e0*/  IMAD.WIDE R8, R15, 0x4, R196 ;  /* 0x000000040f087825 */ /* 0x004fe200078e02c4 */
[----:B------:R2:W-:Y:S01]  /*2b4f0*/  @P3 STG.E desc[UR28][R4.64], R58 ;  /* 0x0000003a04003986 */ /* 0x0005e2000c10191c */
[----:B------:R-:W1:Y:S02]  /*2b500*/  LDCU UR13, c[0x0][0x398] ;  /* 0x00007300ff0d77ac */ /* 0x000e640008000800 */
[----:B------:R-:W-:Y:S01]  /*2b510*/  IMAD.WIDE R10, R13, 0x4, R2 ;  /* 0x000000040d0a7825 */ /* 0x000fe200078e0202 */
[C---:B------:R-:W-:Y:S01]  /*2b520*/  ISETP.LT.AND P6, PT, R200.reuse, UR4, !P6 ;  /* 0x00000004c8007c0c */ /* 0x040fe2000f7c1270 */
[----:B------:R1:W-:Y:S01]  /*2b530*/  @P4 STG.E desc[UR28][R6.64], R187 ;  /* 0x000000bb06004986 */ /* 0x0003e2000c10191c */
[----:B------:R-:W-:Y:S01]  /*2b540*/  ISETP.LT.AND P4, PT, R199, UR14, !P0 ;  /* 0x0000000ec7007c0c */ /* 0x000fe2000c781270 */
[----:B------:R-:W3:Y:S02]  /*2b550*/  LDCU UR4, c[0x0][0x398] ;  /* 0x00007300ff0477ac */ /* 0x000ee40008000800 */
[----:B------:R1:W-:Y:S01]  /*2b560*/  @P2 STG.E desc[UR28][R8.64], R59 ;  /* 0x0000003b08002986 */ /* 0x0003e2000c10191c */
[----:B------:R-:W-:Y:S01]  /*2b570*/  ISETP.LT.AND P2, PT, R200, UR15, !P0 ;  /* 0x0000000fc8007c0c */ /* 0x000fe2000c741270 */
[----:B------:R-:W3:Y:S01]  /*2b580*/  LDCU UR14, c[0x0][0x398] ;  /* 0x00007300ff0e77ac */ /* 0x000ee20008000800 */
[C---:B--2---:R-:W-:Y:S01]  /*2b590*/  IMAD.WIDE R4, R13.reuse, 0x4, R196 ;  /* 0x000000040d047825 */ /* 0x044fe200078e02c4 */
[----:B------:R2:W-:Y:S01]  /*2b5a0*/  @P5 STG.E desc[UR28][R10.64], R188 ;  /* 0x000000bc0a005986 */ /* 0x0005e2000c10191c */
[----:B------:R-:W-:Y:S01]  /*2b5b0*/  IADD3 R13, PT, PT, R13, UR32, RZ ;  /* 0x000000200d0d7c10 */ /* 0x000fe2000fffe0ff */
[----:B------:R-:W3:Y:S01]  /*2b5c0*/  LDCU UR15, c[0x0][0x398] ;  /* 0x00007300ff0f77ac */ /* 0x000ee20008000800 */
[----:B------:R-:W-:-:S02]  /*2b5d0*/  IADD3 R0, PT, PT, R198, 0x7b, RZ ;  /* 0x0000007bc6007810 */ /* 0x000fc40007ffe0ff */
[----:B------:R-:W-:Y:S01]  /*2b5e0*/  ISETP.LT.AND P5, PT, R199, UR5, !P1 ;  /* 0x00000005c7007c0c */ /* 0x000fe2000cfa1270 */
[C---:B------:R-:W-:Y:S01]  /*2b5f0*/  VIADD R15, R13.reuse, UR32 ;  /* 0x000000200d0f7c36 */ /* 0x040fe20008000000 */
[----:B------:R-:W-:Y:S01]  /*2b600*/  ISETP.GE.AND P3, PT, R0, UR21, PT ;  /* 0x0000001500007c0c */ /* 0x000fe2000bf66270 */
[----:B------:R-:W-:Y:S02]  /*2b610*/  VIADD R0, R198, 0x7c ;  /* 0x0000007cc6007836 */ /* 0x000fe40000000000 */
[C---:B-1----:R-:W-:Y:S01]  /*2b620*/  IMAD.WIDE R6, R13.reuse, 0x4, R2 ;  /* 0x000000040d067825 */ /* 0x042fe200078e0202 */
[----:B------:R1:W-:Y:S01]  /*2b630*/  @P6 STG.E desc[UR28][R4.64], R60 ;  /* 0x0000003c04006986 */ /* 0x0003e2000c10191c */
[----:B------:R-:W1:Y:S02]  /*2b640*/  LDCU UR5, c[0x0][0x398] ;  /* 0x00007300ff0577ac */ /* 0x000e640008000800 */
[----:B------:R-:W-:Y:S01]  /*2b650*/  IMAD.WIDE R8, R13, 0x4, R196 ;  /* 0x000000040d087825 */ /* 0x000fe200078e02c4 */
[----:B------:R-:W-:-:S03]  /*2b660*/  ISETP.GE.AND P0, PT, R0, UR23, PT ;  /* 0x0000001700007c0c */ /* 0x000fc6000bf06270 */
[----:B--2---:R-:W-:Y:S01]  /*2b670*/  IMAD.WIDE R10, R15, 0x4, R2 ;  /* 0x000000040f0a7825 */ /* 0x004fe200078e0202 */
[----:B------:R2:W-:Y:S01]  /*2b680*/  @P4 STG.E desc[UR28][R6.64], R189 ;  /* 0x000000bd06004986 */ /* 0x0005e2000c10191c */
[C---:B------:R-:W-:Y:S01]  /*2b690*/  ISETP.LT.AND P1, PT, R200.reuse, UR6, !P1 ;  /* 0x00000006c8007c0c */ /* 0x040fe2000cf21270 */
[----:B------:R-:W2:Y:S01]  /*2b6a0*/  LDCU UR6, c[0x0][0x398] ;  /* 0x00007300ff0677ac */ /* 0x000ea20008000800 */
[----:B----4-:R-:W-:Y:S01]  /*2b6b0*/  ISETP.LT.AND P4, PT, R199, UR11, !P3 ;  /* 0x0000000bc7007c0c */ /* 0x010fe2000df81270 */
[----:B------:R4:W-:Y:S01]  /*2b6c0*/  @P2 STG.E desc[UR28][R8.64], R61 ;  /* 0x0000003d08002986 */ /* 0x0009e2000c10191c */
[----:B------:R-:W-:Y:S02]  /*2b6d0*/  ISETP.LT.AND P3, PT, R200, UR9, !P3 ;  /* 0x00000009c8007c0c */ /* 0x000fe4000df61270 */
[----:B------:R-:W-:Y:S01]  /*2b6e0*/  IADD3 R13, PT, PT, R15, UR32, RZ ;  /* 0x000000200f0d7c10 */ /* 0x000fe2000fffe0ff */
[----:B------:R2:W-:Y:S01]  /*2b6f0*/  @P5 STG.E desc[UR28][R10.64], R190 ;  /* 0x000000be0a005986 */ /* 0x0005e2000c10191c */
[----:B---3--:R-:W-:Y:S01]  /*2b700*/  ISETP.LT.AND P5, PT, R199, UR8, !P0 ;  /* 0x00000008c7007c0c */ /* 0x008fe2000c7a1270 */
[----:B------:R-:W-:-:S02]  /*2b710*/  VIADD R0, R198, 0x7d ;  /* 0x0000007dc6007836 */ /* 0x000fc40000000000 */
[----:B------:R-:W-:Y:S02]  /*2b720*/  VIADD R17, R13, UR32 ;  /* 0x000000200d117c36 */ /* 0x000fe40008000000 */
[----:B-1----:R-:W-:Y:S01]  /*2b730*/  IMAD.WIDE R4, R15, 0x4, R196 ;  /* 0x000000040f047825 */ /* 0x002fe200078e02c4 */
[----:B------:R-:W-:-:S03]  /*2b740*/  ISETP.GE.AND P6, PT, R0, UR17, PT ;  /* 0x0000001100007c0c */ /* 0x000fc6000bfc6270 */
[C---:B--2---:R-:W-:Y:S01]  /*2b750*/  IMAD.WIDE R6, R13.reuse, 0x4, R2 ;  /* 0x000000040d067825 */ /* 0x044fe200078e0202 */
[----:B------:R1:W-:Y:S03]  /*2b760*/  @P1 STG.E desc[UR28][R4.64], R62 ;  /* 0x0000003e04001986 */ /* 0x0003e6000c10191c */
[----:B------:R-:W-:Y:S02]  /*2b770*/  VIADD R0, R198, 0x7e ;  /* 0x0000007ec6007836 */ /* 0x000fe40000000000 */
[----:B----4-:R-:W-:Y:S01]  /*2b780*/  IMAD.WIDE R8, R13, 0x4, R196 ;  /* 0x000000040d087825 */ /* 0x010fe200078e02c4 */
[----:B------:R2:W-:Y:S03]  /*2b790*/  @P4 STG.E desc[UR28][R6.64], R191 ;  /* 0x000000bf06004986 */ /* 0x0005e6000c10191c */
[----:B------:R-:W-:Y:S01]  /*2b7a0*/  IMAD.WIDE R10, R17, 0x4, R2 ;  /* 0x00000004110a7825 */ /* 0x000fe200078e0202 */
[----:B------:R-:W-:-:S03]  /*2b7b0*/  ISETP.GE.AND P2, PT, R0, UR19, PT ;  /* 0x0000001300007c0c */ /* 0x000fc6000bf46270 */
[----:B------:R-:W-:Y:S01]  /*2b7c0*/  VIADD R198, R198, 0x7f ;  /* 0x0000007fc6c67836 */ /* 0x000fe20000000000 */
[----:B------:R3:W-:Y:S01]  /*2b7d0*/  @P3 STG.E desc[UR28][R8.64], R63 ;  /* 0x0000003f08003986 */ /* 0x0007e2000c10191c */
[----:B------:R-:W-:Y:S01]  /*2b7e0*/  VIADD R13, R17, UR32 ;  /* 0x00000020110d7c36 */ /* 0x000fe20008000000 */
[----:B------:R-:W-:Y:S02]  /*2b7f0*/  ISETP.LT.AND P0, PT, R200, UR12, !P0 ;  /* 0x0000000cc8007c0c */ /* 0x000fe4000c701270 */
[----:B------:R4:W-:Y:S01]  /*2b800*/  @P5 STG.E desc[UR28][R10.64], R192 ;  /* 0x000000c00a005986 */ /* 0x0009e2000c10191c */
[----:B------:R-:W-:Y:S02]  /*2b810*/  ISETP.GE.AND P1, PT, R198, UR7, PT ;  /* 0x00000007c6007c0c */ /* 0x000fe4000bf26270 */
[----:B------:R-:W-:Y:S02]  /*2b820*/  ISETP.LT.AND P5, PT, R199, UR4, !P6 ;  /* 0x00000004c7007c0c */ /* 0x000fe4000f7a1270 */
[----:B------:R-:W-:-:S02]  /*2b830*/  ISETP.LT.AND P6, PT, R200, UR13, !P6 ;  /* 0x0000000dc8007c0c */ /* 0x000fc4000f7c1270 */
[----:B------:R-:W-:Y:S02]  /*2b840*/  ISETP.LT.AND P4, PT, R199, UR5, !P2 ;  /* 0x00000005c7007c0c */ /* 0x000fe4000d781270 */
[----:B------:R-:W-:Y:S02]  /*2b850*/  IADD3 R15, PT, PT, R13, UR32, RZ ;  /* 0x000000200d0f7c10 */ /* 0x000fe4000fffe0ff */
[C---:B------:R-:W-:Y:S02]  /*2b860*/  ISETP.LT.AND P2, PT, R200.reuse, UR14, !P2 ;  /* 0x0000000ec8007c0c */ /* 0x040fe4000d741270 */
[----:B------:R-:W-:Y:S02]  /*2b870*/  ISETP.LT.AND P3, PT, R199, UR15, !P1 ;  /* 0x0000000fc7007c0c */ /* 0x000fe4000cf61270 */
[----:B------:R-:W-:Y:S01]  /*2b880*/  ISETP.LT.AND P1, PT, R200, UR6, !P1 ;  /* 0x00000006c8007c0c */ /* 0x000fe2000cf21270 */
[----:B-1----:R-:W-:-:S04]  /*2b890*/  IMAD.WIDE R4, R17, 0x4, R196 ;  /* 0x0000000411047825 */ /* 0x002fc800078e02c4 */
[----:B------:R-:W-:Y:S02]  /*2b8a0*/  VIADD R17, R15, UR32 ;  /* 0x000000200f117c36 */ /* 0x000fe40008000000 */
[C---:B--2---:R-:W-:Y:S01]  /*2b8b0*/  IMAD.WIDE R6, R13.reuse, 0x4, R2 ;  /* 0x000000040d067825 */ /* 0x044fe200078e0202 */
[----:B------:R1:W-:Y:S03]  /*2b8c0*/  @P0 STG.E desc[UR28][R4.64], R64 ;  /* 0x0000004004000986 */ /* 0x0003e6000c10191c */
[----:B---3--:R-:W-:Y:S01]  /*2b8d0*/  IMAD.WIDE R8, R13, 0x4, R196 ;  /* 0x000000040d087825 */ /* 0x008fe200078e02c4 */
[----:B------:R1:W-:Y:S03]  /*2b8e0*/  @P5 STG.E desc[UR28][R6.64], R193 ;  /* 0x000000c106005986 */ /* 0x0003e6000c10191c */
[C---:B----4-:R-:W-:Y:S01]  /*2b8f0*/  IMAD.WIDE R10, R15.reuse, 0x4, R2 ;  /* 0x000000040f0a7825 */ /* 0x050fe200078e0202 */
[----:B------:R1:W-:Y:S03]  /*2b900*/  @P6 STG.E desc[UR28][R8.64], R65 ;  /* 0x0000004108006986 */ /* 0x0003e6000c10191c */
[----:B------:R-:W-:Y:S01]  /*2b910*/  IMAD.WIDE R12, R15, 0x4, R196 ;  /* 0x000000040f0c7825 */ /* 0x000fe200078e02c4 */
[----:B------:R1:W-:Y:S03]  /*2b920*/  @P4 STG.E desc[UR28][R10.64], R194 ;  /* 0x000000c20a004986 */ /* 0x0003e6000c10191c */
[C---:B------:R-:W-:Y:S01]  /*2b930*/  IMAD.WIDE R2, R17.reuse, 0x4, R2 ;  /* 0x0000000411027825 */ /* 0x040fe200078e0202 */
[----:B------:R1:W-:Y:S03]  /*2b940*/  @P2 STG.E desc[UR28][R12.64], R66 ;  /* 0x000000420c002986 */ /* 0x0003e6000c10191c */
[----:B------:R-:W-:Y:S01]  /*2b950*/  IMAD.WIDE R196, R17, 0x4, R196 ;  /* 0x0000000411c47825 */ /* 0x000fe200078e02c4 */
[----:B------:R1:W-:Y:S04]  /*2b960*/  @P3 STG.E desc[UR28][R2.64], R195 ;  /* 0x000000c302003986 */ /* 0x0003e8000c10191c */
[----:B------:R1:W-:Y:S01]  /*2b970*/  @P1 STG.E desc[UR28][R196.64], R67 ;  /* 0x00000043c4001986 */ /* 0x0003e2000c10191c */
[----:B------:R-:W-:Y:S06]  /*2b980*/  BAR.SYNC.DEFER_BLOCKING 0x0 ;  /* 0x0000000000007b1d */ /* 0x000fec0000010000 */
[----:B------:R-:W-:Y:S05]  /*2b990*/  BRA.U UP0, `(.L_x_14) ;  /* 0x0000000100a07547 */ /* 0x000fea000b800000 */
[----:B------:R-:W2:Y:S01]  /*2b9a0*/  S2UR UR5, SR_CgaCtaId ;  /* 0x00000000000579c3 */ /* 0x000ea20000008800 */
[----:B------:R-:W-:Y:S01]  /*2b9b0*/  NOP ;  /* 0x0000000000007918 */ /* 0x000fe20000000000 */
[----:B------:R-:W-:Y:S01]  /*2b9c0*/  UMOV UR4, 0x50 ;  /* 0x0000005000047882 */ /* 0x000fe20000000000 */
[----:B------:R-:W-:Y:S02]  /*2b9d0*/  IMAD.U32 R0, RZ, RZ, UR10 ;  /* 0x0000000aff007e24 */ /* 0x000fe4000f8e00ff */
[----:B-1----:R-:W-:Y:S02]  /*2b9e0*/  HFMA2 R7, -RZ, RZ, 0, 5.9604644775390625e-08 ;  /* 0x00000001ff077431 */ /* 0x002fe400000001ff */
[----:B------:R-:W-:Y:S01]  /*2b9f0*/  IMAD.MOV.U32 R3, RZ, RZ, 0xffff ;  /* 0x0000ffffff037424 */ /* 0x000fe200078e00ff */
[----:B------:R-:W-:-:S04]  /*2ba00*/  LOP3.LUT R0, R0, 0xffff, RZ, 0xc0, !PT ;  /* 0x0000ffff00007812 */ /* 0x000fc800078ec0ff */
[----:B------:R-:W-:-:S05]  /*2ba10*/  SHF.R.U32.HI R0, RZ, 0x5, R0 ;  /* 0x00000005ff007819 */ /* 0x000fca0000011600 */
[----:B------:R-:W-:Y:S01]  /*2ba20*/  VIADD R2, R0, 0x10 ;  /* 0x0000001000027836 */ /* 0x000fe20000000000 */
[----:B------:R-:W-:Y:S01]  /*2ba30*/  SHF.L.U32 R0, R3, R0, RZ ;  /* 0x0000000003007219 */ /* 0x000fe200000006ff */
[----:B--2---:R-:W-:-:S03]  /*2ba40*/  ULEA UR6, UR5, UR4, 0x18 ;  /* 0x0000000405067291 */ /* 0x004fc6000f8ec0ff */
[----:B------:R-:W-:-:S04]  /*2ba50*/  SHF.L.U32 R3, R7, R2, RZ ;  /* 0x0000000207037219 */ /* 0x000fc800000006ff */
[----:B------:R-:W-:Y:S02]  /*2ba60*/  LOP3.LUT R0, R3, R0, RZ, 0xfc, !PT ;  /* 0x0000000003007212 */ /* 0x000fe400078efcff */
[----:B------:R-:W1:Y:S02]  /*2ba70*/  LDS R5, [UR6] ;  /* 0x00000006ff057984 */ /* 0x000e640008000800 */
[C---:B------:R-:W-:Y:S02]  /*2ba80*/  LOP3.LUT R2, R0.reuse, 0xffff, RZ, 0xc0, !PT ;  /* 0x0000ffff00027812 */ /* 0x040fe400078ec0ff */
[----:B-1----:R-:W-:-:S04]  /*2ba90*/  LOP3.LUT R3, R0, 0xffff, R5, 0x80, !PT ;  /* 0x0000ffff00037812 */ /* 0x002fc800078e8005 */
[----:B------:R-:W-:-:S13]  /*2baa0*/  ISETP.NE.AND P0, PT, R3, R2, PT ;  /* 0x000000020300720c */ /* 0x000fda0003f05270 */
[----:B------:R-:W-:Y:S05]  /*2bab0*/  @P0 BRA `(.L_x_15) ;  /* 0x0000000000500947 */ /* 0x000fea0003800000 */
[----:B------:R-:W-:Y:S02]  /*2bac0*/  SHF.R.U32.HI R5, RZ, 0x10, R5 ;  /* 0x00000010ff057819 */ /* 0x000fe40000011605 */
[----:B------:R-:W-:-:S04]  /*2bad0*/  SHF.R.U32.HI R2, RZ, 0x10, R0 ;  /* 0x00000010ff027819 */ /* 0x000fc80000011600 */
[----:B------:R-:W-:-:S04]  /*2bae0*/  LOP3.LUT R5, R5, R2, RZ, 0xc0, !PT ;  /* 0x0000000205057212 */ /* 0x000fc800078ec0ff */
[----:B------:R-:W-:-:S13]  /*2baf0*/  ISETP.NE.AND P0, PT, R5, R2, PT ;  /* 0x000000020500720c */ /* 0x000fda0003f05270 */
[----:B------:R-:W-:Y:S05]  /*2bb00*/  @P0 BRA `(.L_x_16) ;  /* 0x0000000000300947 */ /* 0x000fea0003800000 */
[----:B------:R-:W-:Y:S01]  /*2bb10*/  R2UR UR4, R0 ;  /* 0x00000000000472ca */ /* 0x000fe200000e0000 */
[----:B------:R-:W-:Y:S01]  /*2bb20*/  VOTEU.ANY UR5, UPT, PT ;  /* 0x0000000000057886 */ /* 0x000fe200038e0100 */
[----:B------:R-:W1:Y:S01]  /*2bb30*/  S2R R0, SR_LANEID ;  /* 0x0000000000007919 */ /* 0x000e620000000000 */
[----:B------:R-:W-:-:S10]  /*2bb40*/  UFLO.U32 UR5, UR5 ;  /* 0x00000005000572bd */ /* 0x000fd400080e0000 */
[----:B------:R-:W-:-:S06]  /*2bb50*/  ULOP3.LUT UR4, URZ, UR4, URZ, 0x33, !UPT ;  /* 0x00000004ff047292 */ /* 0x000fcc000f8e33ff */
[----:B------:R-:W-:-:S04]  /*2bb60*/  IMAD.U32 R2, RZ, RZ, UR4 ;  /* 0x00000004ff027e24 */ /* 0x000fc8000f8e00ff */
[----:B------:R-:W2:Y:S02]  /*2bb70*/  REDUX UR7, R2 ;  /* 0x00000000020773c4 */ /* 0x000ea40000000000 */
[----:B------:R3:W-:Y:S01]  /*2bb80*/  UTCATOMSWS.AND URZ, UR4 ;  /* 0x0000000400ff79e3 */ /* 0x0007e20008000000 */
[----:B-1----:R-:W-:Y:S01]  /*2bb90*/  ISETP.EQ.U32.AND P0, PT, R0, UR5, PT ;  /* 0x0000000500007c0c */ /* 0x002fe2000bf02070 */
[----:B--2---:R-:W-:-:S12]  /*2bba0*/  IMAD.U32 R0, RZ, RZ, UR7 ;  /* 0x00000007ff007e24 */ /* 0x004fd8000f8e00ff */
[----:B------:R3:W-:Y:S01]  /*2bbb0*/  @P0 ATOMS.AND RZ, [UR6], R0 ;  /* 0x00000000ffff098c */ /* 0x0007e2000a800006 */
[----:B------:R-:W-:Y:S05]  /*2bbc0*/  BRA `(.L_x_14) ;  /* 0x0000000000147947 */ /* 0x000fea0003800000 */
.L_x_16:
[----:B------:R-:W-:-:S07]  /*2bbd0*/  MOV R2, 0x2bbf0 ;  /* 0x0002bbf000027802 */ /* 0x000fce0000000f00 */
[----:B------:R-:W-:Y:S05]  /*2bbe0*/  CALL.REL.NOINC `($__internal_0_$__cuda_sm10x_tcgen05_guardrail_trap_col_being_dealloced_not_returned_by_alloc) ;  /* 0x00000000002c7944 */ /* 0x000fea0003c00000 */
[----:B------:R-:W-:Y:S05]  /*2bbf0*/  BRA `(.L_x_14) ;  /* 0x0000000000087947 */ /* 0x000fea0003800000 */
.L_x_15:
[----:B------:R-:W-:-:S07]  /*2bc00*/  MOV R2, 0x2bc20 ;  /* 0x0002bc2000027802 */ /* 0x000fce0000000f00 */
[----:B------:R-:W-:Y:S05]  /*2bc10*/  CALL.REL.NOINC `($__internal_2_$__cuda_sm10x_tcgen05_guardrail_trap_unallocated_columns_being_dealloced) ;  /* 0x0000000000387944 */ /* 0x000fea0003c00000 */
.L_x_14:
[----:B------:R-:W-:Y:S01]  /*2bc20*/  NOP ;  /* 0x0000000000007918 */ /* 0x000fe20000000000 */
[----:B---3--:R-:W-:Y:S05]  /*2bc30*/  EXIT ;  /* 0x000000000000794d */ /* 0x008fea0003800000 */
.L_x_9:
[----:B------:R-:W2:Y:S02]  /*2bc40*/  SYNCS.PHASECHK.TRANS64.TRYWAIT P3, [UR4], R4 ;  /* 0x00000004ff0075a7 */ /* 0x000ea40008061104 */
[----:B--2---:R-:W-:Y:S05]  /*2bc50*/  @!P3 BRA `(.L_x_9) ;  /* 0xfffffffc00f8b947 */ /* 0x004fea000383ffff */
[----:B------:R-:W-:Y:S05]  /*2bc60*/  BRA `(.L_x_17) ;  /* 0xffffff1400d47947 */ /* 0x000fea000383ffff */
.L_x_13:
[----:B------:R-:W4:Y:S02]  /*2bc70*/  SYNCS.PHASECHK.TRANS64.TRYWAIT P0, [UR4], R0 ;  /* 0x00000000ff0075a7 */ /* 0x000f240008001104 */
[----:B----4-:R-:W-:Y:S05]  /*2bc80*/  @!P0 BRA `(.L_x_13) ;  /* 0xfffffffc00f88947 */ /* 0x010fea000383ffff */
[----:B------:R-:W-:Y:S05]  /*2bc90*/  BRA `(.L_x_12) ;  /* 0xffffff9800307947 */ /* 0x000fea000383ffff */
        .weak           $__internal_0_$__cuda_sm10x_tcgen05_guardrail_trap_col_being_dealloced_not_returned_by_alloc
        .type           $__internal_0_$__cuda_sm10x_tcgen05_guardrail_trap_col_being_dealloced_not_returned_by_alloc,@function
        .size           $__internal_0_$__cuda_sm10x_tcgen05_guardrail_trap_col_being_dealloced_not_returned_by_alloc,($__internal_1_$__cuda_sm10x_tcgen05_guardrail_trap_phase_invalid_during_alloc - $__internal_0_$__cuda_sm10x_tcgen05_guardrail_trap_col_being_dealloced_not_returned_by_alloc)
$__internal_0_$__cuda_sm10x_tcgen05_guardrail_trap_col_being_dealloced_not_returned_by_alloc:
[----:B------:R-:W-:Y:S05]  /*2bca0*/  BPT.TRAP 0x1 ;  /* 0x000000040000795c */ /* 0x000fea0000300000 */
[----:B------:R-:W-:-:S04]  /*2bcb0*/  MOV R3, 0x0 ;  /* 0x0000000000037802 */ /* 0x000fc80000000f00 */
[----:B------:R-:W-:Y:S05]  /*2bcc0*/  RET.REL.NODEC R2 `(matmul_kernel) ;  /* 0xfffffd4002cc7950 */ /* 0x000fea0003c3ffff */
        .weak           $__internal_1_$__cuda_sm10x_tcgen05_guardrail_trap_phase_invalid_during_alloc
        .type           $__internal_1_$__cuda_sm10x_tcgen05_guardrail_trap_phase_invalid_during_alloc,@function
        .size           $__internal_1_$__cuda_sm10x_tcgen05_guardrail_trap_phase_invalid_during_alloc,($__internal_2_$__cuda_sm10x_tcgen05_guardrail_trap_unallocated_columns_being_dealloced - $__internal_1_$__cuda_sm10x_tcgen05_guardrail_trap_phase_invalid_during_alloc)
$__internal_1_$__cuda_sm10x_tcgen05_guardrail_trap_phase_invalid_during_alloc:
[----:B------:R-:W-:Y:S05]  /*2bcd0*/  BPT.TRAP 0x1 ;  /* 0x000000040000795c */ /* 0x000fea0000300000 */
[----:B------:R-:W-:-:S04]  /*2bce0*/  IMAD.MOV.U32 R3, RZ, RZ, 0x0 ;  /* 0x00000000ff037424 */ /* 0x000fc800078e00ff */
[----:B------:R-:W-:Y:S05]  /*2bcf0*/  RET.REL.NODEC R2 `(matmul_kernel) ;  /* 0xfffffd4002c07950 */ /* 0x000fea0003c3ffff */
        .weak           $__internal_2_$__cuda_sm10x_tcgen05_guardrail_trap_unallocated_columns_being_dealloced
        .type           $__internal_2_$__cuda_sm10x_tcgen05_guardrail_trap_unallocated_columns_being_dealloced,@function
        .size           $__internal_2_$__cuda_sm10x_tcgen05_guardrail_trap_unallocated_columns_being_dealloced,(.L_x_21 - $__internal_2_$__cuda_sm10x_tcgen05_guardrail_trap_unallocated_columns_being_dealloced)
$__internal_2_$__cuda_sm10x_tcgen05_guardrail_trap_unallocated_columns_being_dealloced:
[----:B------:R-:W-:Y:S05]  /*2bd00*/  BPT.TRAP 0x1 ;  /* 0x000000040000795c */ /* 0x000fea0000300000 */
[----:B------:R-:W-:-:S04]  /*2bd10*/  IMAD.MOV.U32 R3, RZ, RZ, 0x0 ;  /* 0x00000000ff037424 */ /* 0x000fc800078e00ff */
[----:B------:R-:W-:Y:S05]  /*2bd20*/  RET.REL.NODEC R2 `(matmul_kernel) ;  /* 0xfffffd4002b47950 */ /* 0x000fea0003c3ffff */
.L_x_18:
[----:B------:R-:W-:-:S00]  /*2bd30*/  BRA `(.L_x_18) ;  /* 0xfffffffc00fc7947 */ /* 0x000fc0000383ffff */
[----:B------:R-:W-:-:S00]  /*2bd40*/  NOP ;  /* 0x0000000000007918 */ /* 0x000fc00000000000 */
        /* <DEDUP_REMOVED lines=11> */
.L_x_21:


//--------------------- .nv.shared.matmul_kernel  --------------------------
	.section	.nv.shared.matmul_kernel,"aw",@nobits
	.sectionflags	@""
	.align	16
	.zero		1024


//--------------------- .nv.shared.reserved.0     --------------------------
	.section	.nv.shared.reserved.0,"aw",@nobits
	.align	8
	.weak		__nv_reservedSMEM_offset_0_alias
	.size		__nv_reservedSMEM_offset_0_alias, 0, 64
	.other		__nv_reservedSMEM_offset_0_alias,@"STO_CUDA_RESERVED_SHARED STV_DEFAULT"
__nv_reservedSMEM_offset_0_alias:
	.zero		0
.nv.shared.reserved.0:
	.zero		64
	.weak		__nv_reservedSMEM_allocation_phase
	.type		__nv_reservedSMEM_allocation_phase,@object
	.size		__nv_reservedSMEM_allocation_phase,(.L_0 - __nv_reservedSMEM_allocation_phase)
__nv_reservedSMEM_allocation_phase:
	.zero		1
.L_0:
	.zero		7
	.weak		__nv_reservedSMEM_devtool_atexit_pc
	.type		__nv_reservedSMEM_devtool_atexit_pc,@object
	.size		__nv_reservedSMEM_devtool_atexit_pc,(__nv_reservedSMEM_allocation_mask - __nv_reservedSMEM_devtool_atexit_pc)
__nv_reservedSMEM_devtool_atexit_pc:
	.zero		8
	.weak		__nv_reservedSMEM_allocation_mask
	.type		__nv_reservedSMEM_allocation_mask,@object
	.size		__nv_reservedSMEM_allocation_mask,(.L_2 - __nv_reservedSMEM_allocation_mask)
__nv_reservedSMEM_allocation_mask:
	.zero		4
.L_2:


//--------------------- .nv.constant0.matmul_kernel --------------------------
	.section	.nv.constant0.matmul_kernel,"a",@progbits
	.sectionflags	@""
	.align	4
.nv.constant0.matmul_kernel:
	.zero		976


//--------------------- SYMBOLS --------------------------

	.type		.nv.reservedSmem.offset0,@object
	.size		.nv.reservedSmem.offset0,0x4
	.type		.nv.reservedSmem.cap,@object
	.size		.nv.reservedSmem.cap,0x4
